	.target	sm_100a

	.elftype	@"ET_EXEC"


//--------------------- .note.nv.tkinfo           --------------------------
	.section	.note.nv.tkinfo,"",@"SHT_NOTE"
	.sectionflags	@"SHF_NOTE_NV_TKINFO"
	.tkinfo
        /*0018*/ 	.word	0x00000002
        /*0030*/ 	.string	""
        /*0030*/ 	.string	"ptxas"
        /*0030*/ 	.string	"Cuda compilation tools, release 13.0, V13.0.88"
        /*0030*/ 	.string	"Build cuda_13.0.r13.0/compiler.36424714_0"
        /*0030*/ 	.string	"-arch sm_100a -m 64 "



//--------------------- .note.nv.cuinfo           --------------------------
	.section	.note.nv.cuinfo,"",@"SHT_NOTE"
	.sectionflags	@"SHF_NOTE_NV_CUINFO"
        /*0018*/ 	.short	0x0002
        /*001a*/ 	.short	0x0064
        /*001c*/ 	.short	0x0082
	.zero		2


//--------------------- .nv.info                  --------------------------
	.section	.nv.info,"",@"SHT_CUDA_INFO"
	.align	4


	//----- nvinfo : EIATTR_REGCOUNT
	.align		4
        /*0000*/ 	.byte	0x04, 0x2f
        /*0002*/ 	.short	(.L_19 - .L_18)
	.align		4
.L_18:
        /*0004*/ 	.word	index@(_ZN7cutlass13device_kernelINS_4gemm6kernel13GemmUniversalIN4cute5tupleIJiiiiEEENS1_10collective13CollectiveMmaINS1_35MainloopSm100TmaUmmaWarpSpecializedILi5ELi2ELi2ENS5_IJNS4_1CILi2EEESB_NSA_ILi1EEEEEEEENS5_IJNSA_ILi256EEESF_NSA_ILi64EEEEEENS_10bfloat16_tENS5_IJlSC_lEEESI_SJ_NS4_8TiledMMAINS4_8MMA_AtomIJNS4_26SM100_MMA_F16BF16_2x1SM_SSISI_SI_fLi256ELi256ELNS4_4UMMA5MajorE0ELSO_0ELNSN_7ScaleInE0ELSP_0EEEEEENS4_6LayoutINS5_IJSC_SC_SC_EEENS5_IJNSA_ILi0EEESU_SU_EEEEENS5_IJNS4_10UnderscoreESX_SX_EEEEENS4_28SM100_TMA_2SM_LOAD_MULTICASTENS4_14ComposedLayoutINS4_7SwizzleILi3ELi4ELi3EEENS4_18smem_ptr_flag_bitsILi16EEENSS_INS5_IJNSA_ILi8EEESG_EEENS5_IJSG_SC_EEEEEEEvNS4_8identityENS4_18SM100_TMA_2SM_LOADES1A_vS1B_EENS_8epilogue10collective18CollectiveEpilogueINS1E_23Sm100TmaWarpSpecializedILi4ELi2ELi64ELb1ELb0EEEJNS5_IJNSA_ILi128EEESF_SG_EEENS5_IJNSS_IS1J_SC_EENSS_ISG_SC_EEEEESI_SJ_SI_SJ_NS1E_6fusion15FusionCallbacksIS1I_NS1O_17LinearCombinationISI_fSI_fLNS_15FloatRoundStyleE2EEES1K_S1N_JEEENS4_5SM1004TMEM4LOAD26SM100_TMEM_LOAD_32dp32b64xENS4_13SM90_TMA_LOADES1A_NS4_39AutoVectorizingCopyWithAssumedAlignmentILi128EEENS4_14SM90_TMA_STOREES1A_S20_S20_EEEvvEEEEvNT_6ParamsE)
        /*0008*/ 	.word	0x000000ad


	//----- nvinfo : EIATTR_FRAME_SIZE
	.align		4
.L_19:
        /*000c*/ 	.byte	0x04, 0x11
        /*000e*/ 	.short	(.L_21 - .L_20)
	.align		4
.L_20:
        /*0010*/ 	.word	index@($__internal_2_$__cuda_sm10x_tcgen05_guardrail_trap_unallocated_columns_being_dealloced)
        /*0014*/ 	.word	0x00000000


	//----- nvinfo : EIATTR_FRAME_SIZE
	.align		4
.L_21:
        /*0018*/ 	.byte	0x04, 0x11
        /*001a*/ 	.short	(.L_23 - .L_22)
	.align		4
.L_22:
        /*001c*/ 	.word	index@($__internal_1_$__cuda_sm10x_tcgen05_guardrail_trap_phase_invalid_during_alloc)
        /*0020*/ 	.word	0x00000000


	//----- nvinfo : EIATTR_FRAME_SIZE
	.align		4
.L_23:
        /*0024*/ 	.byte	0x04, 0x11
        /*0026*/ 	.short	(.L_25 - .L_24)
	.align		4
.L_24:
        /*0028*/ 	.word	index@($__internal_0_$__cuda_sm10x_tcgen05_guardrail_trap_col_being_dealloced_not_returned_by_alloc)
        /*002c*/ 	.word	0x00000000


	//----- nvinfo : EIATTR_FRAME_SIZE
	.align		4
.L_25:
        /*0030*/ 	.byte	0x04, 0x11
        /*0032*/ 	.short	(.L_27 - .L_26)
	.align		4
.L_26:
        /*0034*/ 	.word	index@(_ZN7cutlass13device_kernelINS_4gemm6kernel13GemmUniversalIN4cute5tupleIJiiiiEEENS1_10collective13CollectiveMmaINS1_35MainloopSm100TmaUmmaWarpSpecializedILi5ELi2ELi2ENS5_IJNS4_1CILi2EEESB_NSA_ILi1EEEEEEEENS5_IJNSA_ILi256EEESF_NSA_ILi64EEEEEENS_10bfloat16_tENS5_IJlSC_lEEESI_SJ_NS4_8TiledMMAINS4_8MMA_AtomIJNS4_26SM100_MMA_F16BF16_2x1SM_SSISI_SI_fLi256ELi256ELNS4_4UMMA5MajorE0ELSO_0ELNSN_7ScaleInE0ELSP_0EEEEEENS4_6LayoutINS5_IJSC_SC_SC_EEENS5_IJNSA_ILi0EEESU_SU_EEEEENS5_IJNS4_10UnderscoreESX_SX_EEEEENS4_28SM100_TMA_2SM_LOAD_MULTICASTENS4_14ComposedLayoutINS4_7SwizzleILi3ELi4ELi3EEENS4_18smem_ptr_flag_bitsILi16EEENSS_INS5_IJNSA_ILi8EEESG_EEENS5_IJSG_SC_EEEEEEEvNS4_8identityENS4_18SM100_TMA_2SM_LOADES1A_vS1B_EENS_8epilogue10collective18CollectiveEpilogueINS1E_23Sm100TmaWarpSpecializedILi4ELi2ELi64ELb1ELb0EEEJNS5_IJNSA_ILi128EEESF_SG_EEENS5_IJNSS_IS1J_SC_EENSS_ISG_SC_EEEEESI_SJ_SI_SJ_NS1E_6fusion15FusionCallbacksIS1I_NS1O_17LinearCombinationISI_fSI_fLNS_15FloatRoundStyleE2EEES1K_S1N_JEEENS4_5SM1004TMEM4LOAD26SM100_TMEM_LOAD_32dp32b64xENS4_13SM90_TMA_LOADES1A_NS4_39AutoVectorizingCopyWithAssumedAlignmentILi128EEENS4_14SM90_TMA_STOREES1A_S20_S20_EEEvvEEEEvNT_6ParamsE)
        /*0038*/ 	.word	0x00000000


	//----- nvinfo : EIATTR_MIN_STACK_SIZE
	.align		4
.L_27:
        /*003c*/ 	.byte	0x04, 0x12
        /*003e*/ 	.short	(.L_29 - .L_28)
	.align		4
.L_28:
        /*0040*/ 	.word	index@(_ZN7cutlass13device_kernelINS_4gemm6kernel13GemmUniversalIN4cute5tupleIJiiiiEEENS1_10collective13CollectiveMmaINS1_35MainloopSm100TmaUmmaWarpSpecializedILi5ELi2ELi2ENS5_IJNS4_1CILi2EEESB_NSA_ILi1EEEEEEEENS5_IJNSA_ILi256EEESF_NSA_ILi64EEEEEENS_10bfloat16_tENS5_IJlSC_lEEESI_SJ_NS4_8TiledMMAINS4_8MMA_AtomIJNS4_26SM100_MMA_F16BF16_2x1SM_SSISI_SI_fLi256ELi256ELNS4_4UMMA5MajorE0ELSO_0ELNSN_7ScaleInE0ELSP_0EEEEEENS4_6LayoutINS5_IJSC_SC_SC_EEENS5_IJNSA_ILi0EEESU_SU_EEEEENS5_IJNS4_10UnderscoreESX_SX_EEEEENS4_28SM100_TMA_2SM_LOAD_MULTICASTENS4_14ComposedLayoutINS4_7SwizzleILi3ELi4ELi3EEENS4_18smem_ptr_flag_bitsILi16EEENSS_INS5_IJNSA_ILi8EEESG_EEENS5_IJSG_SC_EEEEEEEvNS4_8identityENS4_18SM100_TMA_2SM_LOADES1A_vS1B_EENS_8epilogue10collective18CollectiveEpilogueINS1E_23Sm100TmaWarpSpecializedILi4ELi2ELi64ELb1ELb0EEEJNS5_IJNSA_ILi128EEESF_SG_EEENS5_IJNSS_IS1J_SC_EENSS_ISG_SC_EEEEESI_SJ_SI_SJ_NS1E_6fusion15FusionCallbacksIS1I_NS1O_17LinearCombinationISI_fSI_fLNS_15FloatRoundStyleE2EEES1K_S1N_JEEENS4_5SM1004TMEM4LOAD26SM100_TMEM_LOAD_32dp32b64xENS4_13SM90_TMA_LOADES1A_NS4_39AutoVectorizingCopyWithAssumedAlignmentILi128EEENS4_14SM90_TMA_STOREES1A_S20_S20_EEEvvEEEEvNT_6ParamsE)
        /*0044*/ 	.word	0x00000000
.L_29:


//--------------------- .nv.compat                --------------------------
	.section	.nv.compat,"",@"SHT_CUDA_COMPAT_INFO"
	.align	4
        /*0000*/ 	.byte	0x02, 0x09, 0x01, 0x00, 0x02, 0x02, 0x02, 0x00, 0x02, 0x05, 0x05, 0x00, 0x03, 0x07, 0x01, 0x01
        /*0010*/ 	.byte	0x02, 0x03, 0x01, 0x00, 0x02, 0x06, 0x01, 0x00, 0x04, 0x0b, 0x08, 0x00, 0x09, 0x00, 0x00, 0x00
        /*0020*/ 	.byte	0x00, 0x00, 0x00, 0x00


//--------------------- .nv.info._ZN7cutlass13device_kernelINS_4gemm6kernel13GemmUniversalIN4cute5tupleIJiiiiEEENS1_10collective13CollectiveMmaINS1_35MainloopSm100TmaUmmaWarpSpecializedILi5ELi2ELi2ENS5_IJNS4_1CILi2EEESB_NSA_ILi1EEEEEEEENS5_IJNSA_ILi256EEESF_NSA_ILi64EEEEEENS_10bfloat16_tENS5_IJlSC_lEEESI_SJ_NS4_8TiledMMAINS4_8MMA_AtomIJNS4_26SM100_MMA_F16BF16_2x1SM_SSISI_SI_fLi256ELi256ELNS4_4UMMA5MajorE0ELSO_0ELNSN_7ScaleInE0ELSP_0EEEEEENS4_6LayoutINS5_IJSC_SC_SC_EEENS5_IJNSA_ILi0EEESU_SU_EEEEENS5_IJNS4_10UnderscoreESX_SX_EEEEENS4_28SM100_TMA_2SM_LOAD_MULTICASTENS4_14ComposedLayoutINS4_7SwizzleILi3ELi4ELi3EEENS4_18smem_ptr_flag_bitsILi16EEENSS_INS5_IJNSA_ILi8EEESG_EEENS5_IJSG_SC_EEEEEEEvNS4_8identityENS4_18SM100_TMA_2SM_LOADES1A_vS1B_EENS_8epilogue10collective18CollectiveEpilogueINS1E_23Sm100TmaWarpSpecializedILi4ELi2ELi64ELb1ELb0EEEJNS5_IJNSA_ILi128EEESF_SG_EEENS5_IJNSS_IS1J_SC_EENSS_ISG_SC_EEEEESI_SJ_SI_SJ_NS1E_6fusion15FusionCallbacksIS1I_NS1O_17LinearCombinationISI_fSI_fLNS_15FloatRoundStyleE2EEES1K_S1N_JEEENS4_5SM1004TMEM4LOAD26SM100_TMEM_LOAD_32dp32b64xENS4_13SM90_TMA_LOADES1A_NS4_39AutoVectorizingCopyWithAssumedAlignmentILi128EEENS4_14SM90_TMA_STOREES1A_S20_S20_EEEvvEEEEvNT_6ParamsE --------------------------
	.section	.nv.info._ZN7cutlass13device_kernelINS_4gemm6kernel13GemmUniversalIN4cute5tupleIJiiiiEEENS1_10collective13CollectiveMmaINS1_35MainloopSm100TmaUmmaWarpSpecializedILi5ELi2ELi2ENS5_IJNS4_1CILi2EEESB_NSA_ILi1EEEEEEEENS5_IJNSA_ILi256EEESF_NSA_ILi64EEEEEENS_10bfloat16_tENS5_IJlSC_lEEESI_SJ_NS4_8TiledMMAINS4_8MMA_AtomIJNS4_26SM100_MMA_F16BF16_2x1SM_SSISI_SI_fLi256ELi256ELNS4_4UMMA5MajorE0ELSO_0ELNSN_7ScaleInE0ELSP_0EEEEEENS4_6LayoutINS5_IJSC_SC_SC_EEENS5_IJNSA_ILi0EEESU_SU_EEEEENS5_IJNS4_10UnderscoreESX_SX_EEEEENS4_28SM100_TMA_2SM_LOAD_MULTICASTENS4_14ComposedLayoutINS4_7SwizzleILi3ELi4ELi3EEENS4_18smem_ptr_flag_bitsILi16EEENSS_INS5_IJNSA_ILi8EEESG_EEENS5_IJSG_SC_EEEEEEEvNS4_8identityENS4_18SM100_TMA_2SM_LOADES1A_vS1B_EENS_8epilogue10collective18CollectiveEpilogueINS1E_23Sm100TmaWarpSpecializedILi4ELi2ELi64ELb1ELb0EEEJNS5_IJNSA_ILi128EEESF_SG_EEENS5_IJNSS_IS1J_SC_EENSS_ISG_SC_EEEEESI_SJ_SI_SJ_NS1E_6fusion15FusionCallbacksIS1I_NS1O_17LinearCombinationISI_fSI_fLNS_15FloatRoundStyleE2EEES1K_S1N_JEEENS4_5SM1004TMEM4LOAD26SM100_TMEM_LOAD_32dp32b64xENS4_13SM90_TMA_LOADES1A_NS4_39AutoVectorizingCopyWithAssumedAlignmentILi128EEENS4_14SM90_TMA_STOREES1A_S20_S20_EEEvvEEEEvNT_6ParamsE,"",@"SHT_CUDA_INFO"
	.sectionflags	@""
	.align	4


	//----- nvinfo : EIATTR_CUDA_API_VERSION
	.align		4
        /*0000*/ 	.byte	0x04, 0x37
        /*0002*/ 	.short	(.L_31 - .L_30)
.L_30:
        /*0004*/ 	.word	0x00000082


	//----- nvinfo : EIATTR_KPARAM_INFO
	.align		4
.L_31:
        /*0008*/ 	.byte	0x04, 0x17
        /*000a*/ 	.short	(.L_33 - .L_32)
.L_32:
        /*000c*/ 	.word	0x00000000
        /*0010*/ 	.short	0x0000
        /*0012*/ 	.short	0x0000
        /*0014*/ 	.byte	0x00, 0xf0, 0x01, 0x20


	//----- nvinfo : EIATTR_AT_ENTRY_FRAGMENTS
	.align		4
.L_33:
        /*0018*/ 	.byte	0x04, 0x4f
        /*001a*/ 	.short	(.L_35 - .L_34)


	//   ....[0]....
.L_34:
        /*001c*/ 	.word	0x00000007


	//----- nvinfo : EIATTR_RESERVED_SMEM_USED
	.align		4
.L_35:
        /*0020*/ 	.byte	0x01, 0x41
	.zero		2


	//----- nvinfo : EIATTR_SPARSE_MMA_MASK
	.align		4
        /*0024*/ 	.byte	0x03, 0x50
        /*0026*/ 	.short	0x0000


	//----- nvinfo : EIATTR_TCGEN05_2CTA_USED
	.align		4
        /*0028*/ 	.byte	0x01, 0x52
	.zero		2


	//----- nvinfo : EIATTR_MAXREG_COUNT
	.align		4
        /*002c*/ 	.byte	0x03, 0x1b
        /*002e*/ 	.short	0x00ff


	//----- nvinfo : EIATTR_NUM_BARRIERS
	.align		4
        /*0030*/ 	.byte	0x02, 0x4c
        /*0032*/ 	.byte	0x07
	.zero		1


	//----- nvinfo : EIATTR_EXTERNS
	.align		4
        /*0034*/ 	.byte	0x04, 0x0f
        /*0036*/ 	.short	(.L_37 - .L_36)


	//   ....[0]....
	.align		4
.L_36:
        /*0038*/ 	.word	index@(__assertfail)


	//----- nvinfo : EIATTR_MERCURY_ISA_VERSION
	.align		4
.L_37:
        /*003c*/ 	.byte	0x03, 0x5f
        /*003e*/ 	.short	0x0101


	//----- nvinfo : EIATTR_INT_WARP_WIDE_INSTR_OFFSETS
	.align		4
        /*0040*/ 	.byte	0x04, 0x31
        /*0042*/ 	.short	(.L_39 - .L_38)


	//   ....[0]....
.L_38:
        /*0044*/ 	.word	0x00000d50


	//   ....[1]....
        /*0048*/ 	.word	0x00000df0


	//   ....[2]....
        /*004c*/ 	.word	0x00004200


	//   ....[3]....
        /*0050*/ 	.word	0x00004220


	//   ....[4]....
        /*0054*/ 	.word	0x00004250


	//   ....[5]....
        /*0058*/ 	.word	0x00004d90


	//   ....[6]....
        /*005c*/ 	.word	0x00004e00


	//   ....[7]....
        /*0060*/ 	.word	0x00004ee0


	//   ....[8]....
        /*0064*/ 	.word	0x00004f60


	//   ....[9]....
        /*0068*/ 	.word	0x00005060


	//   ....[10]....
        /*006c*/ 	.word	0x000050e0


	//   ....[11]....
        /*0070*/ 	.word	0x000051d0


	//   ....[12]....
        /*0074*/ 	.word	0x00005280


	//----- nvinfo : EIATTR_COOP_GROUP_MASK_REGIDS
	.align		4
.L_39:
        /*0078*/ 	.byte	0x04, 0x29
        /*007a*/ 	.short	(.L_41 - .L_40)


	//   ....[0]....
.L_40:
        /*007c*/ 	.word	0xffffffff


	//   ....[1]....
        /*0080*/ 	.word	0xffffffff


	//   ....[2]....
        /*0084*/ 	.word	0xffffffff


	//   ....[3]....
        /*0088*/ 	.word	0xffffffff


	//   ....[4]....
        /*008c*/ 	.word	0xffffffff


	//   ....[5]....
        /*0090*/ 	.word	0xffffffff


	//   ....[6]....
        /*0094*/ 	.word	0xffffffff


	//   ....[7]....
        /*0098*/ 	.word	0xffffffff


	//   ....[8]....
        /*009c*/ 	.word	0xffffffff


	//   ....[9]....
        /*00a0*/ 	.word	0xffffffff


	//   ....[10]....
        /*00a4*/ 	.word	0xffffffff


	//   ....[11]....
        /*00a8*/ 	.word	0xffffffff


	//   ....[12]....
        /*00ac*/ 	.word	0xffffffff


	//   ....[13]....
        /*00b0*/ 	.word	0xffffffff


	//----- nvinfo : EIATTR_COOP_GROUP_INSTR_OFFSETS
	.align		4
.L_41:
        /*00b4*/ 	.byte	0x04, 0x28
        /*00b6*/ 	.short	(.L_43 - .L_42)


	//   ....[0]....
.L_42:
        /*00b8*/ 	.word	0x000000b0


	//   ....[1]....
        /*00bc*/ 	.word	0x00000520


	//   ....[2]....
        /*00c0*/ 	.word	0x00000700


	//   ....[3]....
        /*00c4*/ 	.word	0x00000890


	//   ....[4]....
        /*00c8*/ 	.word	0x00000980


	//   ....[5]....
        /*00cc*/ 	.word	0x00000ae0


	//   ....[6]....
        /*00d0*/ 	.word	0x00000c30


	//   ....[7]....
        /*00d4*/ 	.word	0x00000e70


	//   ....[8]....
        /*00d8*/ 	.word	0x000021c0


	//   ....[9]....
        /*00dc*/ 	.word	0x00003100


	//   ....[10]....
        /*00e0*/ 	.word	0x000035d0


	//   ....[11]....
        /*00e4*/ 	.word	0x00003600


	//   ....[12]....
        /*00e8*/ 	.word	0x00004100


	//   ....[13]....
        /*00ec*/ 	.word	0x00004310


	//----- nvinfo : EIATTR_VRC_CTA_INIT_COUNT
	.align		4
.L_43:
        /*00f0*/ 	.byte	0x02, 0x4a
        /*00f2*/ 	.byte	0x80
	.zero		1


	//----- nvinfo : EIATTR_SYSCALL_OFFSETS
	.align		4
        /*00f4*/ 	.byte	0x04, 0x46
        /*00f6*/ 	.short	(.L_45 - .L_44)


	//   ....[0]....
.L_44:
        /*00f8*/ 	.word	0x00005f00


	//   ....[1]....
        /*00fc*/ 	.word	0x00005ff0


	//   ....[2]....
        /*0100*/ 	.word	0x000069d0


	//   ....[3]....
        /*0104*/ 	.word	0x00007e20


	//   ....[4]....
        /*0108*/ 	.word	0x00009250


	//   ....[5]....
        /*010c*/ 	.word	0x0000a670


	//----- nvinfo : EIATTR_MBARRIER_INSTR_OFFSETS
	.align		4
.L_45:
        /*0110*/ 	.byte	0x04, 0x39
        /*0112*/ 	.short	(.L_47 - .L_46)


	//   ....[0]....
.L_46:
        /*0114*/ 	.word	0x00000650
        /*0118*/ 	.word	0x000000ff
        /*011c*/ 	.word	0x00000000
        /*0120*/ 	.short	0x0100
        /*0122*/ 	.byte	0x04
	.zero		1


	//   ....[1]....
        /*0124*/ 	.word	0x00000660
        /*0128*/ 	.word	0x000000ff
        /*012c*/ 	.word	0x00000028
        /*0130*/ 	.short	0x0100
        /*0132*/ 	.byte	0x04
	.zero		1


	//   ....[2]....
        /*0134*/ 	.word	0x00000670
        /*0138*/ 	.word	0x000000ff
        /*013c*/ 	.word	0x00000008
        /*0140*/ 	.short	0x0100
        /*0142*/ 	.byte	0x04
	.zero		1


	//   ....[3]....
        /*0144*/ 	.word	0x00000680
        /*0148*/ 	.word	0x000000ff
        /*014c*/ 	.word	0x00000030
        /*0150*/ 	.short	0x0100
        /*0152*/ 	.byte	0x04
	.zero		1


	//   ....[4]....
        /*0154*/ 	.word	0x00000690
        /*0158*/ 	.word	0x000000ff
        /*015c*/ 	.word	0x00000010
        /*0160*/ 	.short	0x0100
        /*0162*/ 	.byte	0x04
	.zero		1


	//   ....[5]....
        /*0164*/ 	.word	0x000006a0
        /*0168*/ 	.word	0x000000ff
        /*016c*/ 	.word	0x00000038
        /*0170*/ 	.short	0x0100
        /*0172*/ 	.byte	0x04
	.zero		1


	//   ....[6]....
        /*0174*/ 	.word	0x000006b0
        /*0178*/ 	.word	0x000000ff
        /*017c*/ 	.word	0x00000018
        /*0180*/ 	.short	0x0100
        /*0182*/ 	.byte	0x04
	.zero		1


	//   ....[7]....
        /*0184*/ 	.word	0x000006c0
        /*0188*/ 	.word	0x000000ff
        /*018c*/ 	.word	0x00000040
        /*0190*/ 	.short	0x0100
        /*0192*/ 	.byte	0x04
	.zero		1


	//   ....[8]....
        /*0194*/ 	.word	0x000006d0
        /*0198*/ 	.word	0x000000ff
        /*019c*/ 	.word	0x00000020
        /*01a0*/ 	.short	0x0100
        /*01a2*/ 	.byte	0x04
	.zero		1


	//   ....[9]....
        /*01a4*/ 	.word	0x000006e0
        /*01a8*/ 	.word	0x000000ff
        /*01ac*/ 	.word	0x00000048
        /*01b0*/ 	.short	0x0100
        /*01b2*/ 	.byte	0x04
	.zero		1


	//   ....[10]....
        /*01b4*/ 	.word	0x00000800
        /*01b8*/ 	.word	0x000000ff
        /*01bc*/ 	.word	0x00000050
        /*01c0*/ 	.short	0x0100
        /*01c2*/ 	.byte	0x04
	.zero		1


	//   ....[11]....
        /*01c4*/ 	.word	0x00000810
        /*01c8*/ 	.word	0x000000ff
        /*01cc*/ 	.word	0x00000070
        /*01d0*/ 	.short	0x0100
        /*01d2*/ 	.byte	0x04
	.zero		1


	//   ....[12]....
        /*01d4*/ 	.word	0x00000820
        /*01d8*/ 	.word	0x000000ff
        /*01dc*/ 	.word	0x00000058
        /*01e0*/ 	.short	0x0100
        /*01e2*/ 	.byte	0x04
	.zero		1


	//   ....[13]....
        /*01e4*/ 	.word	0x00000830
        /*01e8*/ 	.word	0x000000ff
        /*01ec*/ 	.word	0x00000078
        /*01f0*/ 	.short	0x0100
        /*01f2*/ 	.byte	0x04
	.zero		1


	//   ....[14]....
        /*01f4*/ 	.word	0x00000840
        /*01f8*/ 	.word	0x000000ff
        /*01fc*/ 	.word	0x00000060
        /*0200*/ 	.short	0x0100
        /*0202*/ 	.byte	0x04
	.zero		1


	//   ....[15]....
        /*0204*/ 	.word	0x00000850
        /*0208*/ 	.word	0x000000ff
        /*020c*/ 	.word	0x00000080
        /*0210*/ 	.short	0x0100
        /*0212*/ 	.byte	0x04
	.zero		1


	//   ....[16]....
        /*0214*/ 	.word	0x00000860
        /*0218*/ 	.word	0x000000ff
        /*021c*/ 	.word	0x00000068
        /*0220*/ 	.short	0x0100
        /*0222*/ 	.byte	0x04
	.zero		1


	//   ....[17]....
        /*0224*/ 	.word	0x00000870
        /*0228*/ 	.word	0x000000ff
        /*022c*/ 	.word	0x00000088
        /*0230*/ 	.short	0x0100
        /*0232*/ 	.byte	0x04
	.zero		1


	//   ....[18]....
        /*0234*/ 	.word	0x00000950
        /*0238*/ 	.word	0x000000ff
        /*023c*/ 	.word	0x00000090
        /*0240*/ 	.short	0x0100
        /*0242*/ 	.byte	0x06
	.zero		1


	//   ....[19]....
        /*0244*/ 	.word	0x00000960
        /*0248*/ 	.word	0x000000ff
        /*024c*/ 	.word	0x00000098
        /*0250*/ 	.short	0x0100
        /*0252*/ 	.byte	0x06
	.zero		1


	//   ....[20]....
        /*0254*/ 	.word	0x00000a90
        /*0258*/ 	.word	0x000000ff
        /*025c*/ 	.word	0x000000a0
        /*0260*/ 	.short	0x0100
        /*0262*/ 	.byte	0x06
	.zero		1


	//   ....[21]....
        /*0264*/ 	.word	0x00000aa0
        /*0268*/ 	.word	0x000000ff
        /*026c*/ 	.word	0x000000b0
        /*0270*/ 	.short	0x0100
        /*0272*/ 	.byte	0x06
	.zero		1


	//   ....[22]....
        /*0274*/ 	.word	0x00000ab0
        /*0278*/ 	.word	0x000000ff
        /*027c*/ 	.word	0x000000a8
        /*0280*/ 	.short	0x0100
        /*0282*/ 	.byte	0x06
	.zero		1


	//   ....[23]....
        /*0284*/ 	.word	0x00000ac0
        /*0288*/ 	.word	0x000000ff
        /*028c*/ 	.word	0x000000b8
        /*0290*/ 	.short	0x0100
        /*0292*/ 	.byte	0x06
	.zero		1


	//   ....[24]....
        /*0294*/ 	.word	0x00000be0
        /*0298*/ 	.word	0x000000ff
        /*029c*/ 	.word	0x000000c0
        /*02a0*/ 	.short	0x0100
        /*02a2*/ 	.byte	0x04
	.zero		1


	//   ....[25]....
        /*02a4*/ 	.word	0x00000bf0
        /*02a8*/ 	.word	0x000000ff
        /*02ac*/ 	.word	0x000000d0
        /*02b0*/ 	.short	0x0100
        /*02b2*/ 	.byte	0x04
	.zero		1


	//   ....[26]....
        /*02b4*/ 	.word	0x00000c00
        /*02b8*/ 	.word	0x000000ff
        /*02bc*/ 	.word	0x000000c8
        /*02c0*/ 	.short	0x0100
        /*02c2*/ 	.byte	0x04
	.zero		1


	//   ....[27]....
        /*02c4*/ 	.word	0x00000c10
        /*02c8*/ 	.word	0x000000ff
        /*02cc*/ 	.word	0x000000d8
        /*02d0*/ 	.short	0x0100
        /*02d2*/ 	.byte	0x04
	.zero		1


	//   ....[28]....
        /*02d4*/ 	.word	0x00000d00
        /*02d8*/ 	.word	0x000000ff
        /*02dc*/ 	.word	0x000000e0
        /*02e0*/ 	.short	0x0100
        /*02e2*/ 	.byte	0x04
	.zero		1


	//   ....[29]....
        /*02e4*/ 	.word	0x00000d10
        /*02e8*/ 	.word	0x000000ff
        /*02ec*/ 	.word	0x000000f0
        /*02f0*/ 	.short	0x0100
        /*02f2*/ 	.byte	0x04
	.zero		1


	//   ....[30]....
        /*02f4*/ 	.word	0x00000d20
        /*02f8*/ 	.word	0x000000ff
        /*02fc*/ 	.word	0x000000e8
        /*0300*/ 	.short	0x0100
        /*0302*/ 	.byte	0x04
	.zero		1


	//   ....[31]....
        /*0304*/ 	.word	0x00000d30
        /*0308*/ 	.word	0x000000ff
        /*030c*/ 	.word	0x000000f8
        /*0310*/ 	.short	0x0100
        /*0312*/ 	.byte	0x04
	.zero		1


	//   ....[32]....
        /*0314*/ 	.word	0x00000e30
        /*0318*/ 	.word	0x000000ff
        /*031c*/ 	.word	0x00000100
        /*0320*/ 	.short	0x0100
        /*0322*/ 	.byte	0x06
	.zero		1


	//   ....[33]....
        /*0324*/ 	.word	0x000019e0
        /*0328*/ 	.word	0x00000003
        /*032c*/ 	.word	0x000000f0
        /*0330*/ 	.short	0x010a
        /*0332*/ 	.byte	0xff
	.zero		1


	//   ....[34]....
        /*0334*/ 	.word	0x00001a10
        /*0338*/ 	.word	0x00000003
        /*033c*/ 	.word	0x000000e0
        /*0340*/ 	.short	0x0101
        /*0342*/ 	.byte	0xff
	.zero		1


	//   ....[35]....
        /*0344*/ 	.word	0x00001ad0
        /*0348*/ 	.word	0x000000ff
        /*034c*/ 	.word	0x00000028
        /*0350*/ 	.short	0x010a
        /*0352*/ 	.byte	0x04
	.zero		1


	//   ....[36]....
        /*0354*/ 	.word	0x00001ba0
        /*0358*/ 	.word	0x000000ff
        /*035c*/ 	.word	0x00000028
        /*0360*/ 	.short	0x010a
        /*0362*/ 	.byte	0x21
	.zero		1


	//   ....[37]....
        /*0364*/ 	.word	0x00001d50
        /*0368*/ 	.word	0x000000ff
        /*036c*/ 	.word	0x00000028
        /*0370*/ 	.short	0x010a
        /*0372*/ 	.byte	0x05
	.zero		1


	//   ....[38]....
        /*0374*/ 	.word	0x00001e60
        /*0378*/ 	.word	0x000000ff
        /*037c*/ 	.word	0x00000098
        /*0380*/ 	.short	0x0101
        /*0382*/ 	.byte	0x06
	.zero		1


	//   ....[39]....
        /*0384*/ 	.word	0x00001e80
        /*0388*/ 	.word	0x000000ff
        /*038c*/ 	.word	0x00000028
        /*0390*/ 	.short	0x010a
        /*0392*/ 	.byte	0x04
	.zero		1


	//   ....[40]....
        /*0394*/ 	.word	0x00001f00
        /*0398*/ 	.word	0x000000ff
        /*039c*/ 	.word	0x00000028
        /*03a0*/ 	.short	0x010a
        /*03a2*/ 	.byte	0x11
	.zero		1


	//   ....[41]....
        /*03a4*/ 	.word	0x00002090
        /*03a8*/ 	.word	0x000000ff
        /*03ac*/ 	.word	0x00000028
        /*03b0*/ 	.short	0x010a
        /*03b2*/ 	.byte	0x05
	.zero		1


	//   ....[42]....
        /*03b4*/ 	.word	0x000021f0
        /*03b8*/ 	.word	0x00000003
        /*03bc*/ 	.word	0x000000a0
        /*03c0*/ 	.short	0x010a
        /*03c2*/ 	.byte	0xff
	.zero		1


	//   ....[43]....
        /*03c4*/ 	.word	0x00002340
        /*03c8*/ 	.word	0x00000000
        /*03cc*/ 	.word	0x00000000
        /*03d0*/ 	.short	0x0101
        /*03d2*/ 	.byte	0xff
	.zero		1


	//   ....[44]....
        /*03d4*/ 	.word	0x000028f0
        /*03d8*/ 	.word	0x000000ff
        /*03dc*/ 	.word	0x00000000
        /*03e0*/ 	.short	0x010a
        /*03e2*/ 	.byte	0x04
	.zero		1


	//   ....[45]....
        /*03e4*/ 	.word	0x00002980
        /*03e8*/ 	.word	0x000000ff
        /*03ec*/ 	.word	0x00000000
        /*03f0*/ 	.short	0x010a
        /*03f2*/ 	.byte	0x05
	.zero		1


	//   ....[46]....
        /*03f4*/ 	.word	0x00002a10
        /*03f8*/ 	.word	0x000000ff
        /*03fc*/ 	.word	0x00000000
        /*0400*/ 	.short	0x010a
        /*0402*/ 	.byte	0x05
	.zero		1


	//   ....[47]....
        /*0404*/ 	.word	0x00002aa0
        /*0408*/ 	.word	0x000000ff
        /*040c*/ 	.word	0x00000000
        /*0410*/ 	.short	0x010a
        /*0412*/ 	.byte	0x05
	.zero		1


	//   ....[48]....
        /*0414*/ 	.word	0x00002b40
        /*0418*/ 	.word	0x00000000
        /*041c*/ 	.word	0x00000000
        /*0420*/ 	.short	0x010a
        /*0422*/ 	.byte	0xff
	.zero		1


	//   ....[49]....
        /*0424*/ 	.word	0x00002c60
        /*0428*/ 	.word	0x00000002
        /*042c*/ 	.word	0x000000e0
        /*0430*/ 	.short	0x010a
        /*0432*/ 	.byte	0xff
	.zero		1


	//   ....[50]....
        /*0434*/ 	.word	0x00002cc0
        /*0438*/ 	.word	0x00000004
        /*043c*/ 	.word	0x00000000
        /*0440*/ 	.short	0x0101
        /*0442*/ 	.byte	0xff
	.zero		1


	//   ....[51]....
        /*0444*/ 	.word	0x00002ce0
        /*0448*/ 	.word	0x000000ff
        /*044c*/ 	.word	0x000000b0
        /*0450*/ 	.short	0x010a
        /*0452*/ 	.byte	0x04
	.zero		1


	//   ....[52]....
        /*0454*/ 	.word	0x00002e00
        /*0458*/ 	.word	0x00000002
        /*045c*/ 	.word	0x000000a0
        /*0460*/ 	.short	0x010a
        /*0462*/ 	.byte	0xff
	.zero		1


	//   ....[53]....
        /*0464*/ 	.word	0x00002f10
        /*0468*/ 	.word	0x00000002
        /*046c*/ 	.word	0x00000000
        /*0470*/ 	.short	0x0101
        /*0472*/ 	.byte	0xff
	.zero		1


	//   ....[54]....
        /*0474*/ 	.word	0x00002fa0
        /*0478*/ 	.word	0x000000ff
        /*047c*/ 	.word	0x000000b0
        /*0480*/ 	.short	0x0106
        /*0482*/ 	.byte	0x04
	.zero		1


	//   ....[55]....
        /*0484*/ 	.word	0x00002fc0
        /*0488*/ 	.word	0x000000ff
        /*048c*/ 	.word	0x000000b0
        /*0490*/ 	.short	0x010a
        /*0492*/ 	.byte	0x04
	.zero		1


	//   ....[56]....
        /*0494*/ 	.word	0x00003050
        /*0498*/ 	.word	0x000000ff
        /*049c*/ 	.word	0x000000b0
        /*04a0*/ 	.short	0x0106
        /*04a2*/ 	.byte	0x07
	.zero		1


	//   ....[57]....
        /*04a4*/ 	.word	0x00003090
        /*04a8*/ 	.word	0x00000000
        /*04ac*/ 	.word	0x000000b0
        /*04b0*/ 	.short	0x010a
        /*04b2*/ 	.byte	0xff
	.zero		1


	//   ....[58]....
        /*04b4*/ 	.word	0x000032d0
        /*04b8*/ 	.word	0x000000ff
        /*04bc*/ 	.word	0x00000008
        /*04c0*/ 	.short	0x010a
        /*04c2*/ 	.byte	0x05
	.zero		1


	//   ....[59]....
        /*04c4*/ 	.word	0x000032f0
        /*04c8*/ 	.word	0x000000ff
        /*04cc*/ 	.word	0x00000008
        /*04d0*/ 	.short	0x010a
        /*04d2*/ 	.byte	0x05
	.zero		1


	//   ....[60]....
        /*04d4*/ 	.word	0x00003480
        /*04d8*/ 	.word	0x000000ff
        /*04dc*/ 	.word	0x00000008
        /*04e0*/ 	.short	0x010a
        /*04e2*/ 	.byte	0x05
	.zero		1


	//   ....[61]....
        /*04e4*/ 	.word	0x000034a0
        /*04e8*/ 	.word	0x000000ff
        /*04ec*/ 	.word	0x00000008
        /*04f0*/ 	.short	0x010a
        /*04f2*/ 	.byte	0x05
	.zero		1


	//   ....[62]....
        /*04f4*/ 	.word	0x00003560
        /*04f8*/ 	.word	0x000000ff
        /*04fc*/ 	.word	0x00000000
        /*0500*/ 	.short	0x0101
        /*0502*/ 	.byte	0x04
	.zero		1


	//   ....[63]....
        /*0504*/ 	.word	0x000038a0
        /*0508*/ 	.word	0x00000000
        /*050c*/ 	.word	0x000000a0
        /*0510*/ 	.short	0x010a
        /*0512*/ 	.byte	0xff
	.zero		1


	//   ....[64]....
        /*0514*/ 	.word	0x00003960
        /*0518*/ 	.word	0x00000000
        /*051c*/ 	.word	0x00000000
        /*0520*/ 	.short	0x0101
        /*0522*/ 	.byte	0xff
	.zero		1


	//   ....[65]....
        /*0524*/ 	.word	0x00003a20
        /*0528*/ 	.word	0x000000ff
        /*052c*/ 	.word	0x00000000
        /*0530*/ 	.short	0x010a
        /*0532*/ 	.byte	0x04
	.zero		1


	//   ....[66]....
        /*0534*/ 	.word	0x00003a30
        /*0538*/ 	.word	0x000000ff
        /*053c*/ 	.word	0x000000d0
        /*0540*/ 	.short	0x010a
        /*0542*/ 	.byte	0x1f
	.zero		1


	//   ....[67]....
        /*0544*/ 	.word	0x00003ae0
        /*0548*/ 	.word	0x000000ff
        /*054c*/ 	.word	0x00000000
        /*0550*/ 	.short	0x010a
        /*0552*/ 	.byte	0x05
	.zero		1


	//   ....[68]....
        /*0554*/ 	.word	0x00003c10
        /*0558*/ 	.word	0x000000ff
        /*055c*/ 	.word	0x00000000
        /*0560*/ 	.short	0x010a
        /*0562*/ 	.byte	0x04
	.zero		1


	//   ....[69]....
        /*0564*/ 	.word	0x00003f10
        /*0568*/ 	.word	0x000000ff
        /*056c*/ 	.word	0x00000000
        /*0570*/ 	.short	0x010a
        /*0572*/ 	.byte	0x04
	.zero		1


	//   ....[70]....
        /*0574*/ 	.word	0x00003fb0
        /*0578*/ 	.word	0x00000000
        /*057c*/ 	.word	0x00000000
        /*0580*/ 	.short	0x010a
        /*0582*/ 	.byte	0xff
	.zero		1


	//   ....[71]....
        /*0584*/ 	.word	0x00003ff0
        /*0588*/ 	.word	0x00000000
        /*058c*/ 	.word	0x00000000
        /*0590*/ 	.short	0x010a
        /*0592*/ 	.byte	0xff
	.zero		1


	//   ....[72]....
        /*0594*/ 	.word	0x00004060
        /*0598*/ 	.word	0x000000ff
        /*059c*/ 	.word	0x00000000
        /*05a0*/ 	.short	0x0101
        /*05a2*/ 	.byte	0x04
	.zero		1


	//   ....[73]....
        /*05a4*/ 	.word	0x000040a0
        /*05a8*/ 	.word	0x000000ff
        /*05ac*/ 	.word	0x00000100
        /*05b0*/ 	.short	0x010a
        /*05b2*/ 	.byte	0x1a
	.zero		1


	//   ....[74]....
        /*05b4*/ 	.word	0x000040f0
        /*05b8*/ 	.word	0x000000ff
        /*05bc*/ 	.word	0x00000000
        /*05c0*/ 	.short	0x0101
        /*05c2*/ 	.byte	0x04
	.zero		1


	//   ....[75]....
        /*05c4*/ 	.word	0x00004590
        /*05c8*/ 	.word	0x0000000c
        /*05cc*/ 	.word	0x000000a0
        /*05d0*/ 	.short	0x010a
        /*05d2*/ 	.byte	0xff
	.zero		1


	//   ....[76]....
        /*05d4*/ 	.word	0x00004700
        /*05d8*/ 	.word	0x00000000
        /*05dc*/ 	.word	0x00000000
        /*05e0*/ 	.short	0x0101
        /*05e2*/ 	.byte	0xff
	.zero		1


	//   ....[77]....
        /*05e4*/ 	.word	0x00004b90
        /*05e8*/ 	.word	0x000000ff
        /*05ec*/ 	.word	0x00000098
        /*05f0*/ 	.short	0x010a
        /*05f2*/ 	.byte	0x15
	.zero		1


	//   ....[78]....
        /*05f4*/ 	.word	0x00004d10
        /*05f8*/ 	.word	0x000000ff
        /*05fc*/ 	.word	0x00000070
        /*0600*/ 	.short	0x010a
        /*0602*/ 	.byte	0x15
	.zero		1


	//   ....[79]....
        /*0604*/ 	.word	0x00004e90
        /*0608*/ 	.word	0x000000ff
        /*060c*/ 	.word	0x00000050
        /*0610*/ 	.short	0x010b
        /*0612*/ 	.byte	0x15
	.zero		1


	//   ....[80]....
        /*0614*/ 	.word	0x00004ea0
        /*0618*/ 	.word	0x000000ff
        /*061c*/ 	.word	0x00000000
        /*0620*/ 	.short	0x0101
        /*0622*/ 	.byte	0x06
	.zero		1


	//   ....[81]....
        /*0624*/ 	.word	0x00004eb0
        /*0628*/ 	.word	0x000000ff
        /*062c*/ 	.word	0x00000078
        /*0630*/ 	.short	0x010a
        /*0632*/ 	.byte	0x15
	.zero		1


	//   ....[82]....
        /*0634*/ 	.word	0x00005010
        /*0638*/ 	.word	0x000000ff
        /*063c*/ 	.word	0x00000058
        /*0640*/ 	.short	0x010b
        /*0642*/ 	.byte	0x15
	.zero		1


	//   ....[83]....
        /*0644*/ 	.word	0x00005020
        /*0648*/ 	.word	0x000000ff
        /*064c*/ 	.word	0x00000000
        /*0650*/ 	.short	0x0101
        /*0652*/ 	.byte	0x06
	.zero		1


	//   ....[84]....
        /*0654*/ 	.word	0x00005030
        /*0658*/ 	.word	0x000000ff
        /*065c*/ 	.word	0x00000080
        /*0660*/ 	.short	0x010a
        /*0662*/ 	.byte	0x15
	.zero		1


	//   ....[85]....
        /*0664*/ 	.word	0x00005180
        /*0668*/ 	.word	0x000000ff
        /*066c*/ 	.word	0x00000060
        /*0670*/ 	.short	0x010b
        /*0672*/ 	.byte	0x15
	.zero		1


	//   ....[86]....
        /*0674*/ 	.word	0x00005190
        /*0678*/ 	.word	0x000000ff
        /*067c*/ 	.word	0x00000000
        /*0680*/ 	.short	0x0101
        /*0682*/ 	.byte	0x06
	.zero		1


	//   ....[87]....
        /*0684*/ 	.word	0x000051a0
        /*0688*/ 	.word	0x000000ff
        /*068c*/ 	.word	0x00000088
        /*0690*/ 	.short	0x010a
        /*0692*/ 	.byte	0x15
	.zero		1


	//   ....[88]....
        /*0694*/ 	.word	0x00005390
        /*0698*/ 	.word	0x000000ff
        /*069c*/ 	.word	0x00000068
        /*06a0*/ 	.short	0x010b
        /*06a2*/ 	.byte	0x15
	.zero		1


	//   ....[89]....
        /*06a4*/ 	.word	0x000053a0
        /*06a8*/ 	.word	0x000000ff
        /*06ac*/ 	.word	0x00000000
        /*06b0*/ 	.short	0x0101
        /*06b2*/ 	.byte	0x25
	.zero		1


	//   ....[90]....
        /*06b4*/ 	.word	0x000053d0
        /*06b8*/ 	.word	0x000000ff
        /*06bc*/ 	.word	0x00000070
        /*06c0*/ 	.short	0x010a
        /*06c2*/ 	.byte	0x15
	.zero		1


	//   ....[91]....
        /*06c4*/ 	.word	0x000053f0
        /*06c8*/ 	.word	0x000000ff
        /*06cc*/ 	.word	0x00000078
        /*06d0*/ 	.short	0x010a
        /*06d2*/ 	.byte	0x15
	.zero		1


	//   ....[92]....
        /*06d4*/ 	.word	0x00005410
        /*06d8*/ 	.word	0x000000ff
        /*06dc*/ 	.word	0x00000080
        /*06e0*/ 	.short	0x010a
        /*06e2*/ 	.byte	0x15
	.zero		1


	//   ....[93]....
        /*06e4*/ 	.word	0x00005450
        /*06e8*/ 	.word	0x00000000
        /*06ec*/ 	.word	0x00000088
        /*06f0*/ 	.short	0x010a
        /*06f2*/ 	.byte	0xff
	.zero		1


	//   ....[94]....
        /*06f4*/ 	.word	0x00005790
        /*06f8*/ 	.word	0x00000003
        /*06fc*/ 	.word	0x000000a0
        /*0700*/ 	.short	0x010a
        /*0702*/ 	.byte	0xff
	.zero		1


	//   ....[95]....
        /*0704*/ 	.word	0x00005910
        /*0708*/ 	.word	0x00000000
        /*070c*/ 	.word	0x00000000
        /*0710*/ 	.short	0x0101
        /*0712*/ 	.byte	0xff
	.zero		1


	//   ....[96]....
        /*0714*/ 	.word	0x000064e0
        /*0718*/ 	.word	0x000000ff
        /*071c*/ 	.word	0x00000050
        /*0720*/ 	.short	0x010a
        /*0722*/ 	.byte	0x2c
	.zero		1


	//   ....[97]....
        /*0724*/ 	.word	0x000065c0
        /*0728*/ 	.word	0x000000aa
        /*072c*/ 	.word	0x000000c0
        /*0730*/ 	.short	0x010a
        /*0732*/ 	.byte	0xff
	.zero		1


	//   ....[98]....
        /*0734*/ 	.word	0x00006780
        /*0738*/ 	.word	0x000000ff
        /*073c*/ 	.word	0x00000050
        /*0740*/ 	.short	0x010a
        /*0742*/ 	.byte	0x2c
	.zero		1


	//   ....[99]....
        /*0744*/ 	.word	0x000068b0
        /*0748*/ 	.word	0x000000aa
        /*074c*/ 	.word	0x000000c0
        /*0750*/ 	.short	0x010a
        /*0752*/ 	.byte	0xff
	.zero		1


	//   ....[100]....
        /*0754*/ 	.word	0x00007ac0
        /*0758*/ 	.word	0x00000000
        /*075c*/ 	.word	0x00000000
        /*0760*/ 	.short	0x0101
        /*0762*/ 	.byte	0xff
	.zero		1


	//   ....[101]....
        /*0764*/ 	.word	0x00007ad0
        /*0768*/ 	.word	0x00000003
        /*076c*/ 	.word	0x00000050
        /*0770*/ 	.short	0x010a
        /*0772*/ 	.byte	0xff
	.zero		1


	//   ....[102]....
        /*0774*/ 	.word	0x00007bb0
        /*0778*/ 	.word	0x00000003
        /*077c*/ 	.word	0x00000050
        /*0780*/ 	.short	0x010a
        /*0782*/ 	.byte	0xff
	.zero		1


	//   ....[103]....
        /*0784*/ 	.word	0x00008ef0
        /*0788*/ 	.word	0x0000004d
        /*078c*/ 	.word	0x00000000
        /*0790*/ 	.short	0x0101
        /*0792*/ 	.byte	0xff
	.zero		1


	//   ....[104]....
        /*0794*/ 	.word	0x00008f10
        /*0798*/ 	.word	0x00000000
        /*079c*/ 	.word	0x00000050
        /*07a0*/ 	.short	0x010a
        /*07a2*/ 	.byte	0xff
	.zero		1


	//   ....[105]....
        /*07a4*/ 	.word	0x00008fe0
        /*07a8*/ 	.word	0x00000000
        /*07ac*/ 	.word	0x00000050
        /*07b0*/ 	.short	0x010a
        /*07b2*/ 	.byte	0xff
	.zero		1


	//   ....[106]....
        /*07b4*/ 	.word	0x0000a320
        /*07b8*/ 	.word	0x0000004a
        /*07bc*/ 	.word	0x00000000
        /*07c0*/ 	.short	0x0101
        /*07c2*/ 	.byte	0xff
	.zero		1


	//   ....[107]....
        /*07c4*/ 	.word	0x0000a340
        /*07c8*/ 	.word	0x00000003
        /*07cc*/ 	.word	0x00000050
        /*07d0*/ 	.short	0x010a
        /*07d2*/ 	.byte	0xff
	.zero		1


	//   ....[108]....
        /*07d4*/ 	.word	0x0000a410
        /*07d8*/ 	.word	0x00000003
        /*07dc*/ 	.word	0x00000050
        /*07e0*/ 	.short	0x010a
        /*07e2*/ 	.byte	0xff
	.zero		1


	//   ....[109]....
        /*07e4*/ 	.word	0x0000a8a0
        /*07e8*/ 	.word	0x000000aa
        /*07ec*/ 	.word	0x00000000
        /*07f0*/ 	.short	0x0101
        /*07f2*/ 	.byte	0xff
	.zero		1


	//   ....[110]....
        /*07f4*/ 	.word	0x0000b790
        /*07f8*/ 	.word	0x00000000
        /*07fc*/ 	.word	0x00000000
        /*0800*/ 	.short	0x0101
        /*0802*/ 	.byte	0xff
	.zero		1


	//   ....[111]....
        /*0804*/ 	.word	0x0000ba20
        /*0808*/ 	.word	0x000000ff
        /*080c*/ 	.word	0x00000000
        /*0810*/ 	.short	0x0101
        /*0812*/ 	.byte	0x04
	.zero		1


	//   ....[112]....
        /*0814*/ 	.word	0x0000ba40
        /*0818*/ 	.word	0x00000003
        /*081c*/ 	.word	0x000000f0
        /*0820*/ 	.short	0x010a
        /*0822*/ 	.byte	0xff
	.zero		1


	//   ....[113]....
        /*0824*/ 	.word	0x0000baa0
        /*0828*/ 	.word	0x00000000
        /*082c*/ 	.word	0x00000028
        /*0830*/ 	.short	0x010a
        /*0832*/ 	.byte	0xff
	.zero		1


	//   ....[114]....
        /*0834*/ 	.word	0x0000bb00
        /*0838*/ 	.word	0x00000000
        /*083c*/ 	.word	0x00000028
        /*0840*/ 	.short	0x010a
        /*0842*/ 	.byte	0xff
	.zero		1


	//   ....[115]....
        /*0844*/ 	.word	0x0000bb50
        /*0848*/ 	.word	0x00000003
        /*084c*/ 	.word	0x000000a0
        /*0850*/ 	.short	0x010a
        /*0852*/ 	.byte	0xff
	.zero		1


	//   ....[116]....
        /*0854*/ 	.word	0x0000bbb0
        /*0858*/ 	.word	0x00000000
        /*085c*/ 	.word	0x00000000
        /*0860*/ 	.short	0x010a
        /*0862*/ 	.byte	0xff
	.zero		1


	//   ....[117]....
        /*0864*/ 	.word	0x0000bc10
        /*0868*/ 	.word	0x00000000
        /*086c*/ 	.word	0x00000000
        /*0870*/ 	.short	0x010a
        /*0872*/ 	.byte	0xff
	.zero		1


	//   ....[118]....
        /*0874*/ 	.word	0x0000bc70
        /*0878*/ 	.word	0x00000000
        /*087c*/ 	.word	0x00000000
        /*0880*/ 	.short	0x010a
        /*0882*/ 	.byte	0xff
	.zero		1


	//   ....[119]....
        /*0884*/ 	.word	0x0000bcd0
        /*0888*/ 	.word	0x00000000
        /*088c*/ 	.word	0x00000000
        /*0890*/ 	.short	0x010a
        /*0892*/ 	.byte	0xff
	.zero		1


	//   ....[120]....
        /*0894*/ 	.word	0x0000bd20
        /*0898*/ 	.word	0x00000002
        /*089c*/ 	.word	0x000000e0
        /*08a0*/ 	.short	0x010a
        /*08a2*/ 	.byte	0xff
	.zero		1


	//   ....[121]....
        /*08a4*/ 	.word	0x0000bd80
        /*08a8*/ 	.word	0x00000002
        /*08ac*/ 	.word	0x000000b0
        /*08b0*/ 	.short	0x010a
        /*08b2*/ 	.byte	0xff
	.zero		1


	//   ....[122]....
        /*08b4*/ 	.word	0x0000bdd0
        /*08b8*/ 	.word	0x00000002
        /*08bc*/ 	.word	0x000000a0
        /*08c0*/ 	.short	0x010a
        /*08c2*/ 	.byte	0xff
	.zero		1


	//   ....[123]....
        /*08c4*/ 	.word	0x0000be30
        /*08c8*/ 	.word	0x00000000
        /*08cc*/ 	.word	0x000000b0
        /*08d0*/ 	.short	0x010a
        /*08d2*/ 	.byte	0xff
	.zero		1


	//   ....[124]....
        /*08d4*/ 	.word	0x0000be90
        /*08d8*/ 	.word	0x00000000
        /*08dc*/ 	.word	0x00000008
        /*08e0*/ 	.short	0x010a
        /*08e2*/ 	.byte	0xff
	.zero		1


	//   ....[125]....
        /*08e4*/ 	.word	0x0000bf70
        /*08e8*/ 	.word	0x00000000
        /*08ec*/ 	.word	0x00000008
        /*08f0*/ 	.short	0x010a
        /*08f2*/ 	.byte	0xff
	.zero		1


	//   ....[126]....
        /*08f4*/ 	.word	0x0000bfc0
        /*08f8*/ 	.word	0x00000000
        /*08fc*/ 	.word	0x000000a0
        /*0900*/ 	.short	0x010a
        /*0902*/ 	.byte	0xff
	.zero		1


	//   ....[127]....
        /*0904*/ 	.word	0x0000c020
        /*0908*/ 	.word	0x00000000
        /*090c*/ 	.word	0x000000d0
        /*0910*/ 	.short	0x010a
        /*0912*/ 	.byte	0xff
	.zero		1


	//   ....[128]....
        /*0914*/ 	.word	0x0000c080
        /*0918*/ 	.word	0x00000000
        /*091c*/ 	.word	0x00000000
        /*0920*/ 	.short	0x010a
        /*0922*/ 	.byte	0xff
	.zero		1


	//   ....[129]....
        /*0924*/ 	.word	0x0000c0e0
        /*0928*/ 	.word	0x00000000
        /*092c*/ 	.word	0x00000000
        /*0930*/ 	.short	0x010a
        /*0932*/ 	.byte	0xff
	.zero		1


	//   ....[130]....
        /*0934*/ 	.word	0x0000c140
        /*0938*/ 	.word	0x00000000
        /*093c*/ 	.word	0x00000100
        /*0940*/ 	.short	0x010a
        /*0942*/ 	.byte	0xff
	.zero		1


	//   ....[131]....
        /*0944*/ 	.word	0x0000c190
        /*0948*/ 	.word	0x0000000c
        /*094c*/ 	.word	0x000000a0
        /*0950*/ 	.short	0x010a
        /*0952*/ 	.byte	0xff
	.zero		1


	//   ....[132]....
        /*0954*/ 	.word	0x0000c1f0
        /*0958*/ 	.word	0x00000000
        /*095c*/ 	.word	0x00000098
        /*0960*/ 	.short	0x010a
        /*0962*/ 	.byte	0xff
	.zero		1


	//   ....[133]....
        /*0964*/ 	.word	0x0000c250
        /*0968*/ 	.word	0x00000000
        /*096c*/ 	.word	0x00000070
        /*0970*/ 	.short	0x010a
        /*0972*/ 	.byte	0xff
	.zero		1


	//   ....[134]....
        /*0974*/ 	.word	0x0000c2b0
        /*0978*/ 	.word	0x00000000
        /*097c*/ 	.word	0x00000078
        /*0980*/ 	.short	0x010a
        /*0982*/ 	.byte	0xff
	.zero		1


	//   ....[135]....
        /*0984*/ 	.word	0x0000c310
        /*0988*/ 	.word	0x00000000
        /*098c*/ 	.word	0x00000080
        /*0990*/ 	.short	0x010a
        /*0992*/ 	.byte	0xff
	.zero		1


	//   ....[136]....
        /*0994*/ 	.word	0x0000c370
        /*0998*/ 	.word	0x00000000
        /*099c*/ 	.word	0x00000088
        /*09a0*/ 	.short	0x010a
        /*09a2*/ 	.byte	0xff
	.zero		1


	//   ....[137]....
        /*09a4*/ 	.word	0x0000c3d0
        /*09a8*/ 	.word	0x00000000
        /*09ac*/ 	.word	0x00000070
        /*09b0*/ 	.short	0x010a
        /*09b2*/ 	.byte	0xff
	.zero		1


	//   ....[138]....
        /*09b4*/ 	.word	0x0000c430
        /*09b8*/ 	.word	0x00000000
        /*09bc*/ 	.word	0x00000078
        /*09c0*/ 	.short	0x010a
        /*09c2*/ 	.byte	0xff
	.zero		1


	//   ....[139]....
        /*09c4*/ 	.word	0x0000c490
        /*09c8*/ 	.word	0x00000000
        /*09cc*/ 	.word	0x00000080
        /*09d0*/ 	.short	0x010a
        /*09d2*/ 	.byte	0xff
	.zero		1


	//   ....[140]....
        /*09d4*/ 	.word	0x0000c4e0
        /*09d8*/ 	.word	0x00000003
        /*09dc*/ 	.word	0x000000a0
        /*09e0*/ 	.short	0x010a
        /*09e2*/ 	.byte	0xff
	.zero		1


	//   ....[141]....
        /*09e4*/ 	.word	0x0000c540
        /*09e8*/ 	.word	0x00000000
        /*09ec*/ 	.word	0x00000050
        /*09f0*/ 	.short	0x010a
        /*09f2*/ 	.byte	0xff
	.zero		1


	//   ....[142]....
        /*09f4*/ 	.word	0x0000c590
        /*09f8*/ 	.word	0x000000aa
        /*09fc*/ 	.word	0x000000c0
        /*0a00*/ 	.short	0x010a
        /*0a02*/ 	.byte	0xff
	.zero		1


	//   ....[143]....
        /*0a04*/ 	.word	0x0000c5e0
        /*0a08*/ 	.word	0x00000003
        /*0a0c*/ 	.word	0x00000050
        /*0a10*/ 	.short	0x010a
        /*0a12*/ 	.byte	0xff
	.zero		1


	//   ....[144]....
        /*0a14*/ 	.word	0x0000c630
        /*0a18*/ 	.word	0x00000000
        /*0a1c*/ 	.word	0x00000050
        /*0a20*/ 	.short	0x010a
        /*0a22*/ 	.byte	0xff
	.zero		1


	//   ....[145]....
        /*0a24*/ 	.word	0x0000c680
        /*0a28*/ 	.word	0x00000003
        /*0a2c*/ 	.word	0x00000050
        /*0a30*/ 	.short	0x010a
        /*0a32*/ 	.byte	0xff
	.zero		1


	//----- nvinfo : EIATTR_NUM_MBARRIERS
	.align		4
.L_47:
        /*0a34*/ 	.byte	0x03, 0x38
        /*0a36*/ 	.short	0x0021


	//----- nvinfo : EIATTR_EXIT_INSTR_OFFSETS
	.align		4
        /*0a38*/ 	.byte	0x04, 0x1c
        /*0a3a*/ 	.short	(.L_49 - .L_48)


	//   ....[0]....
.L_48:
        /*0a3c*/ 	.word	0x00002b70


	//   ....[1]....
        /*0a40*/ 	.word	0x00003060


	//   ....[2]....
        /*0a44*/ 	.word	0x000030c0


	//   ....[3]....
        /*0a48*/ 	.word	0x00004320


	//   ....[4]....
        /*0a4c*/ 	.word	0x00005480


	//   ....[5]....
        /*0a50*/ 	.word	0x000054c0


	//   ....[6]....
        /*0a54*/ 	.word	0x0000b910


	//   ....[7]....
        /*0a58*/ 	.word	0x0000b990


	//   ....[8]....
        /*0a5c*/ 	.word	0x0000b9c0


	//   ....[9]....
        /*0a60*/ 	.word	0x0000ba30


	//----- nvinfo : EIATTR_MAX_THREADS
	.align		4
.L_49:
        /*0a64*/ 	.byte	0x04, 0x05
        /*0a66*/ 	.short	(.L_51 - .L_50)
.L_50:
        /*0a68*/ 	.word	0x00000100
        /*0a6c*/ 	.word	0x00000001
        /*0a70*/ 	.word	0x00000001


	//----- nvinfo : EIATTR_CRS_STACK_SIZE
	.align		4
.L_51:
        /*0a74*/ 	.byte	0x04, 0x1e
        /*0a76*/ 	.short	(.L_53 - .L_52)
.L_52:
        /*0a78*/ 	.word	0x00000000


	//----- nvinfo : EIATTR_CBANK_PARAM_SIZE
	.align		4
.L_53:
        /*0a7c*/ 	.byte	0x03, 0x19
        /*0a7e*/ 	.short	0x0800


	//----- nvinfo : EIATTR_PARAM_CBANK
	.align		4
        /*0a80*/ 	.byte	0x04, 0x0a
        /*0a82*/ 	.short	(.L_55 - .L_54)
	.align		4
.L_54:
        /*0a84*/ 	.word	index@(.nv.constant0._ZN7cutlass13device_kernelINS_4gemm6kernel13GemmUniversalIN4cute5tupleIJiiiiEEENS1_10collective13CollectiveMmaINS1_35MainloopSm100TmaUmmaWarpSpecializedILi5ELi2ELi2ENS5_IJNS4_1CILi2EEESB_NSA_ILi1EEEEEEEENS5_IJNSA_ILi256EEESF_NSA_ILi64EEEEEENS_10bfloat16_tENS5_IJlSC_lEEESI_SJ_NS4_8TiledMMAINS4_8MMA_AtomIJNS4_26SM100_MMA_F16BF16_2x1SM_SSISI_SI_fLi256ELi256ELNS4_4UMMA5MajorE0ELSO_0ELNSN_7ScaleInE0ELSP_0EEEEEENS4_6LayoutINS5_IJSC_SC_SC_EEENS5_IJNSA_ILi0EEESU_SU_EEEEENS5_IJNS4_10UnderscoreESX_SX_EEEEENS4_28SM100_TMA_2SM_LOAD_MULTICASTENS4_14ComposedLayoutINS4_7SwizzleILi3ELi4ELi3EEENS4_18smem_ptr_flag_bitsILi16EEENSS_INS5_IJNSA_ILi8EEESG_EEENS5_IJSG_SC_EEEEEEEvNS4_8identityENS4_18SM100_TMA_2SM_LOADES1A_vS1B_EENS_8epilogue10collective18CollectiveEpilogueINS1E_23Sm100TmaWarpSpecializedILi4ELi2ELi64ELb1ELb0EEEJNS5_IJNSA_ILi128EEESF_SG_EEENS5_IJNSS_IS1J_SC_EENSS_ISG_SC_EEEEESI_SJ_SI_SJ_NS1E_6fusion15FusionCallbacksIS1I_NS1O_17LinearCombinationISI_fSI_fLNS_15FloatRoundStyleE2EEES1K_S1N_JEEENS4_5SM1004TMEM4LOAD26SM100_TMEM_LOAD_32dp32b64xENS4_13SM90_TMA_LOADES1A_NS4_39AutoVectorizingCopyWithAssumedAlignmentILi128EEENS4_14SM90_TMA_STOREES1A_S20_S20_EEEvvEEEEvNT_6ParamsE)
        /*0a88*/ 	.short	0x0380
        /*0a8a*/ 	.short	0x0800


	//----- nvinfo : EIATTR_SW_WAR
	.align		4
.L_55:
        /*0a8c*/ 	.byte	0x04, 0x36
        /*0a8e*/ 	.short	(.L_57 - .L_56)
.L_56:
        /*0a90*/ 	.word	0x00000008
.L_57:


//--------------------- .nv.callgraph             --------------------------
	.section	.nv.callgraph,"",@"SHT_CUDA_CALLGRAPH"
	.align	4
	.sectionentsize	8
	.align		4
        /*0000*/ 	.word	0x00000000
	.align		4
        /*0004*/ 	.word	0xffffffff
	.align		4
        /*0008*/ 	.word	index@(_ZN7cutlass13device_kernelINS_4gemm6kernel13GemmUniversalIN4cute5tupleIJiiiiEEENS1_10collective13CollectiveMmaINS1_35MainloopSm100TmaUmmaWarpSpecializedILi5ELi2ELi2ENS5_IJNS4_1CILi2EEESB_NSA_ILi1EEEEEEEENS5_IJNSA_ILi256EEESF_NSA_ILi64EEEEEENS_10bfloat16_tENS5_IJlSC_lEEESI_SJ_NS4_8TiledMMAINS4_8MMA_AtomIJNS4_26SM100_MMA_F16BF16_2x1SM_SSISI_SI_fLi256ELi256ELNS4_4UMMA5MajorE0ELSO_0ELNSN_7ScaleInE0ELSP_0EEEEEENS4_6LayoutINS5_IJSC_SC_SC_EEENS5_IJNSA_ILi0EEESU_SU_EEEEENS5_IJNS4_10UnderscoreESX_SX_EEEEENS4_28SM100_TMA_2SM_LOAD_MULTICASTENS4_14ComposedLayoutINS4_7SwizzleILi3ELi4ELi3EEENS4_18smem_ptr_flag_bitsILi16EEENSS_INS5_IJNSA_ILi8EEESG_EEENS5_IJSG_SC_EEEEEEEvNS4_8identityENS4_18SM100_TMA_2SM_LOADES1A_vS1B_EENS_8epilogue10collective18CollectiveEpilogueINS1E_23Sm100TmaWarpSpecializedILi4ELi2ELi64ELb1ELb0EEEJNS5_IJNSA_ILi128EEESF_SG_EEENS5_IJNSS_IS1J_SC_EENSS_ISG_SC_EEEEESI_SJ_SI_SJ_NS1E_6fusion15FusionCallbacksIS1I_NS1O_17LinearCombinationISI_fSI_fLNS_15FloatRoundStyleE2EEES1K_S1N_JEEENS4_5SM1004TMEM4LOAD26SM100_TMEM_LOAD_32dp32b64xENS4_13SM90_TMA_LOADES1A_NS4_39AutoVectorizingCopyWithAssumedAlignmentILi128EEENS4_14SM90_TMA_STOREES1A_S20_S20_EEEvvEEEEvNT_6ParamsE)
	.align		4
        /*000c*/ 	.word	index@(__assertfail)
	.align		4
        /*0010*/ 	.word	0x00000000
	.align		4
        /*0014*/ 	.word	0xfffffffe
	.align		4
        /*0018*/ 	.word	0x00000000
	.align		4
        /*001c*/ 	.word	0xfffffffd
	.align		4
        /*0020*/ 	.word	0x00000000
	.align		4
        /*0024*/ 	.word	0xfffffffc


//--------------------- .nv.constant4             --------------------------
	.section	.nv.constant4,"a",@progbits
	.align	8
	.align		8
.nv.constant4:
        /*0000*/ 	.dword	__assertfail
	.align		8
        /*0008*/ 	.dword	__unnamed_1
	.align		8
        /*0010*/ 	.dword	__unnamed_2
	.align		8
        /*0018*/ 	.dword	_ZN39_INTERNAL_90364ced_4_k_cu_3592c8bf_82844cuda3std3__45__cpo5beginE
	.align		8
        /*0020*/ 	.dword	_ZN39_INTERNAL_90364ced_4_k_cu_3592c8bf_82844cuda3std3__45__cpo3endE
	.align		8
        /*0028*/ 	.dword	_ZN39_INTERNAL_90364ced_4_k_cu_3592c8bf_82844cuda3std3__45__cpo6cbeginE
	.align		8
        /*0030*/ 	.dword	_ZN39_INTERNAL_90364ced_4_k_cu_3592c8bf_82844cuda3std3__45__cpo4cendE
	.align		8
        /*0038*/ 	.dword	_ZN39_INTERNAL_90364ced_4_k_cu_3592c8bf_82844cuda3std3__441_GLOBAL__N__90364ced_4_k_cu_3592c8bf_82846ignoreE
	.align		8
        /*0040*/ 	.dword	_ZN39_INTERNAL_90364ced_4_k_cu_3592c8bf_82844cuda3std3__419piecewise_constructE
	.align		8
        /*0048*/ 	.dword	_ZN39_INTERNAL_90364ced_4_k_cu_3592c8bf_82844cuda3std3__48in_placeE
	.align		8
        /*0050*/ 	.dword	_ZN39_INTERNAL_90364ced_4_k_cu_3592c8bf_82844cuda3std6ranges3__45__cpo4swapE
	.align		8
        /*0058*/ 	.dword	_ZN39_INTERNAL_90364ced_4_k_cu_3592c8bf_82844cuda3std6ranges3__45__cpo9iter_moveE
	.align		8
        /*0060*/ 	.dword	_ZN39_INTERNAL_90364ced_4_k_cu_3592c8bf_82844cute7productE
	.align		8
        /*0068*/ 	.dword	_ZN39_INTERNAL_90364ced_4_k_cu_3592c8bf_82844cute1_E
	.align		8
        /*0070*/ 	.dword	$str$25
	.align		8
        /*0078*/ 	.dword	$str$26
	.align		8
        /*0080*/ 	.dword	$str$27
	.align		8
        /*0088*/ 	.dword	$str$28


//--------------------- .text._ZN7cutlass13device_kernelINS_4gemm6kernel13GemmUniversalIN4cute5tupleIJiiiiEEENS1_10collective13CollectiveMmaINS1_35MainloopSm100TmaUmmaWarpSpecializedILi5ELi2ELi2ENS5_IJNS4_1CILi2EEESB_NSA_ILi1EEEEEEEENS5_IJNSA_ILi256EEESF_NSA_ILi64EEEEEENS_10bfloat16_tENS5_IJlSC_lEEESI_SJ_NS4_8TiledMMAINS4_8MMA_AtomIJNS4_26SM100_MMA_F16BF16_2x1SM_SSISI_SI_fLi256ELi256ELNS4_4UMMA5MajorE0ELSO_0ELNSN_7ScaleInE0ELSP_0EEEEEENS4_6LayoutINS5_IJSC_SC_SC_EEENS5_IJNSA_ILi0EEESU_SU_EEEEENS5_IJNS4_10UnderscoreESX_SX_EEEEENS4_28SM100_TMA_2SM_LOAD_MULTICASTENS4_14ComposedLayoutINS4_7SwizzleILi3ELi4ELi3EEENS4_18smem_ptr_flag_bitsILi16EEENSS_INS5_IJNSA_ILi8EEESG_EEENS5_IJSG_SC_EEEEEEEvNS4_8identityENS4_18SM100_TMA_2SM_LOADES1A_vS1B_EENS_8epilogue10collective18CollectiveEpilogueINS1E_23Sm100TmaWarpSpecializedILi4ELi2ELi64ELb1ELb0EEEJNS5_IJNSA_ILi128EEESF_SG_EEENS5_IJNSS_IS1J_SC_EENSS_ISG_SC_EEEEESI_SJ_SI_SJ_NS1E_6fusion15FusionCallbacksIS1I_NS1O_17LinearCombinationISI_fSI_fLNS_15FloatRoundStyleE2EEES1K_S1N_JEEENS4_5SM1004TMEM4LOAD26SM100_TMEM_LOAD_32dp32b64xENS4_13SM90_TMA_LOADES1A_NS4_39AutoVectorizingCopyWithAssumedAlignmentILi128EEENS4_14SM90_TMA_STOREES1A_S20_S20_EEEvvEEEEvNT_6ParamsE --------------------------
	.section	.text._ZN7cutlass13device_kernelINS_4gemm6kernel13GemmUniversalIN4cute5tupleIJiiiiEEENS1_10collective13CollectiveMmaINS1_35MainloopSm100TmaUmmaWarpSpecializedILi5ELi2ELi2ENS5_IJNS4_1CILi2EEESB_NSA_ILi1EEEEEEEENS5_IJNSA_ILi256EEESF_NSA_ILi64EEEEEENS_10bfloat16_tENS5_IJlSC_lEEESI_SJ_NS4_8TiledMMAINS4_8MMA_AtomIJNS4_26SM100_MMA_F16BF16_2x1SM_SSISI_SI_fLi256ELi256ELNS4_4UMMA5MajorE0ELSO_0ELNSN_7ScaleInE0ELSP_0EEEEEENS4_6LayoutINS5_IJSC_SC_SC_EEENS5_IJNSA_ILi0EEESU_SU_EEEEENS5_IJNS4_10UnderscoreESX_SX_EEEEENS4_28SM100_TMA_2SM_LOAD_MULTICASTENS4_14ComposedLayoutINS4_7SwizzleILi3ELi4ELi3EEENS4_18smem_ptr_flag_bitsILi16EEENSS_INS5_IJNSA_ILi8EEESG_EEENS5_IJSG_SC_EEEEEEEvNS4_8identityENS4_18SM100_TMA_2SM_LOADES1A_vS1B_EENS_8epilogue10collective18CollectiveEpilogueINS1E_23Sm100TmaWarpSpecializedILi4ELi2ELi64ELb1ELb0EEEJNS5_IJNSA_ILi128EEESF_SG_EEENS5_IJNSS_IS1J_SC_EENSS_ISG_SC_EEEEESI_SJ_SI_SJ_NS1E_6fusion15FusionCallbacksIS1I_NS1O_17LinearCombinationISI_fSI_fLNS_15FloatRoundStyleE2EEES1K_S1N_JEEENS4_5SM1004TMEM4LOAD26SM100_TMEM_LOAD_32dp32b64xENS4_13SM90_TMA_LOADES1A_NS4_39AutoVectorizingCopyWithAssumedAlignmentILi128EEENS4_14SM90_TMA_STOREES1A_S20_S20_EEEvvEEEEvNT_6ParamsE,"ax",@progbits
	.align	128
.text._ZN7cutlass13device_kernelINS_4gemm6kernel13GemmUniversalIN4cute5tupleIJiiiiEEENS1_10collective13CollectiveMmaINS1_35MainloopSm100TmaUmmaWarpSpecializedILi5ELi2ELi2ENS5_IJNS4_1CILi2EEESB_NSA_ILi1EEEEEEEENS5_IJNSA_ILi256EEESF_NSA_ILi64EEEEEENS_10bfloat16_tENS5_IJlSC_lEEESI_SJ_NS4_8TiledMMAINS4_8MMA_AtomIJNS4_26SM100_MMA_F16BF16_2x1SM_SSISI_SI_fLi256ELi256ELNS4_4UMMA5MajorE0ELSO_0ELNSN_7ScaleInE0ELSP_0EEEEEENS4_6LayoutINS5_IJSC_SC_SC_EEENS5_IJNSA_ILi0EEESU_SU_EEEEENS5_IJNS4_10UnderscoreESX_SX_EEEEENS4_28SM100_TMA_2SM_LOAD_MULTICASTENS4_14ComposedLayoutINS4_7SwizzleILi3ELi4ELi3EEENS4_18smem_ptr_flag_bitsILi16EEENSS_INS5_IJNSA_ILi8EEESG_EEENS5_IJSG_SC_EEEEEEEvNS4_8identityENS4_18SM100_TMA_2SM_LOADES1A_vS1B_EENS_8epilogue10collective18CollectiveEpilogueINS1E_23Sm100TmaWarpSpecializedILi4ELi2ELi64ELb1ELb0EEEJNS5_IJNSA_ILi128EEESF_SG_EEENS5_IJNSS_IS1J_SC_EENSS_ISG_SC_EEEEESI_SJ_SI_SJ_NS1E_6fusion15FusionCallbacksIS1I_NS1O_17LinearCombinationISI_fSI_fLNS_15FloatRoundStyleE2EEES1K_S1N_JEEENS4_5SM1004TMEM4LOAD26SM100_TMEM_LOAD_32dp32b64xENS4_13SM90_TMA_LOADES1A_NS4_39AutoVectorizingCopyWithAssumedAlignmentILi128EEENS4_14SM90_TMA_STOREES1A_S20_S20_EEEvvEEEEvNT_6ParamsE:
        .type           _ZN7cutlass13device_kernelINS_4gemm6kernel13GemmUniversalIN4cute5tupleIJiiiiEEENS1_10collective13CollectiveMmaINS1_35MainloopSm100TmaUmmaWarpSpecializedILi5ELi2ELi2ENS5_IJNS4_1CILi2EEESB_NSA_ILi1EEEEEEEENS5_IJNSA_ILi256EEESF_NSA_ILi64EEEEEENS_10bfloat16_tENS5_IJlSC_lEEESI_SJ_NS4_8TiledMMAINS4_8MMA_AtomIJNS4_26SM100_MMA_F16BF16_2x1SM_SSISI_SI_fLi256ELi256ELNS4_4UMMA5MajorE0ELSO_0ELNSN_7ScaleInE0ELSP_0EEEEEENS4_6LayoutINS5_IJSC_SC_SC_EEENS5_IJNSA_ILi0EEESU_SU_EEEEENS5_IJNS4_10UnderscoreESX_SX_EEEEENS4_28SM100_TMA_2SM_LOAD_MULTICASTENS4_14ComposedLayoutINS4_7SwizzleILi3ELi4ELi3EEENS4_18smem_ptr_flag_bitsILi16EEENSS_INS5_IJNSA_ILi8EEESG_EEENS5_IJSG_SC_EEEEEEEvNS4_8identityENS4_18SM100_TMA_2SM_LOADES1A_vS1B_EENS_8epilogue10collective18CollectiveEpilogueINS1E_23Sm100TmaWarpSpecializedILi4ELi2ELi64ELb1ELb0EEEJNS5_IJNSA_ILi128EEESF_SG_EEENS5_IJNSS_IS1J_SC_EENSS_ISG_SC_EEEEESI_SJ_SI_SJ_NS1E_6fusion15FusionCallbacksIS1I_NS1O_17LinearCombinationISI_fSI_fLNS_15FloatRoundStyleE2EEES1K_S1N_JEEENS4_5SM1004TMEM4LOAD26SM100_TMEM_LOAD_32dp32b64xENS4_13SM90_TMA_LOADES1A_NS4_39AutoVectorizingCopyWithAssumedAlignmentILi128EEENS4_14SM90_TMA_STOREES1A_S20_S20_EEEvvEEEEvNT_6ParamsE,@function
        .size           _ZN7cutlass13device_kernelINS_4gemm6kernel13GemmUniversalIN4cute5tupleIJiiiiEEENS1_10collective13CollectiveMmaINS1_35MainloopSm100TmaUmmaWarpSpecializedILi5ELi2ELi2ENS5_IJNS4_1CILi2EEESB_NSA_ILi1EEEEEEEENS5_IJNSA_ILi256EEESF_NSA_ILi64EEEEEENS_10bfloat16_tENS5_IJlSC_lEEESI_SJ_NS4_8TiledMMAINS4_8MMA_AtomIJNS4_26SM100_MMA_F16BF16_2x1SM_SSISI_SI_fLi256ELi256ELNS4_4UMMA5MajorE0ELSO_0ELNSN_7ScaleInE0ELSP_0EEEEEENS4_6LayoutINS5_IJSC_SC_SC_EEENS5_IJNSA_ILi0EEESU_SU_EEEEENS5_IJNS4_10UnderscoreESX_SX_EEEEENS4_28SM100_TMA_2SM_LOAD_MULTICASTENS4_14ComposedLayoutINS4_7SwizzleILi3ELi4ELi3EEENS4_18smem_ptr_flag_bitsILi16EEENSS_INS5_IJNSA_ILi8EEESG_EEENS5_IJSG_SC_EEEEEEEvNS4_8identityENS4_18SM100_TMA_2SM_LOADES1A_vS1B_EENS_8epilogue10collective18CollectiveEpilogueINS1E_23Sm100TmaWarpSpecializedILi4ELi2ELi64ELb1ELb0EEEJNS5_IJNSA_ILi128EEESF_SG_EEENS5_IJNSS_IS1J_SC_EENSS_ISG_SC_EEEEESI_SJ_SI_SJ_NS1E_6fusion15FusionCallbacksIS1I_NS1O_17LinearCombinationISI_fSI_fLNS_15FloatRoundStyleE2EEES1K_S1N_JEEENS4_5SM1004TMEM4LOAD26SM100_TMEM_LOAD_32dp32b64xENS4_13SM90_TMA_LOADES1A_NS4_39AutoVectorizingCopyWithAssumedAlignmentILi128EEENS4_14SM90_TMA_STOREES1A_S20_S20_EEEvvEEEEvNT_6ParamsE,(.L_x_194 - _ZN7cutlass13device_kernelINS_4gemm6kernel13GemmUniversalIN4cute5tupleIJiiiiEEENS1_10collective13CollectiveMmaINS1_35MainloopSm100TmaUmmaWarpSpecializedILi5ELi2ELi2ENS5_IJNS4_1CILi2EEESB_NSA_ILi1EEEEEEEENS5_IJNSA_ILi256EEESF_NSA_ILi64EEEEEENS_10bfloat16_tENS5_IJlSC_lEEESI_SJ_NS4_8TiledMMAINS4_8MMA_AtomIJNS4_26SM100_MMA_F16BF16_2x1SM_SSISI_SI_fLi256ELi256ELNS4_4UMMA5MajorE0ELSO_0ELNSN_7ScaleInE0ELSP_0EEEEEENS4_6LayoutINS5_IJSC_SC_SC_EEENS5_IJNSA_ILi0EEESU_SU_EEEEENS5_IJNS4_10UnderscoreESX_SX_EEEEENS4_28SM100_TMA_2SM_LOAD_MULTICASTENS4_14ComposedLayoutINS4_7SwizzleILi3ELi4ELi3EEENS4_18smem_ptr_flag_bitsILi16EEENSS_INS5_IJNSA_ILi8EEESG_EEENS5_IJSG_SC_EEEEEEEvNS4_8identityENS4_18SM100_TMA_2SM_LOADES1A_vS1B_EENS_8epilogue10collective18CollectiveEpilogueINS1E_23Sm100TmaWarpSpecializedILi4ELi2ELi64ELb1ELb0EEEJNS5_IJNSA_ILi128EEESF_SG_EEENS5_IJNSS_IS1J_SC_EENSS_ISG_SC_EEEEESI_SJ_SI_SJ_NS1E_6fusion15FusionCallbacksIS1I_NS1O_17LinearCombinationISI_fSI_fLNS_15FloatRoundStyleE2EEES1K_S1N_JEEENS4_5SM1004TMEM4LOAD26SM100_TMEM_LOAD_32dp32b64xENS4_13SM90_TMA_LOADES1A_NS4_39AutoVectorizingCopyWithAssumedAlignmentILi128EEENS4_14SM90_TMA_STOREES1A_S20_S20_EEEvvEEEEvNT_6ParamsE)
        .other          _ZN7cutlass13device_kernelINS_4gemm6kernel13GemmUniversalIN4cute5tupleIJiiiiEEENS1_10collective13CollectiveMmaINS1_35MainloopSm100TmaUmmaWarpSpecializedILi5ELi2ELi2ENS5_IJNS4_1CILi2EEESB_NSA_ILi1EEEEEEEENS5_IJNSA_ILi256EEESF_NSA_ILi64EEEEEENS_10bfloat16_tENS5_IJlSC_lEEESI_SJ_NS4_8TiledMMAINS4_8MMA_AtomIJNS4_26SM100_MMA_F16BF16_2x1SM_SSISI_SI_fLi256ELi256ELNS4_4UMMA5MajorE0ELSO_0ELNSN_7ScaleInE0ELSP_0EEEEEENS4_6LayoutINS5_IJSC_SC_SC_EEENS5_IJNSA_ILi0EEESU_SU_EEEEENS5_IJNS4_10UnderscoreESX_SX_EEEEENS4_28SM100_TMA_2SM_LOAD_MULTICASTENS4_14ComposedLayoutINS4_7SwizzleILi3ELi4ELi3EEENS4_18smem_ptr_flag_bitsILi16EEENSS_INS5_IJNSA_ILi8EEESG_EEENS5_IJSG_SC_EEEEEEEvNS4_8identityENS4_18SM100_TMA_2SM_LOADES1A_vS1B_EENS_8epilogue10collective18CollectiveEpilogueINS1E_23Sm100TmaWarpSpecializedILi4ELi2ELi64ELb1ELb0EEEJNS5_IJNSA_ILi128EEESF_SG_EEENS5_IJNSS_IS1J_SC_EENSS_ISG_SC_EEEEESI_SJ_SI_SJ_NS1E_6fusion15FusionCallbacksIS1I_NS1O_17LinearCombinationISI_fSI_fLNS_15FloatRoundStyleE2EEES1K_S1N_JEEENS4_5SM1004TMEM4LOAD26SM100_TMEM_LOAD_32dp32b64xENS4_13SM90_TMA_LOADES1A_NS4_39AutoVectorizingCopyWithAssumedAlignmentILi128EEENS4_14SM90_TMA_STOREES1A_S20_S20_EEEvvEEEEvNT_6ParamsE,@"STO_CUDA_ENTRY STV_DEFAULT"
_ZN7cutlass13device_kernelINS_4gemm6kernel13GemmUniversalIN4cute5tupleIJiiiiEEENS1_10collective13CollectiveMmaINS1_35MainloopSm100TmaUmmaWarpSpecializedILi5ELi2ELi2ENS5_IJNS4_1CILi2EEESB_NSA_ILi1EEEEEEEENS5_IJNSA_ILi256EEESF_NSA_ILi64EEEEEENS_10bfloat16_tENS5_IJlSC_lEEESI_SJ_NS4_8TiledMMAINS4_8MMA_AtomIJNS4_26SM100_MMA_F16BF16_2x1SM_SSISI_SI_fLi256ELi256ELNS4_4UMMA5MajorE0ELSO_0ELNSN_7ScaleInE0ELSP_0EEEEEENS4_6LayoutINS5_IJSC_SC_SC_EEENS5_IJNSA_ILi0EEESU_SU_EEEEENS5_IJNS4_10UnderscoreESX_SX_EEEEENS4_28SM100_TMA_2SM_LOAD_MULTICASTENS4_14ComposedLayoutINS4_7SwizzleILi3ELi4ELi3EEENS4_18smem_ptr_flag_bitsILi16EEENSS_INS5_IJNSA_ILi8EEESG_EEENS5_IJSG_SC_EEEEEEEvNS4_8identityENS4_18SM100_TMA_2SM_LOADES1A_vS1B_EENS_8epilogue10collective18CollectiveEpilogueINS1E_23Sm100TmaWarpSpecializedILi4ELi2ELi64ELb1ELb0EEEJNS5_IJNSA_ILi128EEESF_SG_EEENS5_IJNSS_IS1J_SC_EENSS_ISG_SC_EEEEESI_SJ_SI_SJ_NS1E_6fusion15FusionCallbacksIS1I_NS1O_17LinearCombinationISI_fSI_fLNS_15FloatRoundStyleE2EEES1K_S1N_JEEENS4_5SM1004TMEM4LOAD26SM100_TMEM_LOAD_32dp32b64xENS4_13SM90_TMA_LOADES1A_NS4_39AutoVectorizingCopyWithAssumedAlignmentILi128EEENS4_14SM90_TMA_STOREES1A_S20_S20_EEEvvEEEEvNT_6ParamsE:
[----:B------:R-:W1:Y:S01]  /*0000*/  LDC R1, c[0x0][0x37c] ;  /* 0x0000df00ff017b82 */ /* 0x000e620000000800 */
[----:B------:R-:W2:Y:S01]  /*0010*/  S2R R163, SR_TID.X ;  /* 0x0000000000a37919 */ /* 0x000ea20000002100 */
[----:B------:R-:W3:Y:S06]  /*0020*/  LDCU.64 UR8, c[0x0][0x890] ;  /* 0x00011200ff0877ac */ /* 0x000eec0008000a00 */
[----:B------:R-:W4:Y:S01]  /*0030*/  S2UR UR47, SR_CgaCtaId ;  /* 0x00000000002f79c3 */ /* 0x000f220000008800 */
[----:B------:R-:W-:Y:S02]  /*0040*/  PRMT R146, RZ, 0x7610, R146 ;  /* 0x00007610ff927816 */ /* 0x000fe40000000092 */
[----:B------:R-:W-:Y:S01]  /*0050*/  ELECT P1, URZ, PT ;  /* 0x0000000000ff782f */ /* 0x000fe20003820000 */
[----:B---3--:R-:W-:-:S04]  /*0060*/  UISETP.NE.U32.AND UP0, UPT, UR8, URZ, UPT ;  /* 0x000000ff0800728c */ /* 0x008fc8000bf05070 */
[----:B------:R-:W-:Y:S02]  /*0070*/  UISETP.NE.AND.EX UP0, UPT, UR9, URZ, UPT, UP0 ;  /* 0x000000ff0900728c */ /* 0x000fe4000bf05300 */
[----:B----4-:R-:W-:Y:S02]  /*0080*/  ULOP3.LUT UR46, UR47, 0x1, URZ, 0xc0, !UPT ;  /* 0x000000012f2e7892 */ /* 0x010fe4000f8ec0ff */
[----:B------:R-:W-:Y:S01]  /*0090*/  ULOP3.LUT UR48, UR47, 0x1, URZ, 0x3c, !UPT ;  /* 0x000000012f307892 */ /* 0x000fe2000f8e3cff */
[----:B--2---:R-:W-:-:S05]  /*00a0*/  SHF.R.U32.HI R147, RZ, 0x5, R163 ;  /* 0x00000005ff937819 */ /* 0x004fca00000116a3 */
[----:B------:R-:W2:Y:S02]  /*00b0*/  SHFL.IDX PT, R0, R147, RZ, 0x1f ;  /* 0x00001fff93007589 */ /* 0x000ea400000e0000 */
[----:B--2---:R-:W-:Y:S01]  /*00c0*/  R2UR UR17, R0 ;  /* 0x00000000001172ca */ /* 0x004fe200000e0000 */
[----:B-1----:R-:W-:-:S14]  /*00d0*/  BRA.U UP0, `(.L_x_0) ;  /* 0x0000000100307547 */ /* 0x002fdc000b800000 */
[----:B------:R-:W1:Y:S02]  /*00e0*/  LDCU.64 UR4, c[0x0][0x888] ;  /* 0x00011100ff0477ac */ /* 0x000e640008000a00 */
[----:B-1----:R-:W-:-:S04]  /*00f0*/  UISETP.NE.U32.AND UP0, UPT, UR4, URZ, UPT ;  /* 0x000000ff0400728c */ /* 0x002fc8000bf05070 */
[----:B------:R-:W-:-:S09]  /*0100*/  UISETP.NE.AND.EX UP0, UPT, UR5, URZ, UPT, UP0 ;  /* 0x000000ff0500728c */ /* 0x000fd2000bf05300 */
[----:B------:R-:W-:Y:S05]  /*0110*/  BRA.U !UP0, `(.L_x_1) ;  /* 0x0000000108147547 */ /* 0x000fea000b800000 */
[----:B------:R-:W1:Y:S01]  /*0120*/  LDC.64 R2, c[0x0][0x888] ;  /* 0x00022200ff027b82 */ /* 0x000e620000000a00 */
[----:B------:R-:W1:Y:S02]  /*0130*/  LDCU.64 UR4, c[0x0][0x358] ;  /* 0x00006b00ff0477ac */ /* 0x000e640008000a00 */
[----:B-1----:R1:W5:Y:S01]  /*0140*/  LDG.E R73, desc[UR4][R2.64] ;  /* 0x0000000402497981 */ /* 0x002362000c1e1900 */
[----:B------:R-:W-:Y:S01]  /*0150*/  HFMA2 R146, -RZ, RZ, 0, 5.9604644775390625e-08 ;  /* 0x00000001ff927431 */ /* 0x000fe200000001ff */
[----:B------:R-:W-:Y:S05]  /*0160*/  BRA `(.L_x_0) ;  /* 0x00000000000c7947 */ /* 0x000fea0003800000 */
.L_x_1:
[----:B------:R-:W1:Y:S01]  /*0170*/  LDCU UR4, c[0x0][0x880] ;  /* 0x00011000ff0477ac */ /* 0x000e620008000800 */
[----:B------:R-:W-:Y:S01]  /*0180*/  HFMA2 R146, -RZ, RZ, 0, 5.9604644775390625e-08 ;  /* 0x00000001ff927431 */ /* 0x000fe200000001ff */
[----:B-1----:R-:W-:-:S07]  /*0190*/  MOV R73, UR4 ;  /* 0x0000000400497c02 */ /* 0x002fce0008000f00 */
.L_x_0:
[----:B------:R-:W2:Y:S02]  /*01a0*/  LDCU.64 UR4, c[0x0][0x8b0] ;  /* 0x00011600ff0477ac */ /* 0x000ea40008000a00 */
[----:B--2---:R-:W-:-:S04]  /*01b0*/  UISETP.NE.U32.AND UP0, UPT, UR4, URZ, UPT ;  /* 0x000000ff0400728c */ /* 0x004fc8000bf05070 */
[----:B------:R-:W-:-:S09]  /*01c0*/  UISETP.NE.AND.EX UP0, UPT, UR5, URZ, UPT, UP0 ;  /* 0x000000ff0500728c */ /* 0x000fd2000bf05300 */
[----:B------:R-:W-:Y:S05]  /*01d0*/  BRA.U UP0, `(.L_x_2) ;  /* 0x0000000100287547 */ /* 0x000fea000b800000 */
[----:B------:R-:W2:Y:S02]  /*01e0*/  LDCU.64 UR4, c[0x0][0x8a8] ;  /* 0x00011500ff0477ac */ /* 0x000ea40008000a00 */
[----:B--2---:R-:W-:-:S04]  /*01f0*/  UISETP.NE.U32.AND UP0, UPT, UR4, URZ, UPT ;  /* 0x000000ff0400728c */ /* 0x004fc8000bf05070 */
[----:B------:R-:W-:-:S09]  /*0200*/  UISETP.NE.AND.EX UP0, UPT, UR5, URZ, UPT, UP0 ;  /* 0x000000ff0500728c */ /* 0x000fd2000bf05300 */
[----:B------:R-:W-:Y:S05]  /*0210*/  BRA.U !UP0, `(.L_x_3) ;  /* 0x0000000108107547 */ /* 0x000fea000b800000 */
[----:B------:R-:W2:Y:S01]  /*0220*/  LDC.64 R70, c[0x0][0x8a8] ;  /* 0x00022a00ff467b82 */ /* 0x000ea20000000a00 */
[----:B------:R-:W2:Y:S02]  /*0230*/  LDCU.64 UR4, c[0x0][0x358] ;  /* 0x00006b00ff0477ac */ /* 0x000ea40008000a00 */
[----:B--2---:R2:W5:Y:S01]  /*0240*/  LDG.E R70, desc[UR4][R70.64] ;  /* 0x0000000446467981 */ /* 0x004562000c1e1900 */
[----:B------:R-:W-:Y:S05]  /*0250*/  BRA `(.L_x_2) ;  /* 0x0000000000087947 */ /* 0x000fea0003800000 */
.L_x_3:
[----:B------:R-:W2:Y:S02]  /*0260*/  LDCU UR4, c[0x0][0x8a0] ;  /* 0x00011400ff0477ac */ /* 0x000ea40008000800 */
[----:B--2---:R-:W-:Y:S02]  /*0270*/  MOV R70, UR4 ;  /* 0x0000000400467c02 */ /* 0x004fe40008000f00 */
.L_x_2:
[----:B------:R-:W-:Y:S01]  /*0280*/  IMAD.U32 R0, RZ, RZ, UR17 ;  /* 0x00000011ff007e24 */ /* 0x000fe2000f8e00ff */
[----:B------:R-:W-:Y:S04]  /*0290*/  BSSY.RECONVERGENT B0, `(.L_x_4) ;  /* 0x000000c000007945 */ /* 0x000fe80003800200 */
[C---:B------:R-:W-:Y:S02]  /*02a0*/  ISETP.NE.OR P2, PT, R0.reuse, 0x1, !P1 ;  /* 0x000000010000780c */ /* 0x040fe40004f45670 */
[----:B------:R-:W-:-:S11]  /*02b0*/  ISETP.NE.OR P0, PT, R0, 0x3, !P1 ;  /* 0x000000030000780c */ /* 0x000fd60004f05670 */
[----:B------:R-:W-:Y:S05]  /*02c0*/  @P2 BRA `(.L_x_5) ;  /* 0x0000000000202947 */ /* 0x000fea0003800000 */
[----:B------:R-:W3:Y:S02]  /*02d0*/  LDCU.64 UR4, c[0x0][0x348] ;  /* 0x00006900ff0477ac */ /* 0x000ee40008000a00 */
[----:B---3--:R-:W-:Y:S02]  /*02e0*/  UIADD3 UR6, UP1, UPT, UR4, 0x80, URZ ;  /* 0x0000008004067890 */ /* 0x008fe4000ff3e0ff */
[----:B------:R-:W-:Y:S02]  /*02f0*/  UIADD3 UR4, UP0, UPT, UR4, 0x180, URZ ;  /* 0x0000018004047890 */ /* 0x000fe4000ff1e0ff */
[----:B------:R-:W-:Y:S02]  /*0300*/  UIADD3.X UR7, UPT, UPT, URZ, UR5, URZ, UP1, !UPT ;  /* 0x00000005ff077290 */ /* 0x000fe40008ffe4ff */
[----:B------:R-:W-:-:S07]  /*0310*/  UIADD3.X UR5, UPT, UPT, URZ, UR5, URZ, UP0, !UPT ;  /* 0x00000005ff057290 */ /* 0x000fce00087fe4ff */
[----:B------:R3:W-:Y:S02]  /*0320*/  UTMACCTL.PF [UR6] ;  /* 0x00000000060079b9 */ /* 0x0007e40008040000 */
[----:B------:R3:W-:Y:S02]  /*0330*/  UTMACCTL.PF [UR4] ;  /* 0x00000000040079b9 */ /* 0x0007e40008040000 */
[----:B---3--:R-:W-:Y:S01]  /*0340*/  NOP ;  /* 0x0000000000007918 */ /* 0x008fe20000000000 */
.L_x_5:
[----:B------:R-:W-:Y:S05]  /*0350*/  BSYNC.RECONVERGENT B0 ;  /* 0x0000000000007941 */ /* 0x000fea0003800200 */
.L_x_4:
[----:B------:R-:W-:Y:S04]  /*0360*/  BSSY.RECONVERGENT B0, `(.L_x_6) ;  /* 0x000000a000007945 */ /* 0x000fe80003800200 */
        /* <DEDUP_REMOVED lines=9> */
.L_x_7:
[----:B------:R-:W-:Y:S05]  /*0400*/  BSYNC.RECONVERGENT B0 ;  /* 0x0000000000007941 */ /* 0x000fea0003800200 */
.L_x_6:
[----:B------:R-:W3:Y:S01]  /*0410*/  LDCU.64 UR4, c[0x0][0x888] ;  /* 0x00011100ff0477ac */ /* 0x000ee20008000a00 */
[----:B------:R-:W-:Y:S02]  /*0420*/  UISETP.EQ.U32.AND UP1, UPT, UR8, URZ, UPT ;  /* 0x000000ff0800728c */ /* 0x000fe4000bf22070 */
[----:B------:R-:W-:Y:S02]  /*0430*/  UPLOP3.LUT UP3, UPT, UPT, UPT, UPT, 0x80, 0x8 ;  /* 0x000000000008789c */ /* 0x000fe40003f6f070 */
[----:B---3--:R-:W-:-:S04]  /*0440*/  UISETP.NE.U32.AND UP0, UPT, UR4, URZ, UPT ;  /* 0x000000ff0400728c */ /* 0x008fc8000bf05070 */
[----:B------:R-:W-:-:S04]  /*0450*/  UISETP.NE.AND.EX UP0, UPT, UR5, URZ, UPT, UP0 ;  /* 0x000000ff0500728c */ /* 0x000fc8000bf05300 */
[----:B------:R-:W-:-:S04]  /*0460*/  UISETP.EQ.OR.EX UP2, UPT, UR9, URZ, !UP0, UP1 ;  /* 0x000000ff0900728c */ /* 0x000fc8000c742710 */
[----:B------:R-:W-:-:S06]  /*0470*/  UP2UR UR4, UPR, URZ, 0x4 ;  /* 0x00000004ff047883 */ /* 0x000fcc0008000000 */
[----:B------:R-:W-:Y:S01]  /*0480*/  MOV R149, UR4 ;  /* 0x0000000400957c02 */ /* 0x000fe20008000f00 */
[----:B------:R-:W-:Y:S06]  /*0490*/  BRA.U !UP2, `(.L_x_8) ;  /* 0x000000010a207547 */ /* 0x000fec000b800000 */
[----:B------:R-:W-:Y:S01]  /*04a0*/  UISETP.NE.U32.AND UP1, UPT, UR8, URZ, UPT ;  /* 0x000000ff0800728c */ /* 0x000fe2000bf25070 */
[----:B-----5:R-:W-:Y:S01]  /*04b0*/  FSETP.NEU.AND P0, PT, R73, RZ, PT ;  /* 0x000000ff4900720b */ /* 0x020fe20003f0d000 */
[----:B------:R-:W-:Y:S02]  /*04c0*/  USEL UR4, URZ, 0xffffffff, UP0 ;  /* 0xffffffffff047887 */ /* 0x000fe40008000000 */
[----:B------:R-:W-:-:S10]  /*04d0*/  UISETP.NE.AND.EX UP1, UPT, UR9, URZ, UPT, UP1 ;  /* 0x000000ff0900728c */ /* 0x000fd4000bf25310 */
[----:B------:R-:W-:Y:S01]  /*04e0*/  VOTEU.ANY UP0, P0 ;  /* 0x0000000000ff7886 */ /* 0x000fe20000000100 */
[----:B------:R-:W-:-:S04]  /*04f0*/  @!UP1 USEL UR4, URZ, 0xffffffff, UP0 ;  /* 0xffffffffff049887 */ /* 0x000fc80008000000 */
[----:B------:R-:W-:-:S04]  /*0500*/  ULOP3.LUT UR4, UR4, 0x1, URZ, 0xc0, !UPT ;  /* 0x0000000104047892 */ /* 0x000fc8000f8ec0ff */
[----:B------:R-:W-:-:S11]  /*0510*/  UISETP.NE.U32.AND UP3, UPT, UR4, 0x1, UPT ;  /* 0x000000010400788c */ /* 0x000fd6000bf65070 */
.L_x_8:
[----:B------:R-:W3:Y:S01]  /*0520*/  SHFL.IDX PT, R0, R147, RZ, 0x1f ;  /* 0x00001fff93007589 */ /* 0x000ee200000e0000 */
[----:B------:R-:W-:-:S04]  /*0530*/  UISETP.NE.AND UP0, UPT, UR17, 0x2, UPT ;  /* 0x000000021100788c */ /* 0x000fc8000bf05270 */
[----:B------:R-:W-:Y:S02]  /*0540*/  UISETP.EQ.AND UP1, UPT, UR46, URZ, !UP0 ;  /* 0x000000ff2e00728c */ /* 0x000fe4000c722270 */
[----:B------:R-:W-:-:S04]  /*0550*/  USEL UR41, URZ, 0x1, UP0 ;  /* 0x00000001ff297887 */ /* 0x000fc80008000000 */
[----:B------:R-:W-:Y:S02]  /*0560*/  PLOP3.LUT P3, PT, P1, PT, UP1, 0x80, 0x8 ;  /* 0x000000000008781c */ /* 0x000fe40000f6f018 */
[----:B---3--:R-:W-:-:S13]  /*0570*/  ISETP.NE.AND P0, PT, R0, RZ, PT ;  /* 0x000000ff0000720c */ /* 0x008fda0003f05270 */
[----:B------:R-:W-:Y:S05]  /*0580*/  @P0 BRA `(.L_x_9) ;  /* 0x00000000005c0947 */ /* 0x000fea0003800000 */
[----:B------:R-:W-:Y:S01]  /*0590*/  UMOV UR4, 0x400 ;  /* 0x0000040000047882 */ /* 0x000fe20000000000 */
[----:B------:R-:W-:Y:S01]  /*05a0*/  UMOV UR8, 0x1 ;  /* 0x0000000100087882 */ /* 0x000fe20000000000 */
[----:B------:R-:W-:Y:S01]  /*05b0*/  UMOV UR6, 0x2 ;  /* 0x0000000200067882 */ /* 0x000fe20000000000 */
[----:B------:R-:W-:Y:S02]  /*05c0*/  ULEA UR4, UR47, UR4, 0x18 ;  /* 0x000000042f047291 */ /* 0x000fe4000f8ec0ff */
[----:B------:R-:W-:-:S04]  /*05d0*/  UIADD3 UR8, UPT, UPT, -UR8, 0x100000, URZ ;  /* 0x0010000008087890 */ /* 0x000fc8000fffe1ff */
[----:B------:R-:W-:Y:S02]  /*05e0*/  USHF.L.U32 UR9, UR8, 0xb, URZ ;  /* 0x0000000b08097899 */ /* 0x000fe400080006ff */
[----:B------:R-:W-:Y:S02]  /*05f0*/  USHF.L.U32 UR8, UR8, 0x1, URZ ;  /* 0x0000000108087899 */ /* 0x000fe400080006ff */
[----:B------:R-:W-:-:S04]  /*0600*/  UIADD3 UR6, UPT, UPT, -UR6, 0x100000, URZ ;  /* 0x0010000006067890 */ /* 0x000fc8000fffe1ff */
[----:B------:R-:W-:Y:S02]  /*0610*/  USHF.L.U32 UR7, UR6, 0xb, URZ ;  /* 0x0000000b06077899 */ /* 0x000fe400080006ff */
[----:B------:R-:W-:Y:S01]  /*0620*/  USHF.L.U32 UR6, UR6, 0x1, URZ ;  /* 0x0000000106067899 */ /* 0x000fe200080006ff */
[----:B------:R-:W-:Y:S01]  /*0630*/  ELECT P0, URZ, PT ;  /* 0x0000000000ff782f */ /* 0x000fe20003800000 */
[----:B------:R-:W3:Y:S02]  /*0640*/  FENCE.VIEW.ASYNC.S ;  /* 0x00000000000073c6 */ /* 0x000ee40000000000 */
[----:B---3--:R3:W4:Y:S08]  /*0650*/  SYNCS.EXCH.64 URZ, [UR4], UR8 ;  /* 0x0000000804ff75b2 */ /* 0x0087300008000100 */
[----:B------:R3:W1:Y:S01]  /*0660*/  SYNCS.EXCH.64 URZ, [UR4+0x28], UR6 ;  /* 0x0000280604ff75b2 */ /* 0x0006620008000100 */
        /* <DEDUP_REMOVED lines=8> */
[----:B------:R-:W-:Y:S01]  /*06f0*/  NOP ;  /* 0x0000000000007918 */ /* 0x000fe20000000000 */
.L_x_9:
[----:B------:R-:W2:Y:S01]  /*0700*/  SHFL.IDX PT, R0, R147, RZ, 0x1f ;  /* 0x00001fff93007589 */ /* 0x000ea200000e0000 */
[----:B------:R-:W-:Y:S01]  /*0710*/  NOP ;  /* 0x0000000000007918 */ /* 0x000fe20000000000 */
[----:B--2---:R-:W-:-:S13]  /*0720*/  ISETP.NE.AND P0, PT, R0, 0x1, PT ;  /* 0x000000010000780c */ /* 0x004fda0003f05270 */
[----:B------:R-:W-:Y:S05]  /*0730*/  @P0 BRA `(.L_x_10) ;  /* 0x0000000000540947 */ /* 0x000fea0003800000 */
[----:B---3--:R-:W-:Y:S01]  /*0740*/  UMOV UR4, 0x400 ;  /* 0x0000040000047882 */ /* 0x008fe20000000000 */
        /* <DEDUP_REMOVED lines=10> */
[----:B------:R-:W2:Y:S02]  /*07f0*/  FENCE.VIEW.ASYNC.S ;  /* 0x00000000000073c6 */ /* 0x000ea40000000000 */
[----:B--2---:R2:W3:Y:S08]  /*0800*/  SYNCS.EXCH.64 URZ, [UR4+0x50], UR8 ;  /* 0x0000500804ff75b2 */ /* 0x0044f00008000100 */
        /* <DEDUP_REMOVED lines=8> */
.L_x_10:
[----:B------:R-:W4:Y:S01]  /*0890*/  SHFL.IDX PT, R0, R147, RZ, 0x1f ;  /* 0x00001fff93007589 */ /* 0x000f2200000e0000 */
[----:B------:R-:W-:Y:S01]  /*08a0*/  NOP ;  /* 0x0000000000007918 */ /* 0x000fe20000000000 */
[----:B----4-:R-:W-:-:S13]  /*08b0*/  ISETP.NE.AND P0, PT, R0, 0x3, PT ;  /* 0x000000030000780c */ /* 0x010fda0003f05270 */
[----:B------:R-:W-:Y:S05]  /*08c0*/  @P0 BRA `(.L_x_11) ;  /* 0x00000000002c0947 */ /* 0x000fea0003800000 */
[----:B--23--:R-:W-:Y:S01]  /*08d0*/  UMOV UR6, 0x400 ;  /* 0x0000040000067882 */ /* 0x00cfe20000000000 */
[----:B------:R-:W-:Y:S01]  /*08e0*/  UMOV UR4, 0x20 ;  /* 0x0000002000047882 */ /* 0x000fe20000000000 */
[----:B------:R-:W-:Y:S02]  /*08f0*/  ULEA UR6, UR47, UR6, 0x18 ;  /* 0x000000062f067291 */ /* 0x000fe4000f8ec0ff */
[----:B------:R-:W-:-:S04]  /*0900*/  UIADD3 UR4, UPT, UPT, -UR4, 0x100000, URZ ;  /* 0x0010000004047890 */ /* 0x000fc8000fffe1ff */
[----:B------:R-:W-:Y:S02]  /*0910*/  USHF.L.U32 UR5, UR4, 0xb, URZ ;  /* 0x0000000b04057899 */ /* 0x000fe400080006ff */
[----:B------:R-:W-:Y:S01]  /*0920*/  USHF.L.U32 UR4, UR4, 0x1, URZ ;  /* 0x0000000104047899 */ /* 0x000fe200080006ff */
[----:B------:R-:W-:Y:S01]  /*0930*/  ELECT P0, URZ, PT ;  /* 0x0000000000ff782f */ /* 0x000fe20003800000 */
[----:B------:R-:W2:Y:S10]  /*0940*/  FENCE.VIEW.ASYNC.S ;  /* 0x00000000000073c6 */ /* 0x000eb40000000000 */
[----:B--2---:R4:W2:Y:S01]  /*0950*/  SYNCS.EXCH.64 URZ, [UR6+0x90], UR4 ;  /* 0x0000900406ff75b2 */ /* 0x0048a20008000100 */
[----:B------:R4:W3:Y:S02]  /*0960*/  SYNCS.EXCH.64 URZ, [UR6+0x98], UR4 ;  /* 0x0000980406ff75b2 */ /* 0x0008e40008000100 */
[----:B----4-:R-:W-:Y:S01]  /*0970*/  NOP ;  /* 0x0000000000007918 */ /* 0x010fe20000000000 */
.L_x_11:
[----:B------:R-:W4:Y:S01]  /*0980*/  SHFL.IDX PT, R0, R147, RZ, 0x1f ;  /* 0x00001fff93007589 */ /* 0x000f2200000e0000 */
[----:B------:R-:W-:Y:S01]  /*0990*/  NOP ;  /* 0x0000000000007918 */ /* 0x000fe20000000000 */
[----:B----4-:R-:W-:-:S13]  /*09a0*/  ISETP.NE.AND P0, PT, R0, 0x4, PT ;  /* 0x000000040000780c */ /* 0x010fda0003f05270 */
[----:B------:R-:W-:Y:S05]  /*09b0*/  @P0 BRA `(.L_x_12) ;  /* 0x0000000000480947 */ /* 0x000fea0003800000 */
[----:B--23--:R-:W-:Y:S01]  /*09c0*/  UMOV UR4, 0x3a0 ;  /* 0x000003a000047882 */ /* 0x00cfe20000000000 */
[----:B------:R-:W-:Y:S01]  /*09d0*/  UMOV UR6, 0x400 ;  /* 0x0000040000067882 */ /* 0x000fe20000000000 */
[----:B------:R-:W-:Y:S01]  /*09e0*/  USEL UR4, UR4, 0x320, UP3 ;  /* 0x0000032004047887 */ /* 0x000fe20009800000 */
        /* <DEDUP_REMOVED lines=10> */
[----:B--2---:R4:W2:Y:S08]  /*0a90*/  SYNCS.EXCH.64 URZ, [UR6+0xa0], UR8 ;  /* 0x0000a00806ff75b2 */ /* 0x0048b00008000100 */
[----:B------:R4:W3:Y:S01]  /*0aa0*/  SYNCS.EXCH.64 URZ, [UR6+0xb0], UR4 ;  /* 0x0000b00406ff75b2 */ /* 0x0008e20008000100 */
[----:B------:R4:W1:Y:S01]  /*0ab0*/  SYNCS.EXCH.64 URZ, [UR6+0xa8], UR8 ;  /* 0x0000a80806ff75b2 */ /* 0x0008620008000100 */
[----:B------:R4:W1:Y:S02]  /*0ac0*/  SYNCS.EXCH.64 URZ, [UR6+0xb8], UR4 ;  /* 0x0000b80406ff75b2 */ /* 0x0008640008000100 */
[----:B----4-:R-:W-:Y:S01]  /*0ad0*/  NOP ;  /* 0x0000000000007918 */ /* 0x010fe20000000000 */
.L_x_12:
[----:B------:R-:W4:Y:S01]  /*0ae0*/  SHFL.IDX PT, R0, R147, RZ, 0x1f ;  /* 0x00001fff93007589 */ /* 0x000f2200000e0000 */
[----:B------:R-:W-:Y:S01]  /*0af0*/  NOP ;  /* 0x0000000000007918 */ /* 0x000fe20000000000 */
[----:B----4-:R-:W-:-:S13]  /*0b00*/  ISETP.NE.AND P0, PT, R0, 0x5, PT ;  /* 0x000000050000780c */ /* 0x010fda0003f05270 */
[----:B------:R-:W-:Y:S05]  /*0b10*/  @P0 BRA `(.L_x_13) ;  /* 0x0000000000440947 */ /* 0x000fea0003800000 */
[----:B--23--:R-:W-:Y:S01]  /*0b20*/  UMOV UR4, 0x400 ;  /* 0x0000040000047882 */ /* 0x00cfe20000000000 */
        /* <DEDUP_REMOVED lines=16> */
.L_x_13:
[----:B------:R-:W4:Y:S01]  /*0c30*/  SHFL.IDX PT, R0, R147, RZ, 0x1f ;  /* 0x00001fff93007589 */ /* 0x000f2200000e0000 */
[----:B------:R-:W-:Y:S01]  /*0c40*/  ISETP.NE.OR P1, PT, RZ, UR17, !P1 ;  /* 0x00000011ff007c0c */ /* 0x000fe2000cf25670 */
        /* <DEDUP_REMOVED lines=12> */
[----:B------:R4:W3:Y:S01]  /*0d10*/  SYNCS.EXCH.64 URZ, [UR4+0xf0], UR6 ;  /* 0x0000f00604ff75b2 */ /* 0x0008e20008000100 */
[----:B------:R4:W1:Y:S01]  /*0d20*/  SYNCS.EXCH.64 URZ, [UR4+0xe8], UR6 ;  /* 0x0000e80604ff75b2 */ /* 0x0008620008000100 */
[----:B------:R4:W1:Y:S02]  /*0d30*/  SYNCS.EXCH.64 URZ, [UR4+0xf8], UR6 ;  /* 0x0000f80604ff75b2 */ /* 0x0008640008000100 */
[----:B----4-:R-:W-:Y:S01]  /*0d40*/  NOP ;  /* 0x0000000000007918 */ /* 0x010fe20000000000 */
.L_x_14:
[----:B------:R-:W-:Y:S01]  /*0d50*/  VOTEU.ALL UP0, P1 ;  /* 0x0000000000ff7886 */ /* 0x000fe20000800000 */
[----:B--23--:R-:W-:Y:S01]  /*0d60*/  UMOV UR4, 0x20 ;  /* 0x0000002000047882 */ /* 0x00cfe20000000000 */
[----:B------:R-:W2:Y:S01]  /*0d70*/  LDCU UR7, c[0x0][0x36c] ;  /* 0x00006d80ff0777ac */ /* 0x000ea20008000800 */
[----:B------:R-:W-:Y:S01]  /*0d80*/  NOP ;  /* 0x0000000000007918 */ /* 0x000fe20000000000 */
[----:B------:R-:W-:Y:S01]  /*0d90*/  LOP3.LUT R0, R163, 0x1f, RZ, 0xc0, !PT ;  /* 0x0000001fa3007812 */ /* 0x000fe200078ec0ff */
[----:B------:R-:W-:Y:S01]  /*0da0*/  @!UP0 UMOV UR6, 0x400 ;  /* 0x0000040000068882 */ /* 0x000fe20000000000 */
[----:B------:R-:W-:-:S04]  /*0db0*/  @!UP0 UIADD3 UR4, UPT, UPT, -UR4, 0x100000, URZ ;  /* 0x0010000004048890 */ /* 0x000fc8000fffe1ff */
[----:B------:R-:W-:Y:S02]  /*0dc0*/  @!UP0 USHF.L.U32 UR5, UR4, 0xb, URZ ;  /* 0x0000000b04058899 */ /* 0x000fe400080006ff */
[----:B------:R-:W-:Y:S02]  /*0dd0*/  @!UP0 USHF.L.U32 UR4, UR4, 0x1, URZ ;  /* 0x0000000104048899 */ /* 0x000fe400080006ff */
[----:B------:R-:W-:Y:S01]  /*0de0*/  @!UP0 ULEA UR6, UR47, UR6, 0x18 ;  /* 0x000000062f068291 */ /* 0x000fe2000f8ec0ff */
[----:B------:R-:W-:Y:S01]  /*0df0*/  VOTEU.ALL UP0, P1 ;  /* 0x0000000000ff7886 */ /* 0x000fe20000800000 */
[----:B------:R-:W-:Y:S02]  /*0e00*/  UISETP.NE.AND UP4, UPT, UR17, URZ, UPT ;  /* 0x000000ff1100728c */ /* 0x000fe4000bf85270 */
[----:B--2---:R-:W-:Y:S01]  /*0e10*/  UISETP.EQ.U32.AND UP5, UPT, UR7, 0x1, UPT ;  /* 0x000000010700788c */ /* 0x004fe2000bfa2070 */
[----:B------:R-:W2:Y:S07]  /*0e20*/  FENCE.VIEW.ASYNC.S ;  /* 0x00000000000073c6 */ /* 0x000eae0000000000 */
[----:B--2---:R2:W3:Y:S01]  /*0e30*/  @!UP0 SYNCS.EXCH.64 URZ, [UR6+0x100], UR4 ;  /* 0x0001000406ff85b2 */ /* 0x0044e20008000100 */
[----:B------:R-:W-:Y:S05]  /*0e40*/  BRA.U !UP5, `(.L_x_15) ;  /* 0x000000010d087547 */ /* 0x000fea000b800000 */
[----:B-1-3--:R-:W-:Y:S01]  /*0e50*/  UCGABAR_ARV ;  /* 0x00000000000079c7 */ /* 0x00afe20008000000 */
[----:B------:R-:W-:Y:S05]  /*0e60*/  BRA `(.L_x_16) ;  /* 0x0000000000047947 */ /* 0x000fea0003800000 */
.L_x_15:
[----:B-1-3--:R-:W-:Y:S01]  /*0e70*/  NOP ;  /* 0x0000000000007918 */ /* 0x00afe20000000000 */
.L_x_16:
[----:B------:R-:W1:Y:S01]  /*0e80*/  S2UR UR16, SR_CTAID.X ;  /* 0x00000000001079c3 */ /* 0x000e620000002500 */
[----:B------:R-:W-:-:S05]  /*0e90*/  CS2R.32 R148, SR_CgaSize ;  /* 0x0000000000947805 */ /* 0x000fca0000008a00 */
[----:B------:R-:W-:-:S05]  /*0ea0*/  IMAD R148, R148, -0xa0, RZ ;  /* 0xffffff6094947824 */ /* 0x000fca00078e02ff */
[----:B--2---:R-:W-:-:S14]  /*0eb0*/  R2UR UR5, R148 ;  /* 0x00000000940572ca */ /* 0x004fdc00000e0000 */
[----:B------:R-:W2:Y:S01]  /*0ec0*/  LDCU UR5, c[0x0][UR5+0x2b0] ;  /* 0x00005600050577ac */ /* 0x000ea20008000800 */
[----:B------:R-:W-:-:S05]  /*0ed0*/  CS2R.32 R148, SR_CgaSize ;  /* 0x0000000000947805 */ /* 0x000fca0000008a00 */
[----:B------:R-:W-:-:S05]  /*0ee0*/  IMAD R148, R148, -0xa0, RZ ;  /* 0xffffff6094947824 */ /* 0x000fca00078e02ff */
[----:B------:R-:W-:-:S14]  /*0ef0*/  R2UR UR4, R148 ;  /* 0x00000000940472ca */ /* 0x000fdc00000e0000 */
[----:B------:R-:W3:Y:S01]  /*0f00*/  LDCU UR4, c[0x0][UR4+0x2b4] ;  /* 0x00005680040477ac */ /* 0x000ee20008000800 */
[----:B------:R-:W4:Y:S01]  /*0f10*/  S2UR UR7, SR_CTAID.Y ;  /* 0x00000000000779c3 */ /* 0x000f220000002600 */
[----:B------:R-:W-:-:S05]  /*0f20*/  CS2R.32 R148, SR_CgaSize ;  /* 0x0000000000947805 */ /* 0x000fca0000008a00 */
[----:B------:R-:W-:-:S05]  /*0f30*/  IMAD R148, R148, -0xa0, RZ ;  /* 0xffffff6094947824 */ /* 0x000fca00078e02ff */
[----:B------:R-:W-:-:S14]  /*0f40*/  R2UR UR8, R148 ;  /* 0x00000000940872ca */ /* 0x000fdc00000e0000 */
[----:B------:R-:W3:Y:S01]  /*0f50*/  LDCU UR8, c[0x0][UR8+0x2a0] ;  /* 0x00005400080877ac */ /* 0x000ee20008000800 */
[----:B------:R-:W3:Y:S01]  /*0f60*/  LDCU UR21, c[0x0][0xb24] ;  /* 0x00016480ff1577ac */ /* 0x000ee20008000800 */
[----:B------:R-:W1:Y:S01]  /*0f70*/  S2UR UR36, SR_CTAID.Z ;  /* 0x00000000002479c3 */ /* 0x000e620000002700 */
[----:B------:R-:W-:-:S05]  /*0f80*/  CS2R.32 R148, SR_CgaSize ;  /* 0x0000000000947805 */ /* 0x000fca0000008a00 */
[----:B------:R-:W-:-:S05]  /*0f90*/  IMAD R148, R148, -0xa0, RZ ;  /* 0xffffff6094947824 */ /* 0x000fca00078e02ff */
[----:B------:R-:W-:-:S14]  /*0fa0*/  R2UR UR63, R148 ;  /* 0x00000000943f72ca */ /* 0x000fdc00000e0000 */
[----:B------:R-:W3:Y:S01]  /*0fb0*/  LDCU UR63, c[0x0][UR63+0x2a4] ;  /* 0x000054803f3f77ac */ /* 0x000ee20008000800 */
[----:B------:R-:W-:Y:S02]  /*0fc0*/  UISETP.GT.U32.AND UP0, UPT, UR46, 0xffff, UPT ;  /* 0x0000ffff2e00788c */ /* 0x000fe4000bf04070 */
[----:B------:R-:W-:Y:S01]  /*0fd0*/  USHF.L.U32 UR27, UR47, 0xb, URZ ;  /* 0x0000000b2f1b7899 */ /* 0x000fe200080006ff */
[----:B-1----:R-:W-:Y:S01]  /*0fe0*/  I2FP.F32.U32 R3, UR16 ;  /* 0x0000001000037c45 */ /* 0x002fe20008201000 */
[----:B------:R-:W-:Y:S01]  /*0ff0*/  UMOV UR30, 0x5 ;  /* 0x00000005001e7882 */ /* 0x000fe20000000000 */
[----:B------:R-:W1:Y:S03]  /*1000*/  LDCU UR42, c[0x0][0xb24] ;  /* 0x00016480ff2a77ac */ /* 0x000e660008000800 */
[----:B--2---:R-:W-:Y:S01]  /*1010*/  FMUL R3, R3, UR5 ;  /* 0x0000000503037c20 */ /* 0x004fe20008400000 */
[----:B------:R-:W2:Y:S01]  /*1020*/  LDCU UR29, c[0x0][0xb30] ;  /* 0x00016600ff1d77ac */ /* 0x000ea20008000800 */
[----:B----4-:R-:W-:Y:S01]  /*1030*/  I2FP.F32.U32 R2, UR7 ;  /* 0x0000000700027c45 */ /* 0x010fe20008201000 */
[----:B------:R-:W-:-:S03]  /*1040*/  USHF.L.U32 UR45, UR16, 0x7, URZ ;  /* 0x00000007102d7899 */ /* 0x000fc600080006ff */
[----:B------:R-:W4:Y:S01]  /*1050*/  F2I.U32.TRUNC.NTZ R3, R3 ;  /* 0x0000000300037305 */ /* 0x000f22000020f000 */
[----:B------:R-:W-:Y:S01]  /*1060*/  USEL UR26, UR46, 0xffff, !UP0 ;  /* 0x0000ffff2e1a7887 */ /* 0x000fe2000c000000 */
[----:B---3--:R-:W-:Y:S01]  /*1070*/  FMUL R2, R2, UR4 ;  /* 0x0000000402027c20 */ /* 0x008fe20008400000 */
[----:B------:R-:W-:Y:S01]  /*1080*/  UISETP.GE.AND UP2, UPT, UR21, 0x1, UPT ;  /* 0x000000011500788c */ /* 0x000fe2000bf46270 */
[----:B------:R-:W-:-:S04]  /*1090*/  UMOV UR20, UR7 ;  /* 0x0000000700147c82 */ /* 0x000fc80008000000 */
[----:B------:R-:W3:Y:S01]  /*10a0*/  F2I.U32.TRUNC.NTZ R2, R2 ;  /* 0x0000000200027305 */ /* 0x000ee2000020f000 */
[----:B----4-:R-:W-:Y:S02]  /*10b0*/  R2UR UR4, R3 ;  /* 0x00000000030472ca */ /* 0x010fe400000e0000 */
[----:B------:R-:W-:Y:S02]  /*10c0*/  PRMT R3, RZ, 0x7610, R3 ;  /* 0x00007610ff037816 */ /* 0x000fe40000000003 */
[----:B---3--:R-:W-:Y:S02]  /*10d0*/  R2UR UR6, R2 ;  /* 0x00000000020672ca */ /* 0x008fe400000e0000 */
[----:B------:R-:W-:-:S07]  /*10e0*/  PRMT R2, RZ, 0x7610, R2 ;  /* 0x00007610ff027816 */ /* 0x000fce0000000002 */
[----:B------:R-:W-:-:S04]  /*10f0*/  UIADD3 UR5, UPT, UPT, -UR4, URZ, URZ ;  /* 0x000000ff04057290 */ /* 0x000fc8000fffe1ff */
[----:B------:R-:W-:Y:S02]  /*1100*/  UIMAD UR5, UR8, UR5, UR16 ;  /* 0x00000005080572a4 */ /* 0x000fe4000f8e0210 */
[----:B------:R-:W-:-:S04]  /*1110*/  UIADD3 UR4, UPT, UPT, -UR6, URZ, URZ ;  /* 0x000000ff06047290 */ /* 0x000fc8000fffe1ff */
[----:B------:R-:W-:Y:S01]  /*1120*/  IMAD.U32 R148, RZ, RZ, UR5 ;  /* 0x00000005ff947e24 */ /* 0x000fe2000f8e00ff */
[----:B------:R-:W-:Y:S01]  /*1130*/  UIMAD UR63, UR63, UR4, UR7 ;  /* 0x000000043f3f72a4 */ /* 0x000fe2000f8e0207 */
[----:B-12---:R-:W-:Y:S11]  /*1140*/  BRA.U UP4, `(.L_x_17) ;  /* 0x0000000104407547 */ /* 0x006ff6000b800000 */
[----:B------:R-:W-:-:S13]  /*1150*/  R2UR UR4, R148 ;  /* 0x00000000940472ca */ /* 0x000fda00000e0000 */
[----:B------:R-:W-:Y:S02]  /*1160*/  UISETP.GT.U32.AND UP0, UPT, UR4, 0x1, UPT ;  /* 0x000000010400788c */ /* 0x000fe4000bf04070 */
[----:B------:R-:W-:Y:S02]  /*1170*/  ULOP3.LUT UR4, UR4, 0xfffffffe, URZ, 0xc0, !UPT ;  /* 0xfffffffe04047892 */ /* 0x000fe4000f8ec0ff */
[----:B------:R-:W-:Y:S02]  /*1180*/  UISETP.NE.AND UP1, UPT, UR63, URZ, UP0 ;  /* 0x000000ff3f00728c */ /* 0x000fe40008725270 */
[----:B------:R-:W-:Y:S02]  /*1190*/  UISETP.NE.AND UP0, UPT, UR63, 0x1, UP0 ;  /* 0x000000013f00788c */ /* 0x000fe40008705270 */
[----:B------:R-:W-:Y:S02]  /*11a0*/  USEL UR7, URZ, 0x1, UP1 ;  /* 0x00000001ff077887 */ /* 0x000fe40008800000 */
[----:B------:R-:W-:-:S02]  /*11b0*/  USEL UR6, URZ, 0x4, UP0 ;  /* 0x00000004ff067887 */ /* 0x000fc40008000000 */
[----:B------:R-:W-:Y:S02]  /*11c0*/  USEL UR5, URZ, 0x2, UP1 ;  /* 0x00000002ff057887 */ /* 0x000fe40008800000 */
[----:B------:R-:W-:Y:S02]  /*11d0*/  ULEA UR4, UR63, UR4, 0x1 ;  /* 0x000000043f047291 */ /* 0x000fe4000f8e08ff */
[----:B------:R-:W-:Y:S02]  /*11e0*/  USEL UR8, URZ, 0x8, UP0 ;  /* 0x00000008ff087887 */ /* 0x000fe40008000000 */
[----:B------:R-:W-:-:S03]  /*11f0*/  UIADD3 UR5, UPT, UPT, UR5, UR6, UR7 ;  /* 0x0000000605057290 */ /* 0x000fc6000fffe007 */
[----:B------:R-:W-:Y:S01]  /*1200*/  UMOV UR6, 0x3 ;  /* 0x0000000300067882 */ /* 0x000fe20000000000 */
[----:B------:R-:W-:Y:S02]  /*1210*/  UIADD3 UR5, UPT, UPT, UR5, UR8, URZ ;  /* 0x0000000805057290 */ /* 0x000fe4000fffe0ff */
[----:B------:R-:W-:-:S04]  /*1220*/  USHF.L.U32 UR4, UR6, UR4, URZ ;  /* 0x0000000406047299 */ /* 0x000fc800080006ff */
[----:B------:R-:W-:Y:S02]  /*1230*/  MOV R3, UR5 ;  /* 0x0000000500037c02 */ /* 0x000fe40008000f00 */
[----:B------:R-:W-:Y:S02]  /*1240*/  IMAD.U32 R2, RZ, RZ, UR4 ;  /* 0x00000004ff027e24 */ /* 0x000fe4000f8e00ff */
.L_x_17:
[----:B------:R-:W-:Y:S05]  /*1250*/  BRA.U !UP2, `(.L_x_18) ;  /* 0x000000010ad47547 */ /* 0x000fea000b800000 */
[----:B------:R-:W1:Y:S01]  /*1260*/  LDCU.128 UR12, c[0x0][0xb10] ;  /* 0x00016200ff0c77ac */ /* 0x000e620008000c00 */
[----:B------:R-:W2:Y:S01]  /*1270*/  LDCU UR6, c[0x0][0x370] ;  /* 0x00006e00ff0677ac */ /* 0x000ea20008000800 */
[----:B------:R-:W3:Y:S01]  /*1280*/  LDCU UR5, c[0x0][0x374] ;  /* 0x00006e80ff0577ac */ /* 0x000ee20008000800 */
[----:B------:R-:W4:Y:S01]  /*1290*/  LDCU UR28, c[0x0][0xb0c] ;  /* 0x00016180ff1c77ac */ /* 0x000f220008000800 */
[----:B------:R-:W4:Y:S01]  /*12a0*/  LDCU UR4, c[0x0][0xb20] ;  /* 0x00016400ff0477ac */ /* 0x000f220008000800 */
[----:B------:R-:W4:Y:S01]  /*12b0*/  LDCU.64 UR8, c[0x0][0xb28] ;  /* 0x00016500ff0877ac */ /* 0x000f220008000a00 */
[----:B-1----:R-:W-:Y:S02]  /*12c0*/  UISETP.NE.AND UP0, UPT, UR14, 0x1, UPT ;  /* 0x000000010e00788c */ /* 0x002fe4000bf05270 */
[----:B---3--:R-:W-:Y:S02]  /*12d0*/  UIMAD.WIDE.U32 UR10, UR5, UR15, URZ ;  /* 0x0000000f050a72a5 */ /* 0x008fe4000f8e00ff */
[----:B--2---:R-:W-:-:S02]  /*12e0*/  UIMAD.WIDE.U32 UR22, UR6, UR12, URZ ;  /* 0x0000000c061672a5 */ /* 0x004fc4000f8e00ff */
[----:B----4-:R-:W-:Y:S02]  /*12f0*/  UISETP.NE.AND UP1, UPT, UR28, 0x1, UPT ;  /* 0x000000011c00788c */ /* 0x010fe4000bf25270 */
[----:B------:R-:W-:Y:S01]  /*1300*/  UISETP.NE.AND UP2, UPT, UR21, 0x1, UPT ;  /* 0x000000011500788c */ /* 0x000fe2000bf45270 */
[----:B------:R-:W-:Y:S02]  /*1310*/  UMOV UR10, UR11 ;  /* 0x0000000b000a7c82 */ /* 0x000fe40008000000 */
[----:B------:R-:W-:Y:S01]  /*1320*/  UMOV UR22, UR23 ;  /* 0x0000001700167c82 */ /* 0x000fe20008000000 */
[----:B------:R-:W-:Y:S02]  /*1330*/  @UP0 USHF.R.U32.HI UR5, URZ, UR4, UR10 ;  /* 0x00000004ff050299 */ /* 0x000fe4000801160a */
[----:B------:R-:W-:Y:S02]  /*1340*/  UIMAD.WIDE.U32 UR24, UR20, UR15, URZ ;  /* 0x0000000f141872a5 */ /* 0x000fe4000f8e00ff */
[----:B------:R-:W-:-:S02]  /*1350*/  UIMAD.WIDE.U32 UR10, UR5, UR8, URZ ;  /* 0x00000008050a72a5 */ /* 0x000fc4000f8e00ff */
[----:B------:R-:W-:Y:S02]  /*1360*/  @UP1 USHF.R.U32.HI UR6, URZ, UR13, UR22 ;  /* 0x0000000dff061299 */ /* 0x000fe40008011616 */
[----:B------:R-:W-:Y:S02]  /*1370*/  UIMAD.WIDE.U32 UR18, UR16, UR12, URZ ;  /* 0x0000000c101272a5 */ /* 0x000fe4000f8e00ff */
[----:B------:R-:W-:Y:S01]  /*1380*/  UIMAD.WIDE.U32 UR22, UR6, UR8, URZ ;  /* 0x00000008061672a5 */ /* 0x000fe2000f8e00ff */
[----:B------:R-:W-:Y:S01]  /*1390*/  UMOV UR24, UR25 ;  /* 0x0000001900187c82 */ /* 0x000fe20008000000 */
[----:B------:R-:W-:Y:S01]  /*13a0*/  UMOV UR10, UR11 ;  /* 0x0000000b000a7c82 */ /* 0x000fe20008000000 */
[----:B------:R-:W-:Y:S02]  /*13b0*/  USHF.R.U32.HI UR24, URZ, UR4, UR24 ;  /* 0x00000004ff187299 */ /* 0x000fe40008011618 */
[----:B------:R-:W-:Y:S02]  /*13c0*/  @UP2 USHF.R.U32.HI UR5, URZ, UR9, UR10 ;  /* 0x00000009ff052299 */ /* 0x000fe4000801160a */
[----:B------:R-:W-:Y:S01]  /*13d0*/  UMOV UR7, UR23 ;  /* 0x0000001700077c82 */ /* 0x000fe20008000000 */
[----:B------:R-:W-:Y:S01]  /*13e0*/  UMOV UR18, UR19 ;  /* 0x0000001300127c82 */ /* 0x000fe20008000000 */
[----:B------:R-:W-:-:S02]  /*13f0*/  @UP2 USHF.R.U32.HI UR6, URZ, UR9, UR7 ;  /* 0x00000009ff062299 */ /* 0x000fc40008011607 */
[----:B------:R-:W-:Y:S02]  /*1400*/  USHF.R.U32.HI UR13, URZ, UR13, UR18 ;  /* 0x0000000dff0d7299 */ /* 0x000fe40008011612 */
[----:B------:R-:W-:Y:S02]  /*1410*/  USEL UR4, UR20, UR24, !UP0 ;  /* 0x0000001814047287 */ /* 0x000fe4000c000000 */
[----:B------:R-:W-:Y:S02]  /*1420*/  UIMAD UR7, UR5, UR21, URZ ;  /* 0x00000015050772a4 */ /* 0x000fe4000f8e02ff */
[----:B------:R-:W-:Y:S02]  /*1430*/  USEL UR5, UR16, UR13, !UP1 ;  /* 0x0000000d10057287 */ /* 0x000fe4000c800000 */
[----:B------:R-:W-:Y:S02]  /*1440*/  UIMAD UR12, UR6, UR21, URZ ;  /* 0x00000015060c72a4 */ /* 0x000fe4000f8e02ff */
[----:B------:R-:W-:-:S02]  /*1450*/  UISETP.GE.AND UP0, UPT, UR4, UR7, UPT ;  /* 0x000000070400728c */ /* 0x000fc4000bf06270 */
[----:B------:R-:W-:Y:S02]  /*1460*/  UIMAD.WIDE.U32 UR10, UR4, UR8, URZ ;  /* 0x00000008040a72a5 */ /* 0x000fe4000f8e00ff */
[----:B------:R-:W-:Y:S02]  /*1470*/  UISETP.GE.OR UP0, UPT, UR5, UR12, UP0 ;  /* 0x0000000c0500728c */ /* 0x000fe40008706670 */
[----:B------:R-:W-:Y:S02]  /*1480*/  UIMAD.WIDE.U32 UR12, UR5, UR8, URZ ;  /* 0x00000008050c72a5 */ /* 0x000fe4000f8e00ff */
[----:B------:R-:W-:Y:S01]  /*1490*/  UIADD3 UR10, UPT, UPT, -UR4, URZ, URZ ;  /* 0x000000ff040a7290 */ /* 0x000fe2000fffe1ff */
[----:B------:R-:W-:Y:S01]  /*14a0*/  UMOV UR8, UR11 ;  /* 0x0000000b00087c82 */ /* 0x000fe20008000000 */
[----:B------:R-:W-:Y:S02]  /*14b0*/  UIADD3 UR11, UPT, UPT, -UR5, URZ, URZ ;  /* 0x000000ff050b7290 */ /* 0x000fe4000fffe1ff */
[----:B------:R-:W-:-:S03]  /*14c0*/  USHF.R.U32.HI UR8, URZ, UR9, UR8 ;  /* 0x00000009ff087299 */ /* 0x000fc60008011608 */
[----:B------:R-:W-:Y:S01]  /*14d0*/  @!UP0 UMOV UR7, UR13 ;  /* 0x0000000d00078c82 */ /* 0x000fe20008000000 */
[----:B------:R-:W-:Y:S02]  /*14e0*/  UIMAD UR20, UR14, UR10, UR20 ;  /* 0x0000000a0e1472a4 */ /* 0x000fe4000f8e0214 */
[----:B------:R-:W-:Y:S02]  /*14f0*/  USEL UR8, UR4, UR8, !UP2 ;  /* 0x0000000804087287 */ /* 0x000fe4000d000000 */
[----:B------:R-:W-:Y:S02]  /*1500*/  @!UP0 USHF.R.U32.HI UR7, URZ, UR9, UR7 ;  /* 0x00000009ff078299 */ /* 0x000fe40008011607 */
[----:B------:R-:W-:Y:S02]  /*1510*/  UIADD3 UR9, UPT, UPT, -UR8, URZ, URZ ;  /* 0x000000ff08097290 */ /* 0x000fe4000fffe1ff */
[----:B------:R-:W-:Y:S02]  /*1520*/  @!UP0 USEL UR7, UR5, UR7, !UP2 ;  /* 0x0000000705078287 */ /* 0x000fe4000d000000 */
[----:B------:R-:W-:-:S02]  /*1530*/  UIMAD UR9, UR21, UR9, UR4 ;  /* 0x00000009150972a4 */ /* 0x000fc4000f8e0204 */
[----:B------:R-:W-:Y:S02]  /*1540*/  @!UP0 UIADD3 UR8, UPT, UPT, UR8, -UR7, URZ ;  /* 0x8000000708088290 */ /* 0x000fe4000fffe0ff */
[----:B------:R-:W-:Y:S02]  /*1550*/  @!UP0 UIMAD UR6, UR9, UR6, UR7 ;  /* 0x00000006090682a4 */ /* 0x000fe4000f8e0207 */
[----:B------:R-:W-:Y:S02]  /*1560*/  @!UP0 UIMAD UR4, UR8, UR21, UR5 ;  /* 0x00000015080482a4 */ /* 0x000fe4000f8e0205 */
[----:B------:R-:W-:Y:S02]  /*1570*/  UIMAD UR16, UR28, UR11, UR16 ;  /* 0x0000000b1c1072a4 */ /* 0x000fe4000f8e0210 */
[----:B------:R-:W-:Y:S01]  /*1580*/  UIMAD UR20, UR4, UR14, UR20 ;  /* 0x0000000e041472a4 */ /* 0x000fe2000f8e0214 */
[----:B------:R-:W-:Y:S02]  /*1590*/  @!UP0 UMOV UR5, UR6 ;  /* 0x0000000600058c82 */ /* 0x000fe40008000000 */
[----:B------:R-:W-:-:S12]  /*15a0*/  UIMAD UR16, UR5, UR28, UR16 ;  /* 0x0000001c051072a4 */ /* 0x000fd8000f8e0210 */
.L_x_18:
[----:B------:R-:W-:Y:S02]  /*15b0*/  UISETP.NE.AND UP1, UPT, UR29, 0x1, UPT ;  /* 0x000000011d00788c */ /* 0x000fe4000bf25270 */
[----:B------:R-:W-:Y:S02]  /*15c0*/  ULOP3.LUT UR21, UR26, 0xffff, URZ, 0xc0, !UPT ;  /* 0x0000ffff1a157892 */ /* 0x000fe4000f8ec0ff */
[----:B------:R-:W-:Y:S02]  /*15d0*/  UISETP.NE.AND UP0, UPT, UR17, 0x2, UPT ;  /* 0x000000021100788c */ /* 0x000fe4000bf05270 */
[----:B------:R-:W-:Y:S02]  /*15e0*/  ULOP3.LUT UR22, UR27, 0x1000, URZ, 0xc0, !UPT ;  /* 0x000010001b167892 */ /* 0x000fe4000f8ec0ff */
[----:B------:R-:W-:Y:S02]  /*15f0*/  ULOP3.LUT UR45, UR45, 0x80, URZ, 0xc0, !UPT ;  /* 0x000000802d2d7892 */ /* 0x000fe4000f8ec0ff */
[----:B------:R-:W-:Y:S01]  /*1600*/  USHF.L.U32 UR21, UR30, UR21, URZ ;  /* 0x000000151e157299 */ /* 0x000fe200080006ff */
[----:B------:R-:W-:Y:S11]  /*1610*/  BRA.U UP1, `(.L_x_19) ;  /* 0x0000000101447547 */ /* 0x000ff6000b800000 */
[----:B------:R-:W1:Y:S01]  /*1620*/  LDCU.128 UR8, c[0x0][0xb10] ;  /* 0x00016200ff0877ac */ /* 0x000e620008000c00 */
[----:B------:R-:W2:Y:S01]  /*1630*/  LDCU UR12, c[0x0][0xb0c] ;  /* 0x00016180ff0c77ac */ /* 0x000ea20008000800 */
[----:B------:R-:W3:Y:S01]  /*1640*/  LDCU UR13, c[0x0][0xb20] ;  /* 0x00016400ff0d77ac */ /* 0x000ee20008000800 */
[----:B-1----:R-:W-:Y:S02]  /*1650*/  UIMAD.WIDE.U32 UR6, UR16, UR8, URZ ;  /* 0x00000008100672a5 */ /* 0x002fe4000f8e00ff */
[----:B------:R-:W-:Y:S02]  /*1660*/  UIMAD.WIDE.U32 UR4, UR20, UR11, URZ ;  /* 0x0000000b140472a5 */ /* 0x000fe4000f8e00ff */
[----:B--2---:R-:W-:Y:S02]  /*1670*/  UISETP.NE.AND UP2, UPT, UR12, 0x1, UPT ;  /* 0x000000010c00788c */ /* 0x004fe4000bf45270 */
[----:B------:R-:W-:Y:S01]  /*1680*/  UISETP.NE.AND UP1, UPT, UR10, 0x1, UPT ;  /* 0x000000010a00788c */ /* 0x000fe2000bf25270 */
[----:B------:R-:W-:-:S02]  /*1690*/  UMOV UR6, UR7 ;  /* 0x0000000700067c82 */ /* 0x000fc40008000000 */
[----:B------:R-:W-:Y:S01]  /*16a0*/  UMOV UR4, UR5 ;  /* 0x0000000500047c82 */ /* 0x000fe20008000000 */
[----:B------:R-:W-:Y:S02]  /*16b0*/  USHF.R.U32.HI UR6, URZ, UR9, UR6 ;  /* 0x00000009ff067299 */ /* 0x000fe40008011606 */
[----:B---3--:R-:W-:Y:S02]  /*16c0*/  USHF.R.U32.HI UR4, URZ, UR13, UR4 ;  /* 0x0000000dff047299 */ /* 0x008fe40008011604 */
[----:B------:R-:W-:Y:S02]  /*16d0*/  USEL UR5, UR16, UR6, !UP2 ;  /* 0x0000000610057287 */ /* 0x000fe4000d000000 */
[----:B------:R-:W-:-:S04]  /*16e0*/  USEL UR4, UR20, UR4, !UP1 ;  /* 0x0000000414047287 */ /* 0x000fc8000c800000 */
[----:B------:R-:W-:Y:S02]  /*16f0*/  UIADD3 UR6, UPT, UPT, UR5, -UR4, URZ ;  /* 0x8000000405067290 */ /* 0x000fe4000fffe0ff */
[----:B------:R-:W-:Y:S02]  /*1700*/  UIADD3 UR4, UPT, UPT, -UR5, UR4, URZ ;  /* 0x0000000405047290 */ /* 0x000fe4000fffe1ff */
[----:B------:R-:W-:Y:S02]  /*1710*/  UIMAD UR20, UR6, UR10, UR20 ;  /* 0x0000000a061472a4 */ /* 0x000fe4000f8e0214 */
[----:B------:R-:W-:-:S12]  /*1720*/  UIMAD UR16, UR4, UR12, UR16 ;  /* 0x0000000c041072a4 */ /* 0x000fd8000f8e0210 */
.L_x_19:
[----:B------:R-:W-:Y:S05]  /*1730*/  BRA.U !UP5, `(.L_x_20) ;  /* 0x000000010d0c7547 */ /* 0x000fea000b800000 */
[----:B------:R-:W-:Y:S01]  /*1740*/  UCGABAR_WAIT ;  /* 0x0000000000007dc7 */ /* 0x000fe20008000000 */
[----:B------:R-:W-:Y:S01]  /*1750*/  CCTL.IVALL ;  /* 0x00000000ff00798f */ /* 0x000fe20002000000 */
[----:B------:R-:W-:Y:S05]  /*1760*/  BRA `(.L_x_21) ;  /* 0x0000000000047947 */ /* 0x000fea0003800000 */
.L_x_20:
[----:B------:R-:W-:Y:S06]  /*1770*/  BAR.SYNC.DEFER_BLOCKING 0x0 ;  /* 0x0000000000007b1d */ /* 0x000fec0000010000 */
.L_x_21:
[----:B------:R-:W-:Y:S05]  /*1780*/  BRA.U UP0, `(.L_x_22) ;  /* 0x0000001500007547 */ /* 0x000fea000b800000 */
[----:B------:R-:W1:Y:S01]  /*1790*/  LDCU UR6, c[0x0][0x38c] ;  /* 0x00007180ff0677ac */ /* 0x000e620008000800 */
[----:B------:R-:W-:Y:S01]  /*17a0*/  PLOP3.LUT P1, PT, PT, PT, UP3, 0x80, 0x8 ;  /* 0x000000000008781c */ /* 0x000fe20003f2f038 */
[----:B------:R-:W-:Y:S01]  /*17b0*/  IMAD.MOV.U32 R12, RZ, RZ, 0x1 ;  /* 0x00000001ff0c7424 */ /* 0x000fe200078e00ff */
[----:B------:R-:W-:Y:S02]  /*17c0*/  ISETP.NE.AND P2, PT, R0, RZ, P3 ;  /* 0x000000ff0000720c */ /* 0x000fe40001f45270 */
[----:B------:R-:W-:Y:S02]  /*17d0*/  CS2R R10, SRZ ;  /* 0x00000000000a7805 */ /* 0x000fe4000001ff00 */
[----:B------:R-:W-:Y:S01]  /*17e0*/  PLOP3.LUT P1, PT, P1, PT, PT, 0x8, 0x80 ;  /* 0x000000000080781c */ /* 0x000fe20000f2e170 */
[----:B------:R-:W-:Y:S01]  /*17f0*/  IMAD.MOV.U32 R9, RZ, RZ, RZ ;  /* 0x000000ffff097224 */ /* 0x000fe200078e00ff */
[----:B------:R-:W2:Y:S01]  /*1800*/  LDCU UR38, c[0x0][0x370] ;  /* 0x00006e00ff2677ac */ /* 0x000ea20008000800 */
[----:B------:R-:W-:Y:S01]  /*1810*/  IMAD.MOV.U32 R8, RZ, RZ, 0x1 ;  /* 0x00000001ff087424 */ /* 0x000fe200078e00ff */
[----:B------:R-:W3:Y:S01]  /*1820*/  LDCU.64 UR26, c[0x0][0x348] ;  /* 0x00006900ff1a77ac */ /* 0x000ee20008000a00 */
[----:B------:R-:W-:Y:S01]  /*1830*/  ULEA.HI UR43, UR22, UR45, URZ, 0x1a ;  /* 0x0000002d162b7291 */ /* 0x000fe2000f8fd0ff */
[----:B------:R-:W4:Y:S01]  /*1840*/  LDCU UR37, c[0x0][0x374] ;  /* 0x00006e80ff2577ac */ /* 0x000f220008000800 */
[----:B-1----:R-:W-:-:S02]  /*1850*/  UIADD3 UR5, UPT, UPT, UR6, 0x3f, URZ ;  /* 0x0000003f06057890 */ /* 0x002fc4000fffe0ff */
[----:B------:R-:W-:Y:S02]  /*1860*/  UIADD3 UR46, UPT, UPT, UR6, 0x7e, URZ ;  /* 0x0000007e062e7890 */ /* 0x000fe4000fffe0ff */
[----:B------:R-:W-:Y:S01]  /*1870*/  USHF.R.S32.HI UR4, URZ, 0x1f, UR5 ;  /* 0x0000001fff047899 */ /* 0x000fe20008011405 */
[----:B------:R-:W-:-:S03]  /*1880*/  UMOV UR7, URZ ;  /* 0x000000ff00077c82 */ /* 0x000fc60008000000 */
[----:B------:R-:W-:Y:S02]  /*1890*/  ULEA.HI UR4, UR4, UR5, URZ, 0x6 ;  /* 0x0000000504047291 */ /* 0x000fe4000f8f30ff */
[----:B------:R-:W-:Y:S02]  /*18a0*/  UIADD3 UR5, UPT, UPT, UR6, -0x1, URZ ;  /* 0xffffffff06057890 */ /* 0x000fe4000fffe0ff */
[----:B------:R-:W-:Y:S02]  /*18b0*/  USHF.R.S32.HI UR40, URZ, 0x6, UR4 ;  /* 0x00000006ff287899 */ /* 0x000fe40008011404 */
[----:B------:R-:W-:Y:S02]  /*18c0*/  UISETP.GE.U32.AND UP1, UPT, UR5, -0x7f, UPT ;  /* 0xffffff810500788c */ /* 0x000fe4000bf26070 */
[----:B------:R-:W-:-:S04]  /*18d0*/  UISETP.LT.U32.AND UP0, UPT, UR40, 0x5, UPT ;  /* 0x000000052800788c */ /* 0x000fc8000bf01070 */
[----:B------:R-:W-:Y:S02]  /*18e0*/  USEL UR39, UR40, 0x5, UP0 ;  /* 0x0000000528277887 */ /* 0x000fe40008000000 */
[----:B------:R-:W-:Y:S02]  /*18f0*/  UISETP.NE.AND UP0, UPT, UR17, URZ, UPT ;  /* 0x000000ff1100728c */ /* 0x000fe4000bf05270 */
[----:B------:R-:W-:Y:S02]  /*1900*/  UIADD3 UR4, UPT, UPT, UR39, -0x1, URZ ;  /* 0xffffffff27047890 */ /* 0x000fe4000fffe0ff */
[----:B------:R-:W-:Y:S02]  /*1910*/  @UP1 UIADD3 UR4, UPT, UPT, UR39, URZ, URZ ;  /* 0x000000ff27041290 */ /* 0x000fe4000fffe0ff */
[----:B------:R-:W-:Y:S02]  /*1920*/  USEL UR23, UR41, 0x2, UP0 ;  /* 0x0000000229177887 */ /* 0x000fe40008000000 */
[----:B------:R-:W-:-:S02]  /*1930*/  UIADD3 UR44, UPT, UPT, UR40, -UR39, URZ ;  /* 0x80000027282c7290 */ /* 0x000fc4000fffe0ff */
[----:B------:R-:W-:Y:S02]  /*1940*/  UIADD3 UR25, UPT, UPT, UR4, 0x1, URZ ;  /* 0x0000000104197890 */ /* 0x000fe4000fffe0ff */
[----:B--234-:R-:W-:-:S12]  /*1950*/  UIADD3 UR41, UPT, UPT, -UR4, URZ, URZ ;  /* 0x000000ff04297290 */ /* 0x01cfd8000fffe1ff */
.L_x_42:
[----:B------:R-:W-:Y:S01]  /*1960*/  UISETP.NE.AND UP0, UPT, UR47, URZ, UPT ;  /* 0x000000ff2f00728c */ /* 0x000fe2000bf05270 */
[----:B-1----:R-:W1:Y:S08]  /*1970*/  S2UR UR47, SR_CgaCtaId ;  /* 0x00000000002f79c3 */ /* 0x002e700000008800 */
[----:B------:R-:W-:Y:S05]  /*1980*/  BRA.U UP0, `(.L_x_23) ;  /* 0x0000000100347547 */ /* 0x000fea000b800000 */
[----:B------:R-:W2:Y:S01]  /*1990*/  S2R R0, SR_CgaCtaId ;  /* 0x0000000000007919 */ /* 0x000ea20000008800 */
[----:B------:R-:W-:Y:S02]  /*19a0*/  MOV R3, 0x400 ;  /* 0x0000040000037802 */ /* 0x000fe40000000f00 */
[----:B------:R-:W-:Y:S02]  /*19b0*/  SHF.L.U32 R2, R8, 0x1f, RZ ;  /* 0x0000001f08027819 */ /* 0x000fe400000006ff */
[----:B--2---:R-:W-:-:S05]  /*19c0*/  LEA R0, R0, R3, 0x18 ;  /* 0x0000000300007211 */ /* 0x004fca00078ec0ff */
[----:B------:R-:W-:-:S04]  /*19d0*/  IMAD R3, R9, 0x8, R0 ;  /* 0x0000000809037824 */ /* 0x000fc800078e0200 */
[----:B------:R-:W2:Y:S02]  /*19e0*/  SYNCS.PHASECHK.TRANS64.TRYWAIT P0, [R3+URZ+0xf0], R2 ;  /* 0x0000f002030075a7 */ /* 0x000ea400080011ff */
[----:B--2---:R-:W-:Y:S05]  /*19f0*/  @!P0 BRA `(.L_x_24) ;  /* 0x000000a000108947 */ /* 0x004fea0003800000 */
.L_x_148:
[----:B------:R-:W-:Y:S01]  /*1a00*/  VIADD R9, R9, 0x1 ;  /* 0x0000000109097836 */ /* 0x000fe20000000000 */
[----:B------:R2:W-:Y:S04]  /*1a10*/  SYNCS.ARRIVE.TRANS64.A1T0 RZ, [R3+URZ+0xe0], RZ ;  /* 0x0000e0ff03ff79a7 */ /* 0x0005e800081000ff */
[----:B------:R-:W-:-:S04]  /*1a20*/  ISETP.NE.AND P0, PT, R9, 0x2, PT ;  /* 0x000000020900780c */ /* 0x000fc80003f05270 */
[----:B------:R-:W-:Y:S02]  /*1a30*/  SEL R9, R9, RZ, P0 ;  /* 0x000000ff09097207 */ /* 0x000fe40000000000 */
[----:B--2---:R-:W-:-:S04]  /*1a40*/  SEL R3, RZ, 0x1, P0 ;  /* 0x00000001ff037807 */ /* 0x004fc80000000000 */
[----:B------:R-:W-:-:S07]  /*1a50*/  LOP3.LUT R8, R8, R3, RZ, 0x3c, !PT ;  /* 0x0000000308087212 */ /* 0x000fce00078e3cff */
.L_x_23:
[----:B------:R-:W-:Y:S01]  /*1a60*/  UMOV UR6, 0x400 ;  /* 0x0000040000067882 */ /* 0x000fe20000000000 */
[----:B------:R-:W-:Y:S01]  /*1a70*/  SHF.L.U32 R0, R12, 0x1f, RZ ;  /* 0x0000001f0c007819 */ /* 0x000fe200000006ff */
[----:B-1----:R-:W-:Y:S02]  /*1a80*/  ULEA UR6, UR47, UR6, 0x18 ;  /* 0x000000062f067291 */ /* 0x002fe4000f8ec0ff */
[----:B------:R-:W-:Y:S02]  /*1a90*/  UISETP.GE.U32.AND UP0, UPT, UR46, 0x7f, UPT ;  /* 0x0000007f2e00788c */ /* 0x000fe4000bf06070 */
[----:B------:R-:W-:Y:S02]  /*1aa0*/  ULEA UR4, UR7, UR6, 0x3 ;  /* 0x0000000607047291 */ /* 0x000fe4000f8e18ff */
[----:B------:R-:W-:Y:S01]  /*1ab0*/  ULEA UR11, UR20, UR45, 0x8 ;  /* 0x0000002d140b7291 */ /* 0x000fe2000f8e40ff */
[----:B------:R-:W-:-:S06]  /*1ac0*/  UMOV UR13, URZ ;  /* 0x000000ff000d7c82 */ /* 0x000fcc0008000000 */
[----:B------:R1:W2:Y:S01]  /*1ad0*/  SYNCS.PHASECHK.TRANS64.TRYWAIT P0, [UR4+0x28], R0 ;  /* 0x00002800ff0075a7 */ /* 0x0002a20008001104 */
[----:B------:R-:W-:-:S04]  /*1ae0*/  ULEA.HI UR4, UR16, UR16, URZ, 0x1 ;  /* 0x0000001010047291 */ /* 0x000fc8000f8f08ff */
[----:B------:R-:W-:-:S04]  /*1af0*/  USHF.L.U32 UR4, UR4, 0x7, URZ ;  /* 0x0000000704047899 */ /* 0x000fc800080006ff */
[----:B------:R-:W-:-:S04]  /*1b00*/  ULOP3.LUT UR35, UR4, 0xffffff00, URZ, 0xc0, !UPT ;  /* 0xffffff0004237892 */ /* 0x000fc8000f8ec0ff */
[----:B------:R-:W-:Y:S01]  /*1b10*/  UIADD3 UR35, UPT, UPT, UR43, UR35, URZ ;  /* 0x000000232b237290 */ /* 0x000fe2000fffe0ff */
[----:B------:R-:W-:Y:S11]  /*1b20*/  BRA.U !UP0, `(.L_x_25) ;  /* 0x0000000108c47547 */ /* 0x000ff6000b800000 */
[----:B------:R-:W-:Y:S01]  /*1b30*/  UMOV UR16, UR41 ;  /* 0x0000002900107c82 */ /* 0x000fe20008000000 */
[----:B------:R-:W-:Y:S01]  /*1b40*/  UMOV UR4, UR7 ;  /* 0x0000000700047c82 */ /* 0x000fe20008000000 */
[----:B------:R-:W-:-:S05]  /*1b50*/  UMOV UR34, URZ ;  /* 0x000000ff00227c82 */ /* 0x000fca0008000000 */
.L_x_31:
[----:B------:R-:W-:Y:S01]  /*1b60*/  ULEA UR33, UR4, UR6, 0x3 ;  /* 0x0000000604217291 */ /* 0x000fe2000f8e18ff */
[----:B------:R-:W-:Y:S01]  /*1b70*/  @P3 MOV R2, 0x10000 ;  /* 0x0001000000023802 */ /* 0x000fe20000000f00 */
[----:B--234-:R-:W-:Y:S10]  /*1b80*/  @P0 BRA `(.L_x_26) ;  /* 0x00000000000c0947 */ /* 0x01cff40003800000 */
[----:B------:R-:W-:-:S04]  /*1b90*/  SHF.L.U32 R3, R12, 0x1f, RZ ;  /* 0x0000001f0c037819 */ /* 0x000fc800000006ff */
[----:B------:R-:W2:Y:S02]  /*1ba0*/  SYNCS.PHASECHK.TRANS64.TRYWAIT P0, [UR33+0x28], R3 ;  /* 0x00002803ff0075a7 */ /* 0x000ea40008001121 */
[----:B--2---:R-:W-:Y:S05]  /*1bb0*/  @!P0 BRA `(.L_x_27) ;  /* 0x0000009c00b48947 */ /* 0x004fea0003800000 */
.L_x_26:
[----:B------:R2:W-:Y:S01]  /*1bc0*/  @P3 SYNCS.ARRIVE.TRANS64 RZ, [UR33], R2 ;  /* 0x00000002ffff39a7 */ /* 0x0005e20008000021 */
[----:B------:R-:W-:Y:S02]  /*1bd0*/  ULOP3.LUT UR5, UR23, 0x2, URZ, 0xfc, !UPT ;  /* 0x0000000217057892 */ /* 0x000fe4000f8efcff */
[----:B------:R-:W-:Y:S02]  /*1be0*/  UIADD3 UR16, UPT, UPT, UR16, 0x1, URZ ;  /* 0x0000000110107890 */ /* 0x000fe4000fffe0ff */
[----:B------:R-:W-:Y:S02]  /*1bf0*/  UISETP.NE.AND UP0, UPT, UR5, 0x2, UPT ;  /* 0x000000020500788c */ /* 0x000fe4000bf05270 */
[----:B------:R-:W-:-:S07]  /*1c00*/  UISETP.NE.AND UP2, UPT, UR16, 0x1, UPT ;  /* 0x000000011000788c */ /* 0x000fce000bf45270 */
[----:B------:R-:W-:Y:S05]  /*1c10*/  BRA.U UP0, `(.L_x_28) ;  /* 0x0000000100047547 */ /* 0x000fea000b800000 */
[----:B------:R-:W-:Y:S05]  /*1c20*/  BPT.TRAP 0x1 ;  /* 0x000000040000795c */ /* 0x000fea0000300000 */
.L_x_28:
[----:B------:R-:W-:Y:S04]  /*1c30*/  BSSY.RECONVERGENT B0, `(.L_x_29) ;  /* 0x0000003000007945 */ /* 0x000fe80003800200 */
[----:B------:R-:W-:Y:S05]  /*1c40*/  @!P2 BRA `(.L_x_30) ;  /* 0x000000000004a947 */ /* 0x000fea0003800000 */
[----:B------:R-:W-:Y:S05]  /*1c50*/  BPT.TRAP 0x1 ;  /* 0x000000040000795c */ /* 0x000fea0000300000 */
.L_x_30:
[----:B------:R-:W-:Y:S05]  /*1c60*/  BSYNC.RECONVERGENT B0 ;  /* 0x0000000000007941 */ /* 0x000fea0003800200 */
.L_x_29:
[----:B------:R-:W-:Y:S02]  /*1c70*/  UIADD3 UR5, UPT, UPT, UR4, 0x1, URZ ;  /* 0x0000000104057890 */ /* 0x000fe4000fffe0ff */
[----:B------:R-:W-:Y:S02]  /*1c80*/  UIADD3 UR14, UP1, UPT, UR26, 0x80, URZ ;  /* 0x000000801a0e7890 */ /* 0x000fe4000ff3e0ff */
[----:B------:R-:W-:Y:S02]  /*1c90*/  UISETP.NE.AND UP0, UPT, UR5, 0x5, UPT ;  /* 0x000000050500788c */ /* 0x000fe4000bf05270 */
[----:B------:R-:W-:Y:S02]  /*1ca0*/  ULOP3.LUT UR33, UR33, 0xfefffff8, URZ, 0xc0, !UPT ;  /* 0xfefffff821217892 */ /* 0x000fe4000f8ec0ff */
[----:B------:R-:W-:Y:S02]  /*1cb0*/  USEL UR8, URZ, 0x1, UP0 ;  /* 0x00000001ff087887 */ /* 0x000fe40008000000 */
[----:B------:R-:W-:-:S02]  /*1cc0*/  USEL UR7, UR5, URZ, UP0 ;  /* 0x000000ff05077287 */ /* 0x000fc40008000000 */
[----:B------:R-:W-:Y:S02]  /*1cd0*/  UIADD3.X UR15, UPT, UPT, URZ, UR27, URZ, UP1, !UPT ;  /* 0x0000001bff0f7290 */ /* 0x000fe40008ffe4ff */
[----:B------:R-:W-:Y:S01]  /*1ce0*/  ULEA UR5, UR7, UR6, 0x3 ;  /* 0x0000000607057291 */ /* 0x000fe2000f8e18ff */
[----:B------:R-:W-:Y:S01]  /*1cf0*/  LOP3.LUT R12, R12, UR8, RZ, 0x3c, !PT ;  /* 0x000000080c0c7c12 */ /* 0x000fe2000f8e3cff */
[----:B------:R-:W-:Y:S02]  /*1d00*/  USHF.L.U32 UR8, UR4, 0xe, URZ ;  /* 0x0000000e04087899 */ /* 0x000fe400080006ff */
[----:B------:R-:W-:Y:S01]  /*1d10*/  UIADD3 UR4, UP0, UPT, UR26, 0x180, URZ ;  /* 0x000001801a047890 */ /* 0x000fe2000ff1e0ff */
[----:B-1----:R-:W-:Y:S01]  /*1d20*/  SHF.L.U32 R0, R12, 0x1f, RZ ;  /* 0x0000001f0c007819 */ /* 0x002fe200000006ff */
[----:B------:R-:W-:Y:S02]  /*1d30*/  ULEA UR32, UR22, UR8, 0x1 ;  /* 0x0000000816207291 */ /* 0x000fe4000f8e08ff */
[----:B------:R-:W-:Y:S01]  /*1d40*/  UPRMT UR13, URZ, 0x5410, UR21 ;  /* 0x00005410ff0d7896 */ /* 0x000fe20008000015 */
[----:B------:R3:W4:Y:S01]  /*1d50*/  SYNCS.PHASECHK.TRANS64.TRYWAIT P0, [UR5+0x28], R0 ;  /* 0x00002800ff0075a7 */ /* 0x0007220008001105 */
[----:B------:R-:W-:-:S02]  /*1d60*/  UIADD3 UR32, UPT, UPT, UR6, 0x10800, UR32 ;  /* 0x0001080006207890 */ /* 0x000fc4000fffe020 */
[----:B------:R-:W-:Y:S02]  /*1d70*/  UIADD3 UR8, UPT, UPT, UR6, 0x24800, UR8 ;  /* 0x0002480006087890 */ /* 0x000fe4000fffe008 */
[----:B------:R-:W-:Y:S01]  /*1d80*/  UIADD3.X UR5, UPT, UPT, URZ, UR27, URZ, UP0, !UPT ;  /* 0x0000001bff057290 */ /* 0x000fe200087fe4ff */
[----:B------:R-:W-:Y:S01]  /*1d90*/  UMOV UR18, 0x0 ;  /* 0x0000000000127882 */ /* 0x000fe20000000000 */
[----:B------:R-:W-:Y:S01]  /*1da0*/  UMOV UR19, 0x10000000 ;  /* 0x1000000000137882 */ /* 0x000fe20000000000 */
[----:B------:R-:W-:Y:S01]  /*1db0*/  UMOV UR10, UR34 ;  /* 0x00000022000a7c82 */ /* 0x000fe20008000000 */
[----:B------:R-:W-:Y:S01]  /*1dc0*/  UMOV UR12, UR36 ;  /* 0x00000024000c7c82 */ /* 0x000fe20008000000 */
[----:B------:R-:W-:Y:S01]  /*1dd0*/  UMOV UR9, UR33 ;  /* 0x0000002100097c82 */ /* 0x000fe20008000000 */
[----:B------:R1:W-:Y:S03]  /*1de0*/  UTMALDG.3D.MULTICAST.2CTA [UR32], [UR14], UR13, desc[UR18] ;  /* 0x000012200e0073b4 */ /* 0x0003e6000821180d */
[----:B------:R2:W-:Y:S01]  /*1df0*/  UTMALDG.3D.2CTA [UR8], [UR4], desc[UR18] ;  /* 0x00001208040075b4 */ /* 0x0005e20008211000 */
[----:B-1----:R-:W-:Y:S01]  /*1e00*/  UIADD3 UR34, UPT, UPT, UR34, 0x40, URZ ;  /* 0x0000004022227890 */ /* 0x002fe2000fffe0ff */
[----:B------:R-:W-:Y:S01]  /*1e10*/  UMOV UR13, UR25 ;  /* 0x00000019000d7c82 */ /* 0x000fe20008000000 */
[----:B--2---:R-:W-:Y:S01]  /*1e20*/  UMOV UR4, UR7 ;  /* 0x0000000700047c82 */ /* 0x004fe20008000000 */
[----:B------:R-:W-:Y:S09]  /*1e30*/  BRA.U UP2, `(.L_x_31) ;  /* 0xfffffffd02487547 */ /* 0x000ff2000b83ffff */
.L_x_25:
[----:B------:R-:W-:Y:S01]  /*1e40*/  ULEA UR4, UR7, UR6, 0x3 ;  /* 0x0000000607047291 */ /* 0x000fe2000f8e18ff */
[----:B-1-3--:R-:W-:Y:S01]  /*1e50*/  SHF.L.U32 R0, R12, 0x1f, RZ ;  /* 0x0000001f0c007819 */ /* 0x00afe200000006ff */
[----:B------:R-:W-:Y:S01]  /*1e60*/  @!P1 SYNCS.ARRIVE.TRANS64.A1T0 RZ, [UR6+0x98], RZ ;  /* 0x000098ffffff99a7 */ /* 0x000fe20008100006 */
[----:B------:R-:W-:-:S06]  /*1e70*/  UISETP.GT.AND UP0, UPT, UR40, UR39, UPT ;  /* 0x000000272800728c */ /* 0x000fcc000bf04270 */
[----:B--2-4-:R1:W2:Y:S03]  /*1e80*/  SYNCS.PHASECHK.TRANS64.TRYWAIT P0, [UR4+0x28], R0 ;  /* 0x00002800ff0075a7 */ /* 0x0142a60008001104 */
[----:B------:R-:W-:Y:S05]  /*1e90*/  BRA.U !UP0, `(.L_x_32) ;  /* 0x0000000108c47547 */ /* 0x000fea000b800000 */
[----:B------:R-:W-:Y:S01]  /*1ea0*/  UIADD3 UR24, UPT, UPT, UR44, UR13, URZ ;  /* 0x0000000d2c187290 */ /* 0x000fe2000fffe0ff */
[----:B------:R-:W-:-:S11]  /*1eb0*/  UMOV UR4, UR7 ;  /* 0x0000000700047c82 */ /* 0x000fd60008000000 */
.L_x_38:
[----:B------:R-:W-:Y:S01]  /*1ec0*/  ULEA UR17, UR4, UR6, 0x3 ;  /* 0x0000000604117291 */ /* 0x000fe2000f8e18ff */
[----:B--2---:R-:W-:Y:S01]  /*1ed0*/  @P3 MOV R2, 0x10000 ;  /* 0x0001000000023802 */ /* 0x004fe20000000f00 */
[----:B--2-4-:R-:W-:Y:S10]  /*1ee0*/  @P0 BRA `(.L_x_33) ;  /* 0x00000000000c0947 */ /* 0x014ff40003800000 */
[----:B------:R-:W-:-:S04]  /*1ef0*/  SHF.L.U32 R3, R12, 0x1f, RZ ;  /* 0x0000001f0c037819 */ /* 0x000fc800000006ff */
[----:B------:R-:W2:Y:S02]  /*1f00*/  SYNCS.PHASECHK.TRANS64.TRYWAIT P0, [UR17+0x28], R3 ;  /* 0x00002803ff0075a7 */ /* 0x000ea40008001111 */
[----:B--2---:R-:W-:Y:S05]  /*1f10*/  @!P0 BRA `(.L_x_34) ;  /* 0x0000009800f48947 */ /* 0x004fea0003800000 */
.L_x_33:
[----:B------:R2:W-:Y:S01]  /*1f20*/  @P3 SYNCS.ARRIVE.TRANS64 RZ, [UR17], R2 ;  /* 0x00000002ffff39a7 */ /* 0x0005e20008000011 */
[----:B------:R-:W-:-:S04]  /*1f30*/  ULOP3.LUT UR5, UR23, 0x2, URZ, 0xfc, !UPT ;  /* 0x0000000217057892 */ /* 0x000fc8000f8efcff */
[----:B------:R-:W-:-:S09]  /*1f40*/  UISETP.NE.AND UP0, UPT, UR5, 0x2, UPT ;  /* 0x000000020500788c */ /* 0x000fd2000bf05270 */
[----:B------:R-:W-:Y:S05]  /*1f50*/  BRA.U UP0, `(.L_x_35) ;  /* 0x0000000100047547 */ /* 0x000fea000b800000 */
[----:B------:R-:W-:Y:S05]  /*1f60*/  BPT.TRAP 0x1 ;  /* 0x000000040000795c */ /* 0x000fea0000300000 */
.L_x_35:
[----:B------:R-:W-:Y:S04]  /*1f70*/  BSSY.RECONVERGENT B0, `(.L_x_36) ;  /* 0x0000003000007945 */ /* 0x000fe80003800200 */
[----:B------:R-:W-:Y:S05]  /*1f80*/  @!P2 BRA `(.L_x_37) ;  /* 0x000000000004a947 */ /* 0x000fea0003800000 */
[----:B------:R-:W-:Y:S05]  /*1f90*/  BPT.TRAP 0x1 ;  /* 0x000000040000795c */ /* 0x000fea0000300000 */
.L_x_37:
[----:B------:R-:W-:Y:S05]  /*1fa0*/  BSYNC.RECONVERGENT B0 ;  /* 0x0000000000007941 */ /* 0x000fea0003800200 */
.L_x_36:
[----:B------:R-:W-:Y:S02]  /*1fb0*/  UIADD3 UR5, UPT, UPT, UR4, 0x1, URZ ;  /* 0x0000000104057890 */ /* 0x000fe4000fffe0ff */
[----:B------:R-:W-:Y:S02]  /*1fc0*/  USHF.L.U32 UR18, UR13, 0x6, URZ ;  /* 0x000000060d127899 */ /* 0x000fe400080006ff */
[----:B------:R-:W-:Y:S02]  /*1fd0*/  UISETP.NE.AND UP0, UPT, UR5, 0x5, UPT ;  /* 0x000000050500788c */ /* 0x000fe4000bf05270 */
[----:B------:R-:W-:Y:S02]  /*1fe0*/  ULOP3.LUT UR17, UR17, 0xfefffff8, URZ, 0xc0, !UPT ;  /* 0xfefffff811117892 */ /* 0x000fe4000f8ec0ff */
[----:B------:R-:W-:Y:S02]  /*1ff0*/  USEL UR8, URZ, 0x1, UP0 ;  /* 0x00000001ff087887 */ /* 0x000fe40008000000 */
[----:B------:R-:W-:-:S02]  /*2000*/  USEL UR7, UR5, URZ, UP0 ;  /* 0x000000ff05077287 */ /* 0x000fc40008000000 */
[----:B------:R-:W-:Y:S02]  /*2010*/  UIADD3 UR14, UP0, UPT, UR26, 0x180, URZ ;  /* 0x000001801a0e7890 */ /* 0x000fe4000ff1e0ff */
        /* <DEDUP_REMOVED lines=9> */
[----:B------:R-:W-:Y:S02]  /*20b0*/  UIADD3.X UR5, UPT, UPT, URZ, UR27, URZ, UP1, !UPT ;  /* 0x0000001bff057290 */ /* 0x000fe40008ffe4ff */
[----:B------:R-:W-:Y:S02]  /*20c0*/  UIADD3 UR8, UPT, UPT, UR6, 0x24800, UR8 ;  /* 0x0002480006087890 */ /* 0x000fe4000fffe008 */
[----:B------:R-:W-:Y:S01]  /*20d0*/  UIADD3.X UR15, UPT, UPT, URZ, UR27, URZ, UP0, !UPT ;  /* 0x0000001bff0f7290 */ /* 0x000fe200087fe4ff */
[----:B------:R-:W-:Y:S01]  /*20e0*/  UMOV UR28, 0x0 ;  /* 0x00000000001c7882 */ /* 0x000fe20000000000 */
[----:B------:R-:W-:Y:S01]  /*20f0*/  UMOV UR29, 0x10000000 ;  /* 0x10000000001d7882 */ /* 0x000fe20000000000 */
[----:B------:R-:W-:Y:S01]  /*2100*/  UMOV UR19, UR35 ;  /* 0x0000002300137c82 */ /* 0x000fe20008000000 */
[----:B------:R-:W-:Y:S01]  /*2110*/  UMOV UR20, UR36 ;  /* 0x0000002400147c82 */ /* 0x000fe20008000000 */
[----:B------:R-:W-:Y:S01]  /*2120*/  UMOV UR12, UR36 ;  /* 0x00000024000c7c82 */ /* 0x000fe20008000000 */
[----:B------:R1:W-:Y:S01]  /*2130*/  UTMALDG.3D.MULTICAST.2CTA [UR16], [UR4], UR10, desc[UR28] ;  /* 0x00001c10040073b4 */ /* 0x0003e2000821180a */
[----:B------:R-:W-:Y:S01]  /*2140*/  UMOV UR9, UR17 ;  /* 0x0000001100097c82 */ /* 0x000fe20008000000 */
[----:B------:R-:W-:-:S04]  /*2150*/  UIADD3 UR13, UPT, UPT, UR13, 0x1, URZ ;  /* 0x000000010d0d7890 */ /* 0x000fc8000fffe0ff */
[----:B------:R-:W-:Y:S01]  /*2160*/  UISETP.NE.AND UP0, UPT, UR13, UR24, UPT ;  /* 0x000000180d00728c */ /* 0x000fe2000bf05270 */
[----:B-1----:R-:W-:Y:S01]  /*2170*/  UMOV UR10, UR18 ;  /* 0x00000012000a7c82 */ /* 0x002fe20008000000 */
[----:B------:R-:W-:Y:S01]  /*2180*/  UMOV UR4, UR7 ;  /* 0x0000000700047c82 */ /* 0x000fe20008000000 */
[----:B------:R3:W-:Y:S06]  /*2190*/  UTMALDG.3D.2CTA [UR8], [UR14], desc[UR28] ;  /* 0x00001c080e0075b4 */ /* 0x0007ec0008211000 */
[----:B---3--:R-:W-:Y:S05]  /*21a0*/  BRA.U UP0, `(.L_x_38) ;  /* 0xfffffffd00447547 */ /* 0x008fea000b83ffff */
.L_x_32:
[C---:B------:R-:W-:Y:S01]  /*21b0*/  LEA R3, R11.reuse, UR6, 0x3 ;  /* 0x000000060b037c11 */ /* 0x040fe2000f8e18ff */
[----:B------:R-:W-:Y:S01]  /*21c0*/  NOP ;  /* 0x0000000000007918 */ /* 0x000fe20000000000 */
[----:B-1----:R-:W-:Y:S02]  /*21d0*/  SHF.L.U32 R0, R10, 0x1f, RZ ;  /* 0x0000001f0a007819 */ /* 0x002fe400000006ff */
[----:B------:R-:W-:Y:S02]  /*21e0*/  LEA R5, R11, UR6, 0x4 ;  /* 0x000000060b057c11 */ /* 0x000fe4000f8e20ff */
[----:B--2-4-:R-:W1:Y:S02]  /*21f0*/  SYNCS.PHASECHK.TRANS64.TRYWAIT P0, [R3+URZ+0xa0], R0 ;  /* 0x0000a000030075a7 */ /* 0x014e6400080011ff */
[----:B-1----:R-:W-:Y:S05]  /*2200*/  @!P0 BRA `(.L_x_39) ;  /* 0x0000009800508947 */ /* 0x002fea0003800000 */
.L_x_151:
[----:B------:R-:W2:Y:S01]  /*2210*/  LDS.128 R4, [R5+0x110] ;  /* 0x0001100005047984 */ /* 0x000ea20000000c00 */
[----:B------:R-:W-:Y:S01]  /*2220*/  UISETP.GE.AND UP0, UPT, UR42, 0x1, UPT ;  /* 0x000000012a00788c */ /* 0x000fe2000bf06270 */
[----:B------:R-:W-:Y:S01]  /*2230*/  @!PT LDS RZ, [RZ] ;  /* 0x00000000fffff984 */ /* 0x000fe20000000800 */
[----:B------:R-:W-:Y:S01]  /*2240*/  @!PT LDS RZ, [RZ] ;  /* 0x00000000fffff984 */ /* 0x000fe20000000800 */
[----:B------:R-:W-:Y:S01]  /*2250*/  @!PT LDS RZ, [RZ] ;  /* 0x00000000fffff984 */ /* 0x000fe20000000800 */
[----:B------:R-:W-:Y:S01]  /*2260*/  @!PT LDS RZ, [RZ] ;  /* 0x00000000fffff984 */ /* 0x000fe20000000800 */
[----:B------:R3:W-:Y:S06]  /*2270*/  MEMBAR.ALL.CTA ;  /* 0x0000000000007992 */ /* 0x0007ec0000008000 */
[----:B---3--:R-:W3:Y:S01]  /*2280*/  FENCE.VIEW.ASYNC.S ;  /* 0x00000000000073c6 */ /* 0x008ee20000000000 */
[----:B--2---:R-:W-:-:S13]  /*2290*/  LOP3.LUT P0, RZ, R6, 0x1, RZ, 0xc0, !PT ;  /* 0x0000000106ff7812 */ /* 0x004fda000780c0ff */
[----:B---3--:R-:W-:Y:S01]  /*22a0*/  VOTEU.ANY UP1, P0 ;  /* 0x0000000000ff7886 */ /* 0x008fe20000020100 */
[----:B------:R-:W-:-:S13]  /*22b0*/  PLOP3.LUT P0, PT, PT, PT, UP1, 0x80, 0x8 ;  /* 0x000000000008781c */ /* 0x000fda0003f0f018 */
[----:B-1----:R-:W-:Y:S02]  /*22c0*/  @P0 LOP3.LUT R0, R5, 0xffff, RZ, 0xc0, !PT ;  /* 0x0000ffff05000812 */ /* 0x002fe400078ec0ff */
[----:B------:R-:W-:Y:S02]  /*22d0*/  @P0 MOV R2, R4 ;  /* 0x0000000400020202 */ /* 0x000fe40000000f00 */
[----:B------:R-:W-:Y:S01]  /*22e0*/  @P0 R2UR UR5, R0 ;  /* 0x00000000000502ca */ /* 0x000fe200000e0000 */
[----:B------:R-:W-:Y:S01]  /*22f0*/  VIADD R0, R3, 0xb0 ;  /* 0x000000b003007836 */ /* 0x000fe20000000000 */
[----:B------:R-:W-:Y:S02]  /*2300*/  @P0 SHF.R.U32.HI R4, RZ, 0x10, R5 ;  /* 0x00000010ff040819 */ /* 0x000fe40000011605 */
[----:B------:R-:W-:Y:S02]  /*2310*/  @P0 R2UR UR8, R2 ;  /* 0x00000000020802ca */ /* 0x000fe400000e0000 */
[----:B------:R-:W-:-:S02]  /*2320*/  PRMT R0, RZ, 0x654, R0 ;  /* 0x00000654ff007816 */ /* 0x000fc40000000000 */
[----:B------:R-:W-:Y:S02]  /*2330*/  @P0 R2UR UR4, R4 ;  /* 0x00000000040402ca */ /* 0x000fe400000e0000 */
[----:B------:R1:W-:Y:S03]  /*2340*/  SYNCS.ARRIVE.TRANS64.RED.A1T0 RZ, [R0+URZ], RZ ;  /* 0x000000ff00ff79a7 */ /* 0x0003e600081004ff */
[----:B------:R-:W-:-:S04]  /*2350*/  @UP1 UMOV UR30, UR5 ;  /* 0x00000005001e1c82 */ /* 0x000fc80008000000 */
[----:B------:R-:W-:-:S04]  /*2360*/  @UP1 UMOV UR31, UR8 ;  /* 0x00000008001f1c82 */ /* 0x000fc80008000000 */
[----:B------:R-:W-:Y:S01]  /*2370*/  @UP1 UMOV UR36, UR4 ;  /* 0x0000000400241c82 */ /* 0x000fe20008000000 */
[----:B------:R-:W-:Y:S05]  /*2380*/  BRA.U !UP0, `(.L_x_40) ;  /* 0x0000000108d47547 */ /* 0x000fea000b800000 */
[----:B------:R-:W2:Y:S01]  /*2390*/  LDCU.128 UR12, c[0x0][0xb10] ;  /* 0x00016200ff0c77ac */ /* 0x000ea20008000c00 */
[----:B------:R-:W3:Y:S01]  /*23a0*/  LDCU UR24, c[0x0][0xb20] ;  /* 0x00016400ff1877ac */ /* 0x000ee20008000800 */
[----:B------:R-:W4:Y:S01]  /*23b0*/  LDCU UR20, c[0x0][0xb0c] ;  /* 0x00016180ff1477ac */ /* 0x000f220008000800 */
[----:B------:R-:W1:Y:S01]  /*23c0*/  LDCU.64 UR10, c[0x0][0xb28] ;  /* 0x00016500ff0a77ac */ /* 0x000e620008000a00 */
[----:B------:R-:W-:Y:S02]  /*23d0*/  UISETP.NE.AND UP3, UPT, UR42, 0x1, UPT ;  /* 0x000000012a00788c */ /* 0x000fe4000bf65270 */
[----:B--2---:R-:W-:Y:S02]  /*23e0*/  UIMAD.WIDE.U32 UR8, UR37, UR15, URZ ;  /* 0x0000000f250872a5 */ /* 0x004fe4000f8e00ff */
[----:B------:R-:W-:Y:S02]  /*23f0*/  UIMAD.WIDE.U32 UR4, UR38, UR12, URZ ;  /* 0x0000000c260472a5 */ /* 0x000fe4000f8e00ff */
[----:B------:R-:W-:-:S02]  /*2400*/  UISETP.NE.AND UP0, UPT, UR14, 0x1, UPT ;  /* 0x000000010e00788c */ /* 0x000fc4000bf05270 */
[----:B------:R-:W-:Y:S01]  /*2410*/  UIMAD.WIDE.U32 UR28, UR30, UR15, URZ ;  /* 0x0000000f1e1c72a5 */ /* 0x000fe2000f8e00ff */
[----:B------:R-:W-:Y:S02]  /*2420*/  UMOV UR8, UR9 ;  /* 0x0000000900087c82 */ /* 0x000fe40008000000 */
[----:B------:R-:W-:Y:S01]  /*2430*/  UMOV UR4, UR5 ;  /* 0x0000000500047c82 */ /* 0x000fe20008000000 */
[----:B---3--:R-:W-:Y:S02]  /*2440*/  USHF.R.U32.HI UR8, URZ, UR24, UR8 ;  /* 0x00000018ff087299 */ /* 0x008fe40008011608 */
[----:B----4-:R-:W-:Y:S02]  /*2450*/  UISETP.NE.AND UP2, UPT, UR20, 0x1, UPT ;  /* 0x000000011400788c */ /* 0x010fe4000bf45270 */
[----:B------:R-:W-:Y:S02]  /*2460*/  USHF.R.U32.HI UR4, URZ, UR13, UR4 ;  /* 0x0000000dff047299 */ /* 0x000fe40008011604 */
[----:B------:R-:W-:-:S02]  /*2470*/  USEL UR5, UR37, UR8, !UP0 ;  /* 0x0000000825057287 */ /* 0x000fc4000c000000 */
[----:B------:R-:W-:Y:S02]  /*2480*/  USEL UR8, UR38, UR4, !UP2 ;  /* 0x0000000426087287 */ /* 0x000fe4000d000000 */
[----:B-1----:R-:W-:Y:S01]  /*2490*/  UIMAD.WIDE.U32 UR16, UR5, UR10, URZ ;  /* 0x0000000a051072a5 */ /* 0x002fe2000f8e00ff */
[----:B------:R-:W-:Y:S01]  /*24a0*/  UMOV UR4, UR29 ;  /* 0x0000001d00047c82 */ /* 0x000fe20008000000 */
[----:B------:R-:W-:Y:S02]  /*24b0*/  UIMAD.WIDE.U32 UR18, UR31, UR12, URZ ;  /* 0x0000000c1f1272a5 */ /* 0x000fe4000f8e00ff */
[----:B------:R-:W-:-:S03]  /*24c0*/  UIMAD.WIDE.U32 UR28, UR8, UR10, URZ ;  /* 0x0000000a081c72a5 */ /* 0x000fc6000f8e00ff */
[----:B------:R-:W-:Y:S01]  /*24d0*/  UMOV UR16, UR17 ;  /* 0x0000001100107c82 */ /* 0x000fe20008000000 */
[----:B------:R-:W-:Y:S02]  /*24e0*/  USHF.R.U32.HI UR4, URZ, UR24, UR4 ;  /* 0x00000018ff047299 */ /* 0x000fe40008011604 */
[----:B------:R-:W-:Y:S01]  /*24f0*/  @UP3 USHF.R.U32.HI UR5, URZ, UR11, UR16 ;  /* 0x0000000bff053299 */ /* 0x000fe20008011610 */
[----:B------:R-:W-:Y:S01]  /*2500*/  UMOV UR18, UR19 ;  /* 0x0000001300127c82 */ /* 0x000fe20008000000 */
[----:B------:R-:W-:Y:S01]  /*2510*/  UMOV UR28, UR29 ;  /* 0x0000001d001c7c82 */ /* 0x000fe20008000000 */
[----:B------:R-:W-:Y:S02]  /*2520*/  USHF.R.U32.HI UR13, URZ, UR13, UR18 ;  /* 0x0000000dff0d7299 */ /* 0x000fe40008011612 */
[----:B------:R-:W-:Y:S02]  /*2530*/  USEL UR4, UR30, UR4, !UP0 ;  /* 0x000000041e047287 */ /* 0x000fe4000c000000 */
[----:B------:R-:W-:-:S02]  /*2540*/  @UP3 USHF.R.U32.HI UR8, URZ, UR11, UR28 ;  /* 0x0000000bff083299 */ /* 0x000fc4000801161c */
[----:B------:R-:W-:Y:S02]  /*2550*/  UIMAD UR9, UR42, UR5, URZ ;  /* 0x000000052a0972a4 */ /* 0x000fe4000f8e02ff */
[----:B------:R-:W-:Y:S02]  /*2560*/  USEL UR5, UR31, UR13, !UP2 ;  /* 0x0000000d1f057287 */ /* 0x000fe4000d000000 */
[----:B------:R-:W-:Y:S02]  /*2570*/  UIMAD UR12, UR42, UR8, URZ ;  /* 0x000000082a0c72a4 */ /* 0x000fe4000f8e02ff */
[----:B------:R-:W-:Y:S02]  /*2580*/  UISETP.GE.AND UP0, UPT, UR4, UR9, UPT ;  /* 0x000000090400728c */ /* 0x000fe4000bf06270 */
[----:B------:R-:W-:Y:S02]  /*2590*/  UIMAD.WIDE.U32 UR16, UR4, UR10, URZ ;  /* 0x0000000a041072a5 */ /* 0x000fe4000f8e00ff */
[----:B------:R-:W-:-:S02]  /*25a0*/  UISETP.GE.OR UP0, UPT, UR5, UR12, UP0 ;  /* 0x0000000c0500728c */ /* 0x000fc40008706670 */
        /* <DEDUP_REMOVED lines=19> */
.L_x_40:
[----:B------:R-:W2:Y:S02]  /*26e0*/  LDCU UR4, c[0x0][0xb30] ;  /* 0x00016600ff0477ac */ /* 0x000ea40008000800 */
[----:B--2---:R-:W-:-:S09]  /*26f0*/  UISETP.NE.AND UP0, UPT, UR4, 0x1, UPT ;  /* 0x000000010400788c */ /* 0x004fd2000bf05270 */
[----:B------:R-:W-:Y:S05]  /*2700*/  BRA.U UP0, `(.L_x_41) ;  /* 0x0000000100447547 */ /* 0x000fea000b800000 */
[----:B------:R-:W2:Y:S01]  /*2710*/  LDCU.128 UR12, c[0x0][0xb10] ;  /* 0x00016200ff0c77ac */ /* 0x000ea20008000c00 */
[----:B------:R-:W3:Y:S01]  /*2720*/  LDCU UR10, c[0x0][0xb0c] ;  /* 0x00016180ff0a77ac */ /* 0x000ee20008000800 */
[----:B------:R-:W4:Y:S01]  /*2730*/  LDCU UR11, c[0x0][0xb20] ;  /* 0x00016400ff0b77ac */ /* 0x000f220008000800 */
[----:B--2---:R-:W-:Y:S02]  /*2740*/  UIMAD.WIDE.U32 UR8, UR31, UR12, URZ ;  /* 0x0000000c1f0872a5 */ /* 0x004fe4000f8e00ff */
[----:B------:R-:W-:Y:S02]  /*2750*/  UIMAD.WIDE.U32 UR4, UR30, UR15, URZ ;  /* 0x0000000f1e0472a5 */ /* 0x000fe4000f8e00ff */
[----:B---3--:R-:W-:Y:S02]  /*2760*/  UISETP.NE.AND UP2, UPT, UR10, 0x1, UPT ;  /* 0x000000010a00788c */ /* 0x008fe4000bf45270 */
[----:B------:R-:W-:Y:S01]  /*2770*/  UISETP.NE.AND UP0, UPT, UR14, 0x1, UPT ;  /* 0x000000010e00788c */ /* 0x000fe2000bf05270 */
[----:B------:R-:W-:-:S02]  /*2780*/  UMOV UR8, UR9 ;  /* 0x0000000900087c82 */ /* 0x000fc40008000000 */
[----:B------:R-:W-:Y:S01]  /*2790*/  UMOV UR4, UR5 ;  /* 0x0000000500047c82 */ /* 0x000fe20008000000 */
[----:B------:R-:W-:Y:S02]  /*27a0*/  USHF.R.U32.HI UR13, URZ, UR13, UR8 ;  /* 0x0000000dff0d7299 */ /* 0x000fe40008011608 */
[----:B----4-:R-:W-:Y:S02]  /*27b0*/  USHF.R.U32.HI UR4, URZ, UR11, UR4 ;  /* 0x0000000bff047299 */ /* 0x010fe40008011604 */
[----:B------:R-:W-:Y:S02]  /*27c0*/  USEL UR5, UR31, UR13, !UP2 ;  /* 0x0000000d1f057287 */ /* 0x000fe4000d000000 */
[----:B------:R-:W-:-:S04]  /*27d0*/  USEL UR4, UR30, UR4, !UP0 ;  /* 0x000000041e047287 */ /* 0x000fc8000c000000 */
[----:B------:R-:W-:Y:S02]  /*27e0*/  UIADD3 UR8, UPT, UPT, UR5, -UR4, URZ ;  /* 0x8000000405087290 */ /* 0x000fe4000fffe0ff */
[----:B------:R-:W-:Y:S02]  /*27f0*/  UIADD3 UR4, UPT, UPT, -UR5, UR4, URZ ;  /* 0x0000000405047290 */ /* 0x000fe4000fffe1ff */
[----:B------:R-:W-:Y:S02]  /*2800*/  UIMAD UR30, UR8, UR14, UR30 ;  /* 0x0000000e081e72a4 */ /* 0x000fe4000f8e021e */
[----:B------:R-:W-:-:S12]  /*2810*/  UIMAD UR31, UR4, UR10, UR31 ;  /* 0x0000000a041f72a4 */ /* 0x000fd8000f8e021f */
.L_x_41:
[----:B------:R-:W-:Y:S01]  /*2820*/  VIADD R11, R11, 0x1 ;  /* 0x000000010b0b7836 */ /* 0x000fe20000000000 */
[----:B------:R-:W-:Y:S01]  /*2830*/  R2UR UR4, R148 ;  /* 0x00000000940472ca */ /* 0x000fe200000e0000 */
[----:B------:R-:W-:Y:S01]  /*2840*/  UIADD3 UR20, UPT, UPT, UR30, UR63, URZ ;  /* 0x0000003f1e147290 */ /* 0x000fe2000fffe0ff */
[----:B------:R-:W-:Y:S02]  /*2850*/  PLOP3.LUT P1, PT, PT, PT, PT, 0x80, 0x8 ;  /* 0x000000000008781c */ /* 0x000fe40003f2f070 */
[----:B------:R-:W-:-:S04]  /*2860*/  ISETP.NE.AND P0, PT, R11, 0x2, PT ;  /* 0x000000020b00780c */ /* 0x000fc80003f05270 */
[----:B------:R-:W-:Y:S02]  /*2870*/  SEL R3, RZ, 0x1, P0 ;  /* 0x00000001ff037807 */ /* 0x000fe40000000000 */
[----:B------:R-:W-:Y:S02]  /*2880*/  SEL R11, R11, RZ, P0 ;  /* 0x000000ff0b0b7207 */ /* 0x000fe40000000000 */
[----:B------:R-:W-:Y:S01]  /*2890*/  LOP3.LUT R10, R10, R3, RZ, 0x3c, !PT ;  /* 0x000000030a0a7212 */ /* 0x000fe200078e3cff */
[----:B------:R-:W-:Y:S01]  /*28a0*/  UIADD3 UR16, UPT, UPT, UR31, UR4, URZ ;  /* 0x000000041f107290 */ /* 0x000fe2000fffe0ff */
[----:B------:R-:W-:Y:S11]  /*28b0*/  BRA.U UP1, `(.L_x_42) ;  /* 0xfffffff101287547 */ /* 0x000ff6000b83ffff */
[----:B------:R-:W-:Y:S01]  /*28c0*/  UIADD3 UR8, UPT, UPT, UR6, 0x28, URZ ;  /* 0x0000002806087890 */ /* 0x000fe2000fffe0ff */
[----:B------:R-:W-:-:S03]  /*28d0*/  SHF.L.U32 R3, R12, 0x1f, RZ ;  /* 0x0000001f0c037819 */ /* 0x000fc600000006ff */
[----:B------:R-:W-:-:S09]  /*28e0*/  ULEA UR4, UR7, UR8, 0x3 ;  /* 0x0000000807047291 */ /* 0x000fd2000f8e18ff */
[----:B------:R-:W2:Y:S02]  /*28f0*/  SYNCS.PHASECHK.TRANS64.TRYWAIT P0, [UR4], R3 ;  /* 0x00000003ff0075a7 */ /* 0x000ea40008001104 */
[----:B--2---:R-:W-:Y:S05]  /*2900*/  @!P0 BRA `(.L_x_43) ;  /* 0x0000009000a48947 */ /* 0x004fea0003800000 */
.L_x_153:
[----:B------:R-:W-:-:S04]  /*2910*/  UIADD3 UR4, UPT, UPT, UR7, 0x1, URZ ;  /* 0x0000000107047890 */ /* 0x000fc8000fffe0ff */
[----:B------:R-:W-:-:S04]  /*2920*/  UISETP.NE.AND UP0, UPT, UR4, 0x5, UPT ;  /* 0x000000050400788c */ /* 0x000fc8000bf05270 */
[----:B------:R-:W-:Y:S02]  /*2930*/  USEL UR6, URZ, 0x1, UP0 ;  /* 0x00000001ff067887 */ /* 0x000fe40008000000 */
[----:B------:R-:W-:-:S04]  /*2940*/  USEL UR4, UR4, URZ, UP0 ;  /* 0x000000ff04047287 */ /* 0x000fc80008000000 */
[----:B------:R-:W-:Y:S01]  /*2950*/  ULEA UR5, UR4, UR8, 0x3 ;  /* 0x0000000804057291 */ /* 0x000fe2000f8e18ff */
[----:B------:R-:W-:-:S04]  /*2960*/  LOP3.LUT R2, R12, UR6, RZ, 0x3c, !PT ;  /* 0x000000060c027c12 */ /* 0x000fc8000f8e3cff */
[----:B-1----:R-:W-:-:S04]  /*2970*/  SHF.L.U32 R3, R2, 0x1f, RZ ;  /* 0x0000001f02037819 */ /* 0x002fc800000006ff */
[----:B------:R-:W1:Y:S02]  /*2980*/  SYNCS.PHASECHK.TRANS64.TRYWAIT P0, [UR5], R3 ;  /* 0x00000003ff0075a7 */ /* 0x000e640008001105 */
[----:B-1----:R-:W-:Y:S05]  /*2990*/  @!P0 BRA `(.L_x_44) ;  /* 0x0000009000988947 */ /* 0x002fea0003800000 */
.L_x_155:
        /* <DEDUP_REMOVED lines=9> */
.L_x_157:
        /* <DEDUP_REMOVED lines=9> */
.L_x_159:
[----:B------:R-:W-:-:S04]  /*2ac0*/  UIADD3 UR4, UPT, UPT, UR4, 0x1, URZ ;  /* 0x0000000104047890 */ /* 0x000fc8000fffe0ff */
[----:B------:R-:W-:-:S04]  /*2ad0*/  UISETP.NE.AND UP0, UPT, UR4, 0x5, UPT ;  /* 0x000000050400788c */ /* 0x000fc8000bf05270 */
[----:B------:R-:W-:Y:S02]  /*2ae0*/  USEL UR5, URZ, 0x1, UP0 ;  /* 0x00000001ff057887 */ /* 0x000fe40008000000 */
[----:B------:R-:W-:-:S04]  /*2af0*/  USEL UR4, UR4, URZ, UP0 ;  /* 0x000000ff04047287 */ /* 0x000fc80008000000 */
[----:B------:R-:W-:Y:S01]  /*2b00*/  ULEA UR4, UR4, UR8, 0x3 ;  /* 0x0000000804047291 */ /* 0x000fe2000f8e18ff */
[----:B-1----:R-:W-:-:S04]  /*2b10*/  LOP3.LUT R3, R2, UR5, RZ, 0x3c, !PT ;  /* 0x0000000502037c12 */ /* 0x002fc8000f8e3cff */
[----:B------:R-:W-:Y:S01]  /*2b20*/  SHF.L.U32 R3, R3, 0x1f, RZ ;  /* 0x0000001f03037819 */ /* 0x000fe200000006ff */
[----:B------:R-:W-:-:S07]  /*2b30*/  IMAD.U32 R0, RZ, RZ, UR4 ;  /* 0x00000004ff007e24 */ /* 0x000fce000f8e00ff */
.L_x_47:
[----:B-1----:R1:W2:Y:S02]  /*2b40*/  SYNCS.PHASECHK.TRANS64.TRYWAIT P0, [R0+URZ], R3 ;  /* 0x00000003000075a7 */ /* 0x0022a400080011ff */
[----:B--2---:R-:W-:Y:S05]  /*2b50*/  @!P0 NANOSLEEP.SYNCS 0x989680 ;  /* 0x009896800000895d */ /* 0x004fea0003900000 */
[----:B------:R-:W2:Y:S02]  /*2b60*/  @!P0 SYNCS.PHASECHK.TRANS64 P0, [R0+URZ], R3 ;  /* 0x00000003000085a7 */ /* 0x000ea400080010ff */
[----:B--2---:R-:W-:Y:S05]  /*2b70*/  @P0 EXIT ;  /* 0x000000000000094d */ /* 0x004fea0003800000 */
[----:B------:R-:W-:Y:S05]  /*2b80*/  BRA `(.L_x_47) ;  /* 0xfffffffc00ec7947 */ /* 0x000fea000383ffff */
.L_x_22:
[----:B------:R-:W-:-:S04]  /*2b90*/  UISETP.NE.AND UP0, UPT, UR47, URZ, UPT ;  /* 0x000000ff2f00728c */ /* 0x000fc8000bf05270 */
[----:B------:R-:W-:-:S09]  /*2ba0*/  UISETP.NE.OR UP0, UPT, UR17, 0x1, UP0 ;  /* 0x000000011100788c */ /* 0x000fd20008705670 */
[----:B------:R-:W-:Y:S05]  /*2bb0*/  BRA.U UP0, `(.L_x_48) ;  /* 0x0000000500487547 */ /* 0x000fea000b800000 */
[----:B------:R-:W-:Y:S01]  /*2bc0*/  ISETP.GE.U32.AND P2, PT, R0, 0x4, PT ;  /* 0x000000040000780c */ /* 0x000fe20003f46070 */
[----:B------:R-:W-:Y:S01]  /*2bd0*/  IMAD.MOV.U32 R12, RZ, RZ, 0x1 ;  /* 0x00000001ff0c7424 */ /* 0x000fe200078e00ff */
[----:B------:R-:W-:Y:S02]  /*2be0*/  CS2R R10, SRZ ;  /* 0x00000000000a7805 */ /* 0x000fe4000001ff00 */
[----:B------:R-:W-:Y:S01]  /*2bf0*/  CS2R R8, SRZ ;  /* 0x0000000000087805 */ /* 0x000fe2000001ff00 */
[----:B------:R-:W-:Y:S01]  /*2c00*/  UMOV UR6, 0x400 ;  /* 0x0000040000067882 */ /* 0x000fe20000000000 */
[----:B------:R-:W-:Y:S01]  /*2c10*/  UMOV UR5, URZ ;  /* 0x000000ff00057c82 */ /* 0x000fe20008000000 */
[----:B------:R-:W-:-:S12]  /*2c20*/  ULEA UR6, UR47, UR6, 0x18 ;  /* 0x000000062f067291 */ /* 0x000fd8000f8ec0ff */
.L_x_52:
[----:B------:R-:W-:Y:S02]  /*2c30*/  LEA R2, R8, UR6, 0x3 ;  /* 0x0000000608027c11 */ /* 0x000fe4000f8e18ff */
[----:B------:R-:W-:-:S03]  /*2c40*/  SHF.L.U32 R5, R9, 0x1f, RZ ;  /* 0x0000001f09057819 */ /* 0x000fc600000006ff */
[----:B------:R-:W-:Y:S01]  /*2c50*/  VIADD R4, R2, 0xf0 ;  /* 0x000000f002047836 */ /* 0x000fe20000000000 */
[----:B------:R-:W1:Y:S02]  /*2c60*/  SYNCS.PHASECHK.TRANS64.TRYWAIT P0, [R2+URZ+0xe0], R5 ;  /* 0x0000e005020075a7 */ /* 0x000e6400080011ff */
[----:B-1----:R-:W-:Y:S05]  /*2c70*/  @!P0 BRA `(.L_x_49) ;  /* 0x0000009000288947 */ /* 0x002fea0003800000 */
.L_x_160:
[----:B------:R-:W-:Y:S01]  /*2c80*/  ULEA UR4, UR5, UR6, 0x3 ;  /* 0x0000000605047291 */ /* 0x000fe2000f8e18ff */
[----:B------:R-:W-:Y:S02]  /*2c90*/  PRMT R4, RZ, 0x654, R4 ;  /* 0x00000654ff047816 */ /* 0x000fe40000000004 */
[----:B-1----:R-:W-:Y:S01]  /*2ca0*/  SHF.L.U32 R5, R12, 0x1f, RZ ;  /* 0x0000001f0c057819 */ /* 0x002fe200000006ff */
[----:B------:R-:W-:Y:S01]  /*2cb0*/  UIADD3 UR7, UPT, UPT, UR4, 0xa0, URZ ;  /* 0x000000a004077890 */ /* 0x000fe2000fffe0ff */
[----:B------:R1:W-:Y:S05]  /*2cc0*/  SYNCS.ARRIVE.TRANS64.RED.A1T0 RZ, [R4+URZ], RZ ;  /* 0x000000ff04ff79a7 */ /* 0x0003ea00081004ff */
[----:B------:R-:W-:Y:S01]  /*2cd0*/  IMAD.U32 R7, RZ, RZ, UR7 ;  /* 0x00000007ff077e24 */ /* 0x000fe2000f8e00ff */
[----:B------:R-:W2:Y:S04]  /*2ce0*/  SYNCS.PHASECHK.TRANS64.TRYWAIT P0, [UR4+0xb0], R5 ;  /* 0x0000b005ff0075a7 */ /* 0x000ea80008001104 */
[----:B------:R-:W-:Y:S01]  /*2cf0*/  PRMT R6, R0, 0x654, R7 ;  /* 0x0000065400067816 */ /* 0x000fe20000000007 */
[----:B-1----:R-:W-:Y:S01]  /*2d00*/  @!P2 IMAD.MOV.U32 R4, RZ, RZ, 0x10 ;  /* 0x00000010ff04a424 */ /* 0x002fe200078e00ff */
[----:B--2---:R-:W-:Y:S06]  /*2d10*/  @!P0 BRA `(.L_x_50) ;  /* 0x0000009000148947 */ /* 0x004fec0003800000 */
.L_x_162:
[----:B------:R-:W-:Y:S01]  /*2d20*/  ULEA UR8, UR5, UR6, 0x4 ;  /* 0x0000000605087291 */ /* 0x000fe2000f8e20ff */
[----:B------:R-:W-:Y:S01]  /*2d30*/  SEL R3, R6, R3, !P2 ;  /* 0x0000000306037207 */ /* 0x000fe20005000000 */
[----:B------:R-:W-:Y:S01]  /*2d40*/  UIADD3 UR9, UPT, UPT, UR4, 0xa0, URZ ;  /* 0x000000a004097890 */ /* 0x000fe2000fffe0ff */
[----:B-1----:R-:W-:Y:S01]  /*2d50*/  LEA R2, R11, UR6, 0x3 ;  /* 0x000000060b027c11 */ /* 0x002fe2000f8e18ff */
[----:B------:R-:W-:Y:S01]  /*2d60*/  UIADD3 UR8, UPT, UPT, UR8, 0x110, URZ ;  /* 0x0000011008087890 */ /* 0x000fe2000fffe0ff */
[----:B------:R-:W-:Y:S01]  /*2d70*/  SHF.L.U32 R5, R10, 0x1f, RZ ;  /* 0x0000001f0a057819 */ /* 0x000fe200000006ff */
[----:B------:R1:W-:Y:S01]  /*2d80*/  @!P2 SYNCS.ARRIVE.TRANS64.RED RZ, [R3+URZ], R4 ;  /* 0x0000000403ffa9a7 */ /* 0x0003e200080004ff */
[----:B------:R-:W-:Y:S01]  /*2d90*/  UIADD3 UR4, UPT, UPT, UR5, 0x1, URZ ;  /* 0x0000000105047890 */ /* 0x000fe2000fffe0ff */
[----:B------:R-:W-:-:S03]  /*2da0*/  VIADD R8, R8, 0x1 ;  /* 0x0000000108087836 */ /* 0x000fc60000000000 */
[----:B------:R-:W-:Y:S02]  /*2db0*/  UISETP.NE.AND UP0, UPT, UR4, 0x2, UPT ;  /* 0x000000020400788c */ /* 0x000fe4000bf05270 */
[----:B------:R-:W-:Y:S06]  /*2dc0*/  UGETNEXTWORKID.BROADCAST [UR8], [UR9] ;  /* 0x00000000080073ca */ /* 0x000fec0008000100 */
[----:B------:R-:W-:Y:S01]  /*2dd0*/  USEL UR7, URZ, 0x1, UP0 ;  /* 0x00000001ff077887 */ /* 0x000fe20008000000 */
[----:B------:R-:W-:Y:S01]  /*2de0*/  ISETP.NE.AND P0, PT, R8, 0x2, PT ;  /* 0x000000020800780c */ /* 0x000fe20003f05270 */
[----:B------:R-:W-:Y:S01]  /*2df0*/  USEL UR5, UR4, URZ, UP0 ;  /* 0x000000ff04057287 */ /* 0x000fe20008000000 */
[----:B------:R-:W2:Y:S03]  /*2e00*/  SYNCS.PHASECHK.TRANS64.TRYWAIT P1, [R2+URZ+0xa0], R5 ;  /* 0x0000a005020075a7 */ /* 0x000ea600080211ff */
[----:B------:R-:W-:Y:S01]  /*2e10*/  LOP3.LUT R12, R12, UR7, RZ, 0x3c, !PT ;  /* 0x000000070c0c7c12 */ /* 0x000fe2000f8e3cff */
[----:B-12---:R-:W-:Y:S07]  /*2e20*/  @!P1 BRA `(.L_x_51) ;  /* 0x0000008c00e89947 */ /* 0x006fee0003800000 */
.L_x_163:
[C---:B------:R-:W-:Y:S01]  /*2e30*/  LEA R4, R11.reuse, UR6, 0x4 ;  /* 0x000000060b047c11 */ /* 0x040fe2000f8e20ff */
[----:B-1----:R-:W-:Y:S01]  /*2e40*/  VIADD R2, R2, 0xb0 ;  /* 0x000000b002027836 */ /* 0x002fe20000000000 */
[----:B------:R-:W-:Y:S01]  /*2e50*/  SEL R8, R8, RZ, P0 ;  /* 0x000000ff08087207 */ /* 0x000fe20000000000 */
[----:B------:R-:W-:-:S03]  /*2e60*/  VIADD R11, R11, 0x1 ;  /* 0x000000010b0b7836 */ /* 0x000fc60000000000 */
[----:B------:R-:W1:Y:S01]  /*2e70*/  LDS.128 R4, [R4+0x110] ;  /* 0x0001100004047984 */ /* 0x000e620000000c00 */
[----:B------:R-:W-:Y:S02]  /*2e80*/  PRMT R2, RZ, 0x654, R2 ;  /* 0x00000654ff027816 */ /* 0x000fe40000000002 */
[C---:B------:R-:W-:Y:S01]  /*2e90*/  ISETP.NE.AND P1, PT, R11.reuse, 0x2, PT ;  /* 0x000000020b00780c */ /* 0x040fe20003f25270 */
[----:B------:R-:W-:Y:S01]  /*2ea0*/  @!PT LDS RZ, [RZ] ;  /* 0x00000000fffff984 */ /* 0x000fe20000000800 */
[----:B------:R-:W-:Y:S01]  /*2eb0*/  @!PT LDS RZ, [RZ] ;  /* 0x00000000fffff984 */ /* 0x000fe20000000800 */
[----:B------:R-:W-:Y:S01]  /*2ec0*/  @!PT LDS RZ, [RZ] ;  /* 0x00000000fffff984 */ /* 0x000fe20000000800 */
[----:B------:R-:W-:Y:S01]  /*2ed0*/  @!PT LDS RZ, [RZ] ;  /* 0x00000000fffff984 */ /* 0x000fe20000000800 */
[----:B------:R2:W-:Y:S06]  /*2ee0*/  MEMBAR.ALL.CTA ;  /* 0x0000000000007992 */ /* 0x0005ec0000008000 */
[----:B--2---:R-:W2:Y:S01]  /*2ef0*/  FENCE.VIEW.ASYNC.S ;  /* 0x00000000000073c6 */ /* 0x004ea20000000000 */
[----:B------:R-:W-:Y:S01]  /*2f00*/  SEL R11, R11, RZ, P1 ;  /* 0x000000ff0b0b7207 */ /* 0x000fe20000800000 */
[----:B--2---:R2:W-:Y:S01]  /*2f10*/  SYNCS.ARRIVE.TRANS64.RED.A1T0 RZ, [R2+URZ], RZ ;  /* 0x000000ff02ff79a7 */ /* 0x0045e200081004ff */
[----:B-1----:R-:W-:-:S02]  /*2f20*/  LOP3.LUT P3, RZ, R6, 0x1, RZ, 0xc0, !PT ;  /* 0x0000000106ff7812 */ /* 0x002fc4000786c0ff */
[----:B------:R-:W-:-:S04]  /*2f30*/  SEL R5, RZ, 0x1, P1 ;  /* 0x00000001ff057807 */ /* 0x000fc80000800000 */
[----:B------:R-:W-:Y:S02]  /*2f40*/  LOP3.LUT R10, R10, R5, RZ, 0x3c, !PT ;  /* 0x000000050a0a7212 */ /* 0x000fe400078e3cff */
[----:B--2---:R-:W-:-:S04]  /*2f50*/  SEL R2, RZ, 0x1, P0 ;  /* 0x00000001ff027807 */ /* 0x004fc80000000000 */
[----:B------:R-:W-:Y:S01]  /*2f60*/  LOP3.LUT R9, R9, R2, RZ, 0x3c, !PT ;  /* 0x0000000209097212 */ /* 0x000fe200078e3cff */
[----:B------:R-:W-:Y:S06]  /*2f70*/  @P3 BRA `(.L_x_52) ;  /* 0xfffffffc002c3947 */ /* 0x000fec000383ffff */
[----:B------:R-:W-:Y:S01]  /*2f80*/  ULEA UR4, UR5, UR6, 0x3 ;  /* 0x0000000605047291 */ /* 0x000fe2000f8e18ff */
[----:B------:R-:W-:-:S08]  /*2f90*/  SHF.L.U32 R3, R12, 0x1f, RZ ;  /* 0x0000001f0c037819 */ /* 0x000fd000000006ff */
[----:B------:R-:W1:Y:S02]  /*2fa0*/  SYNCS.PHASECHK.TRANS64 P0, [UR4+0xb0], R3 ;  /* 0x0000b003ff0075a7 */ /* 0x000e640008001004 */
[----:B-1----:R-:W-:Y:S05]  /*2fb0*/  @P0 BRA `(.L_x_53) ;  /* 0x0000000000080947 */ /* 0x002fea0003800000 */
[----:B------:R-:W1:Y:S02]  /*2fc0*/  SYNCS.PHASECHK.TRANS64.TRYWAIT P0, [UR4+0xb0], R3 ;  /* 0x0000b003ff0075a7 */ /* 0x000e640008001104 */
[----:B-1----:R-:W-:Y:S05]  /*2fd0*/  @!P0 BRA `(.L_x_54) ;  /* 0x0000008c00908947 */ /* 0x002fea0003800000 */
.L_x_53:
[----:B------:R-:W-:-:S04]  /*2fe0*/  UIADD3 UR7, UPT, UPT, UR5, 0x1, URZ ;  /* 0x0000000105077890 */ /* 0x000fc8000fffe0ff */
[----:B------:R-:W-:-:S04]  /*2ff0*/  UISETP.NE.AND UP0, UPT, UR7, 0x2, UPT ;  /* 0x000000020700788c */ /* 0x000fc8000bf05270 */
[----:B------:R-:W-:Y:S02]  /*3000*/  USEL UR8, URZ, 0x1, UP0 ;  /* 0x00000001ff087887 */ /* 0x000fe40008000000 */
[----:B------:R-:W-:-:S04]  /*3010*/  USEL UR7, UR7, URZ, UP0 ;  /* 0x000000ff07077287 */ /* 0x000fc80008000000 */
[----:B------:R-:W-:Y:S01]  /*3020*/  ULEA UR7, UR7, UR6, 0x3 ;  /* 0x0000000607077291 */ /* 0x000fe2000f8e18ff */
[----:B-1----:R-:W-:-:S04]  /*3030*/  LOP3.LUT R3, R12, UR8, RZ, 0x3c, !PT ;  /* 0x000000080c037c12 */ /* 0x002fc8000f8e3cff */
[----:B------:R-:W-:-:S04]  /*3040*/  SHF.L.U32 R0, R3, 0x1f, RZ ;  /* 0x0000001f03007819 */ /* 0x000fc800000006ff */
[----:B------:R-:W1:Y:S02]  /*3050*/  SYNCS.PHASECHK.TRANS64 P0, [UR7+0xb0], R0 ;  /* 0x0000b000ff0075a7 */ /* 0x000e640008001007 */
[----:B-1----:R-:W-:Y:S05]  /*3060*/  @P0 EXIT ;  /* 0x000000000000094d */ /* 0x002fea0003800000 */
[----:B------:R-:W-:Y:S02]  /*3070*/  SHF.L.U32 R3, R3, 0x1f, RZ ;  /* 0x0000001f03037819 */ /* 0x000fe400000006ff */
[----:B------:R-:W-:-:S07]  /*3080*/  MOV R0, UR7 ;  /* 0x0000000700007c02 */ /* 0x000fce0008000f00 */
.L_x_55:
[----:B-1----:R1:W2:Y:S02]  /*3090*/  SYNCS.PHASECHK.TRANS64.TRYWAIT P0, [R0+URZ+0xb0], R3 ;  /* 0x0000b003000075a7 */ /* 0x0022a400080011ff */
[----:B--2---:R-:W-:Y:S05]  /*30a0*/  @!P0 NANOSLEEP.SYNCS 0x989680 ;  /* 0x009896800000895d */ /* 0x004fea0003900000 */
[----:B------:R-:W2:Y:S02]  /*30b0*/  @!P0 SYNCS.PHASECHK.TRANS64 P0, [R0+URZ+0xb0], R3 ;  /* 0x0000b003000085a7 */ /* 0x000ea400080010ff */
[----:B--2---:R-:W-:Y:S05]  /*30c0*/  @P0 EXIT ;  /* 0x000000000000094d */ /* 0x004fea0003800000 */
[----:B------:R-:W-:Y:S05]  /*30d0*/  BRA `(.L_x_55) ;  /* 0xfffffffc00ec7947 */ /* 0x000fea000383ffff */
.L_x_48:
[----:B------:R-:W-:Y:S05]  /*30e0*/  BRA.U UP4, `(.L_x_56) ;  /* 0x0000001104907547 */ /* 0x000fea000b800000 */
[----:B------:R-:W-:Y:S01]  /*30f0*/  UMOV UR4, 0x40 ;  /* 0x0000004000047882 */ /* 0x000fe20000000000 */
[----:B------:R-:W-:Y:S01]  /*3100*/  NOP ;  /* 0x0000000000007918 */ /* 0x000fe20000000000 */
[----:B------:R-:W-:Y:S01]  /*3110*/  ULEA UR5, UR47, UR4, 0x18 ;  /* 0x000000042f057291 */ /* 0x000fe2000f8ec0ff */
[----:B------:R-:W-:Y:S02]  /*3120*/  UMOV UR6, 0x400 ;  /* 0x0000040000067882 */ /* 0x000fe40000000000 */
[----:B------:R-:W-:-:S06]  /*3130*/  ULEA UR6, UR47, UR6, 0x18 ;  /* 0x000000062f067291 */ /* 0x000fcc000f8ec0ff */
[----:B------:R-:W1:Y:S02]  /*3140*/  LDS.U8 R0, [UR5+0x1c] ;  /* 0x00001c05ff007984 */ /* 0x000e640008000000 */
[----:B-1----:R-:W-:-:S13]  /*3150*/  ISETP.NE.AND P0, PT, R0, RZ, PT ;  /* 0x000000ff0000720c */ /* 0x002fda0003f05270 */
[----:B------:R-:W-:Y:S05]  /*3160*/  @P0 BRA `(.L_x_57) ;  /* 0x0000000400080947 */ /* 0x000fea0003800000 */
[----:B------:R-:W-:Y:S02]  /*3170*/  UISETP.NE.U32.AND UP1, UPT, UR46, 0x1, UPT ;  /* 0x000000012e00788c */ /* 0x000fe4000bf25070 */
[----:B------:R-:W-:-:S07]  /*3180*/  UIADD3 UR7, UPT, UPT, UR5, 0x8, URZ ;  /* 0x0000000805077890 */ /* 0x000fce000fffe0ff */
[----:B------:R-:W-:Y:S05]  /*3190*/  BRA.U !UP1, `(.L_x_58) ;  /* 0x00000001099c7547 */ /* 0x000fea000b800000 */
[----:B------:R-:W-:Y:S01]  /*31a0*/  ELECT P0, URZ, PT ;  /* 0x0000000000ff782f */ /* 0x000fe20003800000 */
[----:B------:R-:W-:-:S12]  /*31b0*/  BSSY B0, `(.L_x_58) ;  /* 0x0000025000007945 */ /* 0x000fd80003800000 */
[----:B------:R-:W-:Y:S05]  /*31c0*/  @!P0 BRA `(.L_x_59) ;  /* 0x00000000008c8947 */ /* 0x000fea0003800000 */
[----:B------:R-:W-:-:S05]  /*31d0*/  UMOV UR4, 0x10 ;  /* 0x0000001000047882 */ /* 0x000fca0000000000 */
[----:B------:R-:W-:Y:S04]  /*31e0*/  DEPBAR.LE SB1, 0x36 ;  /* 0x00009d800000791a */ /* 0x000fe80000000000 */
[----:B------:R-:W1:Y:S02]  /*31f0*/  UTCATOMSWS.2CTA.FIND_AND_SET.ALIGN UP0, UR4, UR4 ;  /* 0x00000004000475e3 */ /* 0x000e640008200800 */
[----:B-1----:R-:W-:Y:S01]  /*3200*/  MOV R11, UR4 ;  /* 0x00000004000b7c02 */ /* 0x002fe20008000f00 */
[----:B------:R-:W-:Y:S06]  /*3210*/  BRA.U UP0, `(.L_x_60) ;  /* 0x0000000100187547 */ /* 0x000fec000b800000 */
.L_x_61:
[----:B------:R-:W-:Y:S05]  /*3220*/  NANOSLEEP 0x64 ;  /* 0x000000640000795d */ /* 0x000fea0003800000 */
[----:B------:R-:W-:-:S05]  /*3230*/  UMOV UR4, 0x10 ;  /* 0x0000001000047882 */ /* 0x000fca0000000000 */
[----:B------:R-:W-:Y:S04]  /*3240*/  DEPBAR.LE SB1, 0x36 ;  /* 0x00009d800000791a */ /* 0x000fe80000000000 */
[----:B------:R-:W1:Y:S02]  /*3250*/  UTCATOMSWS.2CTA.FIND_AND_SET.ALIGN UP0, UR4, UR4 ;  /* 0x00000004000475e3 */ /* 0x000e640008200800 */
[----:B-1----:R-:W-:Y:S01]  /*3260*/  MOV R11, UR4 ;  /* 0x00000004000b7c02 */ /* 0x002fe20008000f00 */
[----:B------:R-:W-:Y:S05]  /*3270*/  BRA.U !UP0, `(.L_x_61) ;  /* 0xfffffffd08e87547 */ /* 0x000fea000b83ffff */
.L_x_60:
[----:B------:R-:W1:Y:S01]  /*3280*/  LDS R7, [UR5+0x10] ;  /* 0x00001005ff077984 */ /* 0x000e620008000800 */
[----:B------:R-:W-:Y:S01]  /*3290*/  IMAD.U32 R5, RZ, RZ, UR6 ;  /* 0x00000006ff057e24 */ /* 0x000fe2000f8e00ff */
[----:B------:R-:W-:-:S03]  /*32a0*/  MOV R4, UR48 ;  /* 0x0000003000047c02 */ /* 0x000fc60008000f00 */
[----:B------:R-:W-:Y:S01]  /*32b0*/  VIADD R5, R5, 0x130 ;  /* 0x0000013005057836 */ /* 0x000fe20000000000 */
[----:B-1----:R-:W-:-:S04]  /*32c0*/  SHF.L.U32 R7, R7, 0x1f, RZ ;  /* 0x0000001f07077819 */ /* 0x002fc800000006ff */
[----:B------:R-:W1:Y:S02]  /*32d0*/  SYNCS.PHASECHK.TRANS64.TRYWAIT P0, [UR5+0x8], R7 ;  /* 0x00000807ff0075a7 */ /* 0x000e640008001105 */
[----:B-1----:R-:W-:Y:S05]  /*32e0*/  @P0 BRA `(.L_x_62) ;  /* 0x0000000000080947 */ /* 0x002fea0003800000 */
[----:B------:R-:W1:Y:S02]  /*32f0*/  SYNCS.PHASECHK.TRANS64.TRYWAIT P0, [UR5+0x8], R7 ;  /* 0x00000807ff0075a7 */ /* 0x000e640008001105 */
[----:B-1----:R-:W-:Y:S05]  /*3300*/  @!P0 BRA `(.L_x_63) ;  /* 0x0000008800dc8947 */ /* 0x002fea0003800000 */
.L_x_62:
[----:B-1----:R-:W-:Y:S01]  /*3310*/  HFMA2 R0, -RZ, RZ, 0, 5.9604644775390625e-08 ;  /* 0x00000001ff007431 */ /* 0x002fe200000001ff */
[----:B------:R-:W-:Y:S01]  /*3320*/  UPRMT UR4, UR48, 0x654, UR7 ;  /* 0x0000065430047896 */ /* 0x000fe20008000007 */
[----:B------:R-:W-:Y:S01]  /*3330*/  IMAD.MOV.U32 R8, RZ, RZ, 0xffff ;  /* 0x0000ffffff087424 */ /* 0x000fe200078e00ff */
[----:B------:R-:W-:Y:S01]  /*3340*/  PRMT R4, R4, 0x654, R5 ;  /* 0x0000065404047816 */ /* 0x000fe20000000005 */
[----:B------:R-:W-:Y:S02]  /*3350*/  IMAD.MOV.U32 R6, RZ, RZ, 0x4 ;  /* 0x00000004ff067424 */ /* 0x000fe400078e00ff */
[----:B------:R-:W-:Y:S01]  /*3360*/  IMAD.SHL.U32 R9, R11, 0x20, RZ ;  /* 0x000000200b097824 */ /* 0x000fe200078e00ff */
[----:B------:R-:W-:Y:S02]  /*3370*/  MOV R5, UR4 ;  /* 0x0000000400057c02 */ /* 0x000fe40008000f00 */
[-C--:B------:R-:W-:Y:S01]  /*3380*/  SHF.L.U32 R8, R8, R11.reuse, RZ ;  /* 0x0000000b08087219 */ /* 0x080fe200000006ff */
[----:B------:R1:W-:Y:S01]  /*3390*/  SYNCS.ARRIVE.TRANS64.RED RZ, [UR4], R6 ;  /* 0x00000006ffff79a7 */ /* 0x0003e20008000404 */
[----:B------:R-:W-:Y:S01]  /*33a0*/  SHF.L.U32 R7, R0, R11, RZ ;  /* 0x0000000b00077219 */ /* 0x000fe200000006ff */
[----:B------:R1:W-:Y:S04]  /*33b0*/  STS [UR6+0x130], R9 ;  /* 0x00013009ff007988 */ /* 0x0003e80008000806 */
[----:B------:R1:W-:Y:S04]  /*33c0*/  STAS [R4.64], R11 ;  /* 0x0000000b04007dbd */ /* 0x0003e8000c0008ff */
[----:B------:R1:W-:Y:S04]  /*33d0*/  ATOMS.OR RZ, [UR5+0x14], R8 ;  /* 0x00001408ffff798c */ /* 0x0003e8000b000005 */
[----:B------:R1:W-:Y:S04]  /*33e0*/  ATOMS.OR RZ, [UR5+0x18], R7 ;  /* 0x00001807ffff798c */ /* 0x0003e8000b000005 */
[----:B------:R1:W-:Y:S02]  /*33f0*/  ATOMS.XOR RZ, [UR5+0x10], R0 ;  /* 0x00001000ffff798c */ /* 0x0003e4000b800005 */
.L_x_59:
[----:B------:R-:W-:Y:S05]  /*3400*/  BSYNC B0 ;  /* 0x0000000000007941 */ /* 0x000fea0003800000 */
.L_x_58:
[----:B------:R-:W-:Y:S05]  /*3410*/  BRA.U UP1, `(.L_x_64) ;  /* 0x00000001016c7547 */ /* 0x000fea000b800000 */
[----:B------:R-:W-:-:S03]  /*3420*/  UMOV UR4, 0xffffffff ;  /* 0xffffffff00047882 */ /* 0x000fc60000000000 */
[----:B------:R-:W-:Y:S05]  /*3430*/  BRA.DIV UR4, `(.L_x_65) ;  /* 0x0000008a04a87947 */ /* 0x000fea000b800000 */
[----:B------:R-:W-:-:S13]  /*3440*/  ELECT P6, URZ, PT ;  /* 0x0000000000ff782f */ /* 0x000fda00038c0000 */
.L_x_167:
[----:B------:R-:W-:Y:S05]  /*3450*/  @!P6 BRA `(.L_x_64) ;  /* 0x00000000005ce947 */ /* 0x000fea0003800000 */
[----:B-1----:R-:W1:Y:S02]  /*3460*/  LDS R5, [UR5+0x10] ;  /* 0x00001005ff057984 */ /* 0x002e640008000800 */
[----:B-1----:R-:W-:-:S04]  /*3470*/  SHF.L.U32 R5, R5, 0x1f, RZ ;  /* 0x0000001f05057819 */ /* 0x002fc800000006ff */
[----:B------:R-:W1:Y:S02]  /*3480*/  SYNCS.PHASECHK.TRANS64.TRYWAIT P0, [UR5+0x8], R5 ;  /* 0x00000805ff0075a7 */ /* 0x000e640008001105 */
[----:B-1----:R-:W-:Y:S05]  /*3490*/  @P0 BRA `(.L_x_66) ;  /* 0x0000000000080947 */ /* 0x002fea0003800000 */
[----:B------:R-:W1:Y:S02]  /*34a0*/  SYNCS.PHASECHK.TRANS64.TRYWAIT P0, [UR5+0x8], R5 ;  /* 0x00000805ff0075a7 */ /* 0x000e640008001105 */
[----:B-1----:R-:W-:Y:S05]  /*34b0*/  @!P0 BRA `(.L_x_67) ;  /* 0x0000008800a88947 */ /* 0x002fea0003800000 */
.L_x_66:
[----:B------:R-:W2:Y:S01]  /*34c0*/  LDS R7, [UR6+0x130] ;  /* 0x00013006ff077984 */ /* 0x000ea20008000800 */
[----:B-1----:R-:W-:Y:S02]  /*34d0*/  HFMA2 R0, -RZ, RZ, 0, 5.9604644775390625e-08 ;  /* 0x00000001ff007431 */ /* 0x002fe400000001ff */
[----:B------:R-:W-:Y:S01]  /*34e0*/  IMAD.MOV.U32 R4, RZ, RZ, 0xffff ;  /* 0x0000ffffff047424 */ /* 0x000fe200078e00ff */
[----:B------:R-:W-:Y:S01]  /*34f0*/  UPRMT UR4, UR48, 0x654, UR7 ;  /* 0x0000065430047896 */ /* 0x000fe20008000007 */
[----:B--2---:R-:W-:-:S03]  /*3500*/  IMAD.SHL.U32 R5, R7, 0x20, RZ ;  /* 0x0000002007057824 */ /* 0x004fc600078e00ff */
[-C--:B------:R-:W-:Y:S02]  /*3510*/  SHF.L.U32 R4, R4, R7.reuse, RZ ;  /* 0x0000000704047219 */ /* 0x080fe400000006ff */
[----:B------:R-:W-:Y:S01]  /*3520*/  SHF.L.U32 R7, R0, R7, RZ ;  /* 0x0000000700077219 */ /* 0x000fe200000006ff */
[----:B------:R2:W-:Y:S04]  /*3530*/  STS [UR6+0x130], R5 ;  /* 0x00013005ff007988 */ /* 0x0005e80008000806 */
[----:B------:R2:W-:Y:S04]  /*3540*/  ATOMS.OR RZ, [UR5+0x14], R4 ;  /* 0x00001404ffff798c */ /* 0x0005e8000b000005 */
[----:B------:R2:W-:Y:S01]  /*3550*/  ATOMS.OR RZ, [UR5+0x18], R7 ;  /* 0x00001807ffff798c */ /* 0x0005e2000b000005 */
[----:B------:R-:W-:Y:S03]  /*3560*/  SYNCS.ARRIVE.TRANS64.RED.A1T0 RZ, [UR4], RZ ;  /* 0x000000ffffff79a7 */ /* 0x000fe60008100404 */
[----:B------:R2:W-:Y:S01]  /*3570*/  ATOMS.XOR RZ, [UR5+0x10], R0 ;  /* 0x00001000ffff798c */ /* 0x0005e2000b800005 */
[----:B------:R-:W-:Y:S05]  /*3580*/  BRA `(.L_x_64) ;  /* 0x0000000000107947 */ /* 0x000fea0003800000 */
.L_x_57:
[----:B------:R-:W-:Y:S02]  /*3590*/  MOV R0, 0xffffffff ;  /* 0xffffffff00007802 */ /* 0x000fe40000000f00 */
[----:B------:R-:W-:-:S03]  /*35a0*/  MOV R4, 0x35d0 ;  /* 0x000035d000047802 */ /* 0x000fc60000000f00 */
[----:B------:R1:W-:Y:S04]  /*35b0*/  STS [UR6+0x130], R0 ;  /* 0x00013000ff007988 */ /* 0x0003e80008000806 */
[----:B-1---5:R-:W-:Y:S05]  /*35c0*/  CALL.REL.NOINC `($__internal_1_$__cuda_sm10x_tcgen05_guardrail_trap_phase_invalid_during_alloc) ;  /* 0x00000090004c7944 */ /* 0x022fea0003c00000 */
.L_x_64:
[----:B------:R-:W-:Y:S05]  /*35d0*/  WARPSYNC.ALL ;  /* 0x0000000000007948 */ /* 0x000fea0003800000 */
[----:B------:R-:W3:Y:S01]  /*35e0*/  S2UR UR4, SR_CgaCtaId ;  /* 0x00000000000479c3 */ /* 0x000ee20000008800 */
[----:B------:R-:W-:Y:S01]  /*35f0*/  UMOV UR26, 0x400 ;  /* 0x00000400001a7882 */ /* 0x000fe20000000000 */
[----:B------:R-:W-:-:S06]  /*3600*/  NOP ;  /* 0x0000000000007918 */ /* 0x000fcc0000000000 */
[----:B------:R-:W-:Y:S06]  /*3610*/  BAR.ARV 0x6, 0xa0 ;  /* 0x0182800000007b1d */ /* 0x000fec0000002000 */
[----:B------:R-:W4:Y:S01]  /*3620*/  LDCU UR6, c[0x0][0x38c] ;  /* 0x00007180ff0677ac */ /* 0x000f220008000800 */
[----:B------:R-:W-:Y:S01]  /*3630*/  LOP3.LUT R3, R3, 0xffff, RZ, 0xc0, !PT ;  /* 0x0000ffff03037812 */ /* 0x000fe200078ec0ff */
[----:B-1----:R-:W-:Y:S01]  /*3640*/  IMAD.MOV.U32 R9, RZ, RZ, 0x1 ;  /* 0x00000001ff097424 */ /* 0x002fe200078e00ff */
[----:B------:R-:W-:Y:S01]  /*3650*/  LOP3.LUT R2, R2, 0xffff, RZ, 0xc0, !PT ;  /* 0x0000ffff02027812 */ /* 0x000fe200078ec0ff */
[----:B------:R-:W-:Y:S01]  /*3660*/  IMAD.MOV.U32 R8, RZ, RZ, RZ ;  /* 0x000000ffff087224 */ /* 0x000fe200078e00ff */
[----:B------:R-:W-:Y:S01]  /*3670*/  R2UR UR28, R3 ;  /* 0x00000000031c72ca */ /* 0x000fe200000e0000 */
[----:B------:R-:W-:Y:S01]  /*3680*/  UMOV UR32, URZ ;  /* 0x000000ff00207c82 */ /* 0x000fe20008000000 */
[----:B------:R-:W-:-:S02]  /*3690*/  R2UR UR42, R2 ;  /* 0x00000000022a72ca */ /* 0x000fc400000e0000 */
[----:B------:R-:W-:Y:S01]  /*36a0*/  CS2R R2, SRZ ;  /* 0x0000000000027805 */ /* 0x000fe2000001ff00 */
[----:B------:R-:W-:Y:S01]  /*36b0*/  UMOV UR23, URZ ;  /* 0x000000ff00177c82 */ /* 0x000fe20008000000 */
[----:B---3--:R-:W-:Y:S01]  /*36c0*/  ULEA UR26, UR4, UR26, 0x18 ;  /* 0x0000001a041a7291 */ /* 0x008fe2000f8ec0ff */
[----:B------:R-:W-:Y:S01]  /*36d0*/  UMOV UR22, URZ ;  /* 0x000000ff00167c82 */ /* 0x000fe20008000000 */
[----:B------:R-:W-:Y:S02]  /*36e0*/  UISETP.NE.AND UP3, UPT, UR46, URZ, UPT ;  /* 0x000000ff2e00728c */ /* 0x000fe4000bf65270 */
[----:B------:R-:W-:Y:S02]  /*36f0*/  UIADD3 UR5, UPT, UPT, UR26, 0x10800, URZ ;  /* 0x000108001a057890 */ /* 0x000fe4000fffe0ff */
[----:B------:R-:W-:-:S03]  /*3700*/  UIADD3 UR4, UPT, UPT, UR26, 0x24800, URZ ;  /* 0x000248001a047890 */ /* 0x000fc6000fffe0ff */
[----:B--2---:R-:W1:Y:S01]  /*3710*/  LDS R0, [UR26+0x130] ;  /* 0x0001301aff007984 */ /* 0x004e620008000800 */
[----:B----4-:R-:W-:Y:S02]  /*3720*/  UIADD3 UR6, UPT, UPT, UR6, 0x3f, URZ ;  /* 0x0000003f06067890 */ /* 0x010fe4000fffe0ff */
[----:B------:R-:W-:Y:S02]  /*3730*/  USHF.R.U32.HI UR5, URZ, 0x4, UR5 ;  /* 0x00000004ff057899 */ /* 0x000fe40008011605 */
[----:B------:R-:W-:Y:S02]  /*3740*/  USHF.R.S32.HI UR33, URZ, 0x1f, UR6 ;  /* 0x0000001fff217899 */ /* 0x000fe40008011406 */
[----:B------:R-:W-:Y:S02]  /*3750*/  USHF.R.U32.HI UR4, URZ, 0x4, UR4 ;  /* 0x00000004ff047899 */ /* 0x000fe40008011604 */
[----:B------:R-:W-:Y:S02]  /*3760*/  ULEA.HI UR33, UR33, UR6, URZ, 0x6 ;  /* 0x0000000621217291 */ /* 0x000fe4000f8f30ff */
[----:B------:R-:W-:-:S02]  /*3770*/  ULOP3.LUT UR5, UR5, 0x3fff, URZ, 0xc0, !UPT ;  /* 0x00003fff05057892 */ /* 0x000fc4000f8ec0ff */
[----:B------:R-:W-:Y:S02]  /*3780*/  USHF.R.S32.HI UR33, URZ, 0x6, UR33 ;  /* 0x00000006ff217899 */ /* 0x000fe40008011421 */
[----:B------:R-:W-:Y:S02]  /*3790*/  ULOP3.LUT UR30, UR4, 0x3fff, URZ, 0xc0, !UPT ;  /* 0x00003fff041e7892 */ /* 0x000fe4000f8ec0ff */
[----:B------:R-:W-:Y:S01]  /*37a0*/  UISETP.LT.AND UP0, UPT, UR33, 0x1, UPT ;  /* 0x000000012100788c */ /* 0x000fe2000bf01270 */
[----:B------:R-:W-:Y:S01]  /*37b0*/  UMOV UR40, 0x0 ;  /* 0x0000000000287882 */ /* 0x000fe20000000000 */
[----:B------:R-:W-:Y:S01]  /*37c0*/  UMOV UR41, 0x10400490 ;  /* 0x1040049000297882 */ /* 0x000fe20000000000 */
[----:B------:R-:W-:Y:S02]  /*37d0*/  ULOP3.LUT UR29, UR5, 0x10000, URZ, 0xfc, !UPT ;  /* 0x00010000051d7892 */ /* 0x000fe4000f8efcff */
[----:B------:R-:W-:Y:S02]  /*37e0*/  ULOP3.LUT UR30, UR30, 0x10000, URZ, 0xfc, !UPT ;  /* 0x000100001e1e7892 */ /* 0x000fe4000f8efcff */
[----:B------:R-:W-:Y:S01]  /*37f0*/  USEL UR43, UR33, 0x1, !UP0 ;  /* 0x00000001212b7887 */ /* 0x000fe2000c000000 */
[----:B------:R-:W-:Y:S01]  /*3800*/  UMOV UR38, 0x0 ;  /* 0x0000000000267882 */ /* 0x000fe20000000000 */
[----:B------:R-:W-:Y:S01]  /*3810*/  UMOV UR39, 0x10400490 ;  /* 0x1040049000277882 */ /* 0x000fe20000000000 */
[----:B------:R-:W-:Y:S01]  /*3820*/  UMOV UR36, 0x0 ;  /* 0x0000000000247882 */ /* 0x000fe20000000000 */
[----:B------:R-:W-:Y:S01]  /*3830*/  UMOV UR37, 0x10400490 ;  /* 0x1040049000257882 */ /* 0x000fe20000000000 */
[----:B------:R-:W-:Y:S01]  /*3840*/  UMOV UR34, 0x0 ;  /* 0x0000000000227882 */ /* 0x000fe20000000000 */
[----:B------:R-:W-:Y:S01]  /*3850*/  UMOV UR35, 0x10400490 ;  /* 0x1040049000237882 */ /* 0x000fe20000000000 */
[----:B-1----:R-:W-:-:S15]  /*3860*/  R2UR UR44, R0 ;  /* 0x00000000002c72ca */ /* 0x002fde00000e0000 */
.L_x_75:
[C---:B------:R-:W-:Y:S02]  /*3870*/  LEA R0, R8.reuse, UR26, 0x3 ;  /* 0x0000001a08007c11 */ /* 0x040fe4000f8e18ff */
[----:B------:R-:W-:Y:S02]  /*3880*/  SHF.L.U32 R5, R3, 0x1f, RZ ;  /* 0x0000001f03057819 */ /* 0x000fe400000006ff */
[----:B------:R-:W-:Y:S02]  /*3890*/  LEA R4, R8, UR26, 0x4 ;  /* 0x0000001a08047c11 */ /* 0x000fe4000f8e20ff */
[----:B------:R-:W1:Y:S02]  /*38a0*/  SYNCS.PHASECHK.TRANS64.TRYWAIT P0, [R0+URZ+0xa0], R5 ;  /* 0x0000a005000075a7 */ /* 0x000e6400080011ff */
[----:B-1-3--:R-:W-:Y:S05]  /*38b0*/  @!P0 BRA `(.L_x_68) ;  /* 0x0000008400c08947 */ /* 0x00afea0003800000 */
.L_x_168:
[----:B-1----:R-:W1:Y:S01]  /*38c0*/  LDS.128 R4, [R4+0x110] ;  /* 0x0001100004047984 */ /* 0x002e620000000c00 */
[----:B------:R-:W-:Y:S02]  /*38d0*/  VIADD R0, R0, 0xb0 ;  /* 0x000000b000007836 */ /* 0x000fe40000000000 */
[----:B------:R-:W-:Y:S01]  /*38e0*/  VIADD R8, R8, 0x1 ;  /* 0x0000000108087836 */ /* 0x000fe20000000000 */
[----:B------:R-:W-:Y:S01]  /*38f0*/  @!PT LDS RZ, [RZ] ;  /* 0x00000000fffff984 */ /* 0x000fe20000000800 */
[----:B------:R-:W-:Y:S01]  /*3900*/  @!PT LDS RZ, [RZ] ;  /* 0x00000000fffff984 */ /* 0x000fe20000000800 */
[----:B------:R-:W-:Y:S01]  /*3910*/  @!PT LDS RZ, [RZ] ;  /* 0x00000000fffff984 */ /* 0x000fe20000000800 */
[----:B------:R-:W-:Y:S01]  /*3920*/  @!PT LDS RZ, [RZ] ;  /* 0x00000000fffff984 */ /* 0x000fe20000000800 */
[----:B------:R2:W-:Y:S06]  /*3930*/  MEMBAR.ALL.CTA ;  /* 0x0000000000007992 */ /* 0x0005ec0000008000 */
[----:B--2---:R-:W2:Y:S01]  /*3940*/  FENCE.VIEW.ASYNC.S ;  /* 0x00000000000073c6 */ /* 0x004ea20000000000 */
[----:B------:R-:W-:-:S04]  /*3950*/  PRMT R0, RZ, 0x654, R0 ;  /* 0x00000654ff007816 */ /* 0x000fc80000000000 */
[----:B--2---:R2:W-:Y:S01]  /*3960*/  SYNCS.ARRIVE.TRANS64.RED.A1T0 RZ, [R0+URZ], RZ ;  /* 0x000000ff00ff79a7 */ /* 0x0045e200081004ff */
[----:B-1----:R-:W-:Y:S01]  /*3970*/  LOP3.LUT P1, RZ, R6, 0x1, RZ, 0xc0, !PT ;  /* 0x0000000106ff7812 */ /* 0x002fe2000782c0ff */
[----:B--2---:R-:W-:-:S12]  /*3980*/  BRA.U UP3, `(.L_x_69) ;  /* 0x0000000503087547 */ /* 0x004fd8000b800000 */
[----:B------:R-:W1:Y:S01]  /*3990*/  LDCU UR4, c[0x0][0x38c] ;  /* 0x00007180ff0477ac */ /* 0x000e620008000800 */
[----:B------:R-:W-:Y:S02]  /*39a0*/  PLOP3.LUT P2, PT, PT, PT, PT, 0x80, 0x8 ;  /* 0x000000000008781c */ /* 0x000fe40003f4f070 */
[----:B------:R-:W-:Y:S01]  /*39b0*/  SHF.L.U32 R5, R9, 0x1f, RZ ;  /* 0x0000001f09057819 */ /* 0x000fe200000006ff */
[----:B------:R-:W-:Y:S02]  /*39c0*/  ULEA UR31, UR32, UR26, 0x3 ;  /* 0x0000001a201f7291 */ /* 0x000fe4000f8e18ff */
[----:B------:R-:W-:Y:S02]  /*39d0*/  ULEA UR11, UR32, UR44, 0x8 ;  /* 0x0000002c200b7291 */ /* 0x000fe4000f8e40ff */
[----:B-1----:R-:W-:-:S06]  /*39e0*/  UISETP.GE.AND UP0, UPT, UR4, 0x1, UPT ;  /* 0x000000010400788c */ /* 0x002fcc000bf06270 */
[----:B------:R-:W-:-:S05]  /*39f0*/  PLOP3.LUT P0, PT, PT, PT, UP0, 0x80, 0x8 ;  /* 0x000000000008781c */ /* 0x000fca0003f0f008 */
[----:B------:R-:W-:-:S08]  /*3a00*/  @UP0 ULEA UR4, UR23, UR26, 0x3 ;  /* 0x0000001a17040291 */ /* 0x000fd0000f8e18ff */
[----:B------:R-:W-:-:S04]  /*3a10*/  @P0 SHF.L.U32 R0, R2, 0x1f, RZ ;  /* 0x0000001f02000819 */ /* 0x000fc800000006ff */
[----:B------:R1:W2:Y:S01]  /*3a20*/  @P0 SYNCS.PHASECHK.TRANS64.TRYWAIT P2, [UR4], R0 ;  /* 0x00000000ff0005a7 */ /* 0x0002a20008041104 */
[----:B------:R-:W3:Y:S02]  /*3a30*/  SYNCS.PHASECHK.TRANS64.TRYWAIT P0, [UR31+0xd0], R5 ;  /* 0x0000d005ff0075a7 */ /* 0x000ee4000800111f */
[----:B-123--:R-:W-:Y:S05]  /*3a40*/  @!P0 BRA `(.L_x_70) ;  /* 0x0000008400708947 */ /* 0x00efea0003800000 */
.L_x_170:
[----:B------:R-:W-:Y:S01]  /*3a50*/  UMOV UR27, UR22 ;  /* 0x00000016001b7c82 */ /* 0x000fe20008000000 */
[----:B------:R-:W-:Y:S05]  /*3a60*/  BRA.U !UP0, `(.L_x_71) ;  /* 0x0000000108c07547 */ /* 0x000fea000b800000 */
[----:B------:R-:W-:Y:S02]  /*3a70*/  UIADD3 UR27, UPT, UPT, UR43, UR22, URZ ;  /* 0x000000162b1b7290 */ /* 0x000fe4000fffe0ff */
[----:B------:R-:W-:Y:S01]  /*3a80*/  UPLOP3.LUT UP2, UPT, UPT, UPT, UPT, 0x40, 0x4 ;  /* 0x000000000004789c */ /* 0x000fe20003f4e870 */
[----:B------:R-:W-:Y:S01]  /*3a90*/  UMOV UR24, UR33 ;  /* 0x0000002100187c82 */ /* 0x000fe20008000000 */
[----:B------:R-:W-:-:S09]  /*3aa0*/  UMOV UR10, UR23 ;  /* 0x00000017000a7c82 */ /* 0x000fd20008000000 */
.L_x_74:
[----:B--2---:R-:W-:Y:S01]  /*3ab0*/  ULEA UR5, UR10, UR26, 0x3 ;  /* 0x0000001a0a057291 */ /* 0x004fe2000f8e18ff */
[----:B---3--:R-:W-:Y:S11]  /*3ac0*/  @P2 BRA `(.L_x_72) ;  /* 0x00000000000c2947 */ /* 0x008ff60003800000 */
[----:B-1----:R-:W-:Y:S04]  /*3ad0*/  SHF.L.U32 R5, R2, 0x1f, RZ ;  /* 0x0000001f02057819 */ /* 0x002fe800000006ff */
[----:B------:R-:W1:Y:S02]  /*3ae0*/  SYNCS.PHASECHK.TRANS64.TRYWAIT P0, [UR5], R5 ;  /* 0x00000005ff0075a7 */ /* 0x000e640008001105 */
[----:B-1----:R-:W-:Y:S05]  /*3af0*/  @!P0 BRA `(.L_x_73) ;  /* 0x00000084005c8947 */ /* 0x002fea0003800000 */
.L_x_72:
[----:B------:R-:W-:Y:S01]  /*3b00*/  UISETP.NE.AND UP0, UPT, UR24, 0x1, UPT ;  /* 0x000000011800788c */ /* 0x000fe2000bf05270 */
[----:B------:R-:W-:Y:S01]  /*3b10*/  PLOP3.LUT P2, PT, PT, PT, PT, 0x80, 0x8 ;  /* 0x000000000008781c */ /* 0x000fe20003f4f070 */
[----:B------:R-:W-:Y:S02]  /*3b20*/  UIADD3 UR4, UPT, UPT, UR10, 0x1, URZ ;  /* 0x000000010a047890 */ /* 0x000fe4000fffe0ff */
[----:B------:R-:W-:Y:S02]  /*3b30*/  UIADD3 UR25, UPT, UPT, UR5, 0x28, URZ ;  /* 0x0000002805197890 */ /* 0x000fe4000fffe0ff */
[----:B------:R-:W-:Y:S01]  /*3b40*/  UISETP.NE.AND UP1, UPT, UR4, 0x5, UPT ;  /* 0x000000050400788c */ /* 0x000fe2000bf25270 */
[----:B------:R-:W-:Y:S01]  /*3b50*/  PLOP3.LUT P0, PT, PT, PT, UP0, 0x80, 0x8 ;  /* 0x000000000008781c */ /* 0x000fe20003f0f008 */
[----:B------:R-:W-:Y:S02]  /*3b60*/  UIADD3 UR22, UPT, UPT, UR22, 0x1, URZ ;  /* 0x0000000116167890 */ /* 0x000fe4000fffe0ff */
[----:B------:R-:W-:Y:S02]  /*3b70*/  USEL UR6, URZ, 0x1, UP1 ;  /* 0x00000001ff067887 */ /* 0x000fe40008800000 */
[----:B------:R-:W-:Y:S02]  /*3b80*/  USEL UR23, UR4, URZ, UP1 ;  /* 0x000000ff04177287 */ /* 0x000fe40008800000 */
[----:B------:R-:W-:Y:S02]  /*3b90*/  UIADD3 UR24, UPT, UPT, UR24, -0x1, URZ ;  /* 0xffffffff18187890 */ /* 0x000fe4000fffe0ff */
[----:B------:R-:W-:Y:S01]  /*3ba0*/  @UP0 ULEA UR4, UR23, UR26, 0x3 ;  /* 0x0000001a17040291 */ /* 0x000fe2000f8e18ff */
[----:B------:R-:W-:Y:S01]  /*3bb0*/  LOP3.LUT R2, R2, UR6, RZ, 0x3c, !PT ;  /* 0x0000000602027c12 */ /* 0x000fe2000f8e3cff */
[----:B------:R-:W-:Y:S02]  /*3bc0*/  ULEA UR6, UR10, UR30, 0xa ;  /* 0x0000001e0a067291 */ /* 0x000fe4000f8e50ff */
[----:B------:R-:W-:Y:S01]  /*3bd0*/  UISETP.NE.AND UP0, UPT, UR22, UR27, UPT ;  /* 0x0000001b1600728c */ /* 0x000fe2000bf05270 */
[----:B-1----:R-:W-:Y:S01]  /*3be0*/  @P0 SHF.L.U32 R0, R2, 0x1f, RZ ;  /* 0x0000001f02000819 */ /* 0x002fe200000006ff */
[----:B------:R-:W-:Y:S02]  /*3bf0*/  UIADD3 UR20, UPT, UPT, UR6, 0x2, URZ ;  /* 0x0000000206147890 */ /* 0x000fe4000fffe0ff */
[----:B------:R-:W-:Y:S01]  /*3c00*/  UIADD3 UR16, UPT, UPT, UR6, 0x4, URZ ;  /* 0x0000000406107890 */ /* 0x000fe2000fffe0ff */
[----:B------:R2:W3:Y:S01]  /*3c10*/  @P0 SYNCS.PHASECHK.TRANS64.TRYWAIT P2, [UR4], R0 ;  /* 0x00000000ff0005a7 */ /* 0x0004e20008041104 */
[----:B------:R-:W-:Y:S02]  /*3c20*/  ULEA UR4, UR10, UR29, 0xa ;  /* 0x0000001d0a047291 */ /* 0x000fe4000f8e50ff */
[----:B------:R-:W-:Y:S02]  /*3c30*/  UIADD3 UR12, UPT, UPT, UR6, 0x6, URZ ;  /* 0x00000006060c7890 */ /* 0x000fe4000fffe0ff */
[----:B------:R-:W-:Y:S02]  /*3c40*/  UIADD3 UR18, UPT, UPT, UR4, 0x2, URZ ;  /* 0x0000000204127890 */ /* 0x000fe4000fffe0ff */
[----:B------:R-:W-:Y:S02]  /*3c50*/  UIADD3 UR14, UPT, UPT, UR4, 0x4, URZ ;  /* 0x00000004040e7890 */ /* 0x000fe4000fffe0ff */
[----:B------:R-:W-:Y:S01]  /*3c60*/  UIADD3 UR8, UPT, UPT, UR4, 0x6, URZ ;  /* 0x0000000604087890 */ /* 0x000fe2000fffe0ff */
[----:B------:R-:W-:Y:S01]  /*3c70*/  UMOV UR7, 0x40004040 ;  /* 0x4000404000077882 */ /* 0x000fe20000000000 */
[----:B------:R-:W-:Y:S01]  /*3c80*/  UMOV UR5, 0x40004040 ;  /* 0x4000404000057882 */ /* 0x000fe20000000000 */
[----:B------:R-:W-:Y:S01]  /*3c90*/  UMOV UR21, 0x40004040 ;  /* 0x4000404000157882 */ /* 0x000fe20000000000 */
[----:B------:R2:W-:Y:S01]  /*3ca0*/  UTCHMMA.2CTA gdesc[UR4], gdesc[UR6], tmem[UR11], tmem[UR40], idesc[UR41], UP2 ;  /* 0x00ff2806040075ea */ /* 0x0005e2000920000b */
[----:B------:R-:W-:Y:S01]  /*3cb0*/  UPLOP3.LUT UP2, UPT, UPT, UPT, UPT, 0x80, 0x8 ;  /* 0x000000000008789c */ /* 0x000fe20003f4f070 */
[----:B------:R-:W-:Y:S01]  /*3cc0*/  UMOV UR19, 0x40004040 ;  /* 0x4000404000137882 */ /* 0x000fe20000000000 */
[----:B------:R-:W-:Y:S01]  /*3cd0*/  UMOV UR17, 0x40004040 ;  /* 0x4000404000117882 */ /* 0x000fe20000000000 */
[----:B------:R2:W-:Y:S01]  /*3ce0*/  UTCHMMA.2CTA gdesc[UR18], gdesc[UR20], tmem[UR11], tmem[UR38], idesc[UR39], UPT ;  /* 0x00ff2614120075ea */ /* 0x0005e2000ba0000b */
[----:B------:R-:W-:Y:S01]  /*3cf0*/  UMOV UR15, 0x40004040 ;  /* 0x40004040000f7882 */ /* 0x000fe20000000000 */
[----:B------:R-:W-:Y:S01]  /*3d00*/  UMOV UR13, 0x40004040 ;  /* 0x40004040000d7882 */ /* 0x000fe20000000000 */
[----:B------:R-:W-:Y:S01]  /*3d10*/  UMOV UR9, 0x40004040 ;  /* 0x4000404000097882 */ /* 0x000fe20000000000 */
[----:B------:R2:W-:Y:S01]  /*3d20*/  UTCHMMA.2CTA gdesc[UR14], gdesc[UR16], tmem[UR11], tmem[UR36], idesc[UR37], UPT ;  /* 0x00ff24100e0075ea */ /* 0x0005e2000ba0000b */
[----:B------:R2:W-:Y:S01]  /*3d30*/  UTCHMMA.2CTA gdesc[UR8], gdesc[UR12], tmem[UR11], tmem[UR34], idesc[UR35], UPT ;  /* 0x00ff220c080075ea */ /* 0x0005e2000ba0000b */
[----:B------:R2:W-:Y:S01]  /*3d40*/  UTCBAR.2CTA.MULTICAST [UR25], URZ, UR28 ;  /* 0x000000ff190073e9 */ /* 0x0005e2000820081c */
[----:B------:R-:W-:Y:S01]  /*3d50*/  UMOV UR10, UR23 ;  /* 0x00000017000a7c82 */ /* 0x000fe20008000000 */
[----:B------:R-:W-:Y:S05]  /*3d60*/  BRA.U UP0, `(.L_x_74) ;  /* 0xfffffffd00507547 */ /* 0x000fea000b83ffff */
.L_x_71:
[----:B--2---:R-:W-:Y:S01]  /*3d70*/  UIADD3 UR4, UPT, UPT, UR31, 0xc0, URZ ;  /* 0x000000c01f047890 */ /* 0x004fe2000fffe0ff */
[----:B------:R-:W-:-:S08]  /*3d80*/  UMOV UR22, UR27 ;  /* 0x0000001b00167c82 */ /* 0x000fd00008000000 */
[----:B------:R2:W-:Y:S01]  /*3d90*/  UTCBAR.2CTA.MULTICAST [UR4], URZ, UR42 ;  /* 0x000000ff040073e9 */ /* 0x0005e2000820082a */
[----:B------:R-:W-:Y:S02]  /*3da0*/  NOP ;  /* 0x0000000000007918 */ /* 0x000fe40000000000 */
.L_x_69:
[----:B--2---:R-:W-:Y:S01]  /*3db0*/  UIADD3 UR4, UPT, UPT, UR32, 0x1, URZ ;  /* 0x0000000120047890 */ /* 0x004fe2000fffe0ff */
[----:B------:R-:W-:-:S03]  /*3dc0*/  ISETP.NE.AND P0, PT, R8, 0x2, PT ;  /* 0x000000020800780c */ /* 0x000fc60003f05270 */
[----:B------:R-:W-:Y:S01]  /*3dd0*/  UISETP.NE.AND UP0, UPT, UR4, 0x2, UPT ;  /* 0x000000020400788c */ /* 0x000fe2000bf05270 */
[----:B-1----:R-:W-:Y:S02]  /*3de0*/  SEL R0, RZ, 0x1, P0 ;  /* 0x00000001ff007807 */ /* 0x002fe40000000000 */
[----:B------:R-:W-:Y:S01]  /*3df0*/  SEL R8, R8, RZ, P0 ;  /* 0x000000ff08087207 */ /* 0x000fe20000000000 */
[----:B------:R-:W-:Y:S01]  /*3e00*/  USEL UR5, URZ, 0x1, UP0 ;  /* 0x00000001ff057887 */ /* 0x000fe20008000000 */
[----:B------:R-:W-:Y:S01]  /*3e10*/  LOP3.LUT R3, R3, R0, RZ, 0x3c, !PT ;  /* 0x0000000003037212 */ /* 0x000fe200078e3cff */
[----:B------:R-:W-:-:S04]  /*3e20*/  USEL UR32, UR4, URZ, UP0 ;  /* 0x000000ff04207287 */ /* 0x000fc80008000000 */
[----:B------:R-:W-:Y:S01]  /*3e30*/  LOP3.LUT R9, R9, UR5, RZ, 0x3c, !PT ;  /* 0x0000000509097c12 */ /* 0x000fe2000f8e3cff */
[----:B------:R-:W-:Y:S07]  /*3e40*/  @P1 BRA `(.L_x_75) ;  /* 0xfffffff800881947 */ /* 0x000fee000383ffff */
[----:B------:R-:W1:Y:S01]  /*3e50*/  S2UR UR8, SR_CgaCtaId ;  /* 0x00000000000879c3 */ /* 0x000e620000008800 */
[----:B------:R-:W-:Y:S01]  /*3e60*/  ELECT P0, URZ, PT ;  /* 0x0000000000ff782f */ /* 0x000fe20003800000 */
[----:B------:R-:W-:Y:S01]  /*3e70*/  HFMA2 R0, -RZ, RZ, 0, 5.9604644775390625e-08 ;  /* 0x00000001ff007431 */ /* 0x000fe200000001ff */
[----:B------:R-:W-:-:S05]  /*3e80*/  UMOV UR4, 0x40 ;  /* 0x0000004000047882 */ /* 0x000fca0000000000 */
[----:B------:R-:W-:Y:S01]  /*3e90*/  UVIRTCOUNT.DEALLOC.SMPOOL 0x80 ;  /* 0x000000800000784c */ /* 0x000fe20000000000 */
[----:B------:R-:W-:Y:S02]  /*3ea0*/  UISETP.NE.AND UP0, UPT, UR46, URZ, UPT ;  /* 0x000000ff2e00728c */ /* 0x000fe4000bf05270 */
[----:B-1----:R-:W-:-:S09]  /*3eb0*/  ULEA UR8, UR8, UR4, 0x18 ;  /* 0x0000000408087291 */ /* 0x002fd2000f8ec0ff */
[----:B------:R1:W-:Y:S01]  /*3ec0*/  @P0 STS.U8 [UR8+0x1c], R0 ;  /* 0x00001c00ff000988 */ /* 0x0003e20008000008 */
[----:B------:R-:W-:Y:S05]  /*3ed0*/  BRA.U UP0, `(.L_x_76) ;  /* 0x0000000100587547 */ /* 0x000fea000b800000 */
[----:B------:R-:W-:Y:S01]  /*3ee0*/  UIADD3 UR5, UPT, UPT, UR26, 0xd0, URZ ;  /* 0x000000d01a057890 */ /* 0x000fe2000fffe0ff */
[----:B------:R-:W-:-:S03]  /*3ef0*/  SHF.L.U32 R3, R9, 0x1f, RZ ;  /* 0x0000001f09037819 */ /* 0x000fc600000006ff */
[----:B------:R-:W-:-:S09]  /*3f00*/  ULEA UR4, UR32, UR5, 0x3 ;  /* 0x0000000520047291 */ /* 0x000fd2000f8e18ff */
[----:B------:R-:W2:Y:S02]  /*3f10*/  SYNCS.PHASECHK.TRANS64.TRYWAIT P0, [UR4], R3 ;  /* 0x00000003ff0075a7 */ /* 0x000ea40008001104 */
[----:B--2---:R-:W-:Y:S05]  /*3f20*/  @!P0 BRA `(.L_x_77) ;  /* 0x0000008000688947 */ /* 0x004fea0003800000 */
.L_x_173:
[----:B------:R-:W-:-:S04]  /*3f30*/  UIADD3 UR4, UPT, UPT, UR32, 0x1, URZ ;  /* 0x0000000120047890 */ /* 0x000fc8000fffe0ff */
[----:B------:R-:W-:-:S04]  /*3f40*/  UISETP.NE.AND UP1, UPT, UR4, 0x2, UPT ;  /* 0x000000020400788c */ /* 0x000fc8000bf25270 */
[----:B------:R-:W-:Y:S02]  /*3f50*/  USEL UR6, URZ, 0x1, UP1 ;  /* 0x00000001ff067887 */ /* 0x000fe40008800000 */
[----:B------:R-:W-:-:S04]  /*3f60*/  USEL UR4, UR4, URZ, UP1 ;  /* 0x000000ff04047287 */ /* 0x000fc80008800000 */
[----:B------:R-:W-:Y:S01]  /*3f70*/  ULEA UR4, UR4, UR5, 0x3 ;  /* 0x0000000504047291 */ /* 0x000fe2000f8e18ff */
[----:B-1----:R-:W-:-:S04]  /*3f80*/  LOP3.LUT R3, R9, UR6, RZ, 0x3c, !PT ;  /* 0x0000000609037c12 */ /* 0x002fc8000f8e3cff */
[----:B------:R-:W-:Y:S01]  /*3f90*/  SHF.L.U32 R3, R3, 0x1f, RZ ;  /* 0x0000001f03037819 */ /* 0x000fe200000006ff */
[----:B------:R-:W-:-:S04]  /*3fa0*/  IMAD.U32 R0, RZ, RZ, UR4 ;  /* 0x00000004ff007e24 */ /* 0x000fc8000f8e00ff */
[----:B------:R1:W2:Y:S03]  /*3fb0*/  SYNCS.PHASECHK.TRANS64.TRYWAIT P0, [R0+URZ], R3 ;  /* 0x00000003000075a7 */ /* 0x0002a600080011ff */
[----:B--2---:R-:W-:Y:S05]  /*3fc0*/  @!P0 NANOSLEEP.SYNCS 0x989680 ;  /* 0x009896800000895d */ /* 0x004fea0003900000 */
[----:B------:R-:W2:Y:S02]  /*3fd0*/  @!P0 SYNCS.PHASECHK.TRANS64 P0, [R0+URZ], R3 ;  /* 0x00000003000085a7 */ /* 0x000ea400080010ff */
[----:B--2---:R-:W-:Y:S05]  /*3fe0*/  @P0 BRA `(.L_x_78) ;  /* 0x0000000000200947 */ /* 0x004fea0003800000 */
.L_x_79:
[----:B--2---:R2:W4:Y:S02]  /*3ff0*/  SYNCS.PHASECHK.TRANS64.TRYWAIT P0, [R0+URZ], R3 ;  /* 0x00000003000075a7 */ /* 0x00452400080011ff */
[----:B----4-:R-:W-:Y:S05]  /*4000*/  @!P0 NANOSLEEP.SYNCS 0x989680 ;  /* 0x009896800000895d */ /* 0x010fea0003900000 */
[----:B------:R-:W4:Y:S02]  /*4010*/  @!P0 SYNCS.PHASECHK.TRANS64 P0, [R0+URZ], R3 ;  /* 0x00000003000085a7 */ /* 0x000f2400080010ff */
[----:B----4-:R-:W-:Y:S05]  /*4020*/  @!P0 BRA `(.L_x_79) ;  /* 0xfffffffc00f08947 */ /* 0x010fea000383ffff */
[----:B------:R-:W-:Y:S05]  /*4030*/  BRA `(.L_x_78) ;  /* 0x00000000000c7947 */ /* 0x000fea0003800000 */
.L_x_76:
[----:B------:R-:W-:-:S04]  /*4040*/  UIADD3 UR4, UPT, UPT, UR26, 0x100, URZ ;  /* 0x000001001a047890 */ /* 0x000fc8000fffe0ff */
[----:B------:R-:W-:-:S09]  /*4050*/  UPRMT UR4, UR48, 0x654, UR4 ;  /* 0x0000065430047896 */ /* 0x000fd20008000004 */
[----:B------:R-:W-:Y:S03]  /*4060*/  SYNCS.ARRIVE.TRANS64.RED.A1T0 RZ, [UR4], RZ ;  /* 0x000000ffffff79a7 */ /* 0x000fe60008100404 */
.L_x_78:
[----:B-12---:R-:W-:Y:S01]  /*4070*/  SHF.L.U32 R3, RZ, 0x1f, RZ ;  /* 0x0000001fff037819 */ /* 0x006fe200000006ff */
[----:B------:R-:W-:Y:S01]  /*4080*/  UIADD3 UR4, UPT, UPT, UR26, 0x100, URZ ;  /* 0x000001001a047890 */ /* 0x000fe2000fffe0ff */
[----:B------:R-:W-:Y:S02]  /*4090*/  PLOP3.LUT P0, PT, PT, PT, UP0, 0x80, 0x8 ;  /* 0x000000000008781c */ /* 0x000fe40003f0f008 */
[----:B------:R-:W1:Y:S02]  /*40a0*/  SYNCS.PHASECHK.TRANS64.TRYWAIT P1, [UR26+0x100], R3 ;  /* 0x00010003ff0075a7 */ /* 0x000e64000802111a */
[----:B-1----:R-:W-:Y:S09]  /*40b0*/  @!P1 BRA `(.L_x_80) ;  /* 0x00000080001c9947 */ /* 0x002ff20003800000 */
.L_x_175:
[----:B------:R-:W-:Y:S01]  /*40c0*/  @!UP0 UPRMT UR4, UR48, 0x654, UR4 ;  /* 0x0000065430048896 */ /* 0x000fe20008000004 */
[----:B------:R-:W-:Y:S01]  /*40d0*/  UMOV UR5, 0xffff ;  /* 0x0000ffff00057882 */ /* 0x000fe20000000000 */
[----:B------:R-:W-:-:S07]  /*40e0*/  UMOV UR6, 0x1 ;  /* 0x0000000100067882 */ /* 0x000fce0000000000 */
[----:B------:R-:W-:Y:S01]  /*40f0*/  @!P0 SYNCS.ARRIVE.TRANS64.RED.A1T0 RZ, [UR4], RZ ;  /* 0x000000ffffff89a7 */ /* 0x000fe20008100404 */
[----:B------:R-:W-:Y:S01]  /*4100*/  NOP ;  /* 0x0000000000007918 */ /* 0x000fe20000000000 */
[----:B-1----:R-:W1:Y:S01]  /*4110*/  LDS R0, [UR8+0x14] ;  /* 0x00001408ff007984 */ /* 0x002e620008000800 */
[----:B------:R-:W-:-:S04]  /*4120*/  ULOP3.LUT UR4, UR44, 0xffff, URZ, 0xc0, !UPT ;  /* 0x0000ffff2c047892 */ /* 0x000fc8000f8ec0ff */
[----:B------:R-:W-:-:S04]  /*4130*/  USHF.R.U32.HI UR4, URZ, 0x5, UR4 ;  /* 0x00000005ff047899 */ /* 0x000fc80008011604 */
[----:B------:R-:W-:Y:S02]  /*4140*/  USHF.L.U32 UR5, UR5, UR4, URZ ;  /* 0x0000000405057299 */ /* 0x000fe400080006ff */
[----:B------:R-:W-:-:S04]  /*4150*/  USHF.L.U32 UR4, UR6, UR4, URZ ;  /* 0x0000000406047299 */ /* 0x000fc800080006ff */
[----:B-1----:R-:W-:-:S04]  /*4160*/  LOP3.LUT R0, R0, UR5, RZ, 0xc0, !PT ;  /* 0x0000000500007c12 */ /* 0x002fc8000f8ec0ff */
[----:B------:R-:W-:-:S13]  /*4170*/  ISETP.NE.AND P0, PT, R0, UR5, PT ;  /* 0x0000000500007c0c */ /* 0x000fda000bf05270 */
[----:B------:R-:W-:Y:S05]  /*4180*/  @P0 BRA `(.L_x_81) ;  /* 0x0000000000580947 */ /* 0x000fea0003800000 */
[----:B------:R-:W1:Y:S02]  /*4190*/  LDS R0, [UR8+0x18] ;  /* 0x00001808ff007984 */ /* 0x000e640008000800 */
[----:B-1----:R-:W-:-:S04]  /*41a0*/  LOP3.LUT R0, R0, UR4, RZ, 0xc0, !PT ;  /* 0x0000000400007c12 */ /* 0x002fc8000f8ec0ff */
[----:B------:R-:W-:-:S13]  /*41b0*/  ISETP.NE.AND P0, PT, R0, UR4, PT ;  /* 0x0000000400007c0c */ /* 0x000fda000bf05270 */
[----:B------:R-:W-:Y:S05]  /*41c0*/  @P0 BRA `(.L_x_82) ;  /* 0x00000000003c0947 */ /* 0x000fea0003800000 */
[----:B------:R-:W1:Y:S01]  /*41d0*/  S2R R2, SR_LANEID ;  /* 0x0000000000027919 */ /* 0x000e620000000000 */
[----:B------:R-:W-:Y:S01]  /*41e0*/  ULOP3.LUT UR5, URZ, UR5, URZ, 0x33, !UPT ;  /* 0x00000005ff057292 */ /* 0x000fe2000f8e33ff */
[----:B------:R-:W-:Y:S01]  /*41f0*/  LOP3.LUT R4, RZ, UR4, RZ, 0x33, !PT ;  /* 0x00000004ff047c12 */ /* 0x000fe2000f8e33ff */
[----:B------:R-:W-:Y:S02]  /*4200*/  VOTEU.ANY UR4, UPT, PT ;  /* 0x0000000000047886 */ /* 0x000fe400038e0100 */
[----:B------:R-:W-:Y:S01]  /*4210*/  UFLO.U32 UR4, UR4 ;  /* 0x00000004000472bd */ /* 0x000fe200080e0000 */
[----:B------:R-:W2:Y:S01]  /*4220*/  REDUX UR6, R4 ;  /* 0x00000000040673c4 */ /* 0x000ea20000000000 */
[----:B------:R-:W-:-:S06]  /*4230*/  IMAD.U32 R0, RZ, RZ, UR5 ;  /* 0x00000005ff007e24 */ /* 0x000fcc000f8e00ff */
[----:B------:R4:W-:Y:S01]  /*4240*/  UTCATOMSWS.AND URZ, UR5 ;  /* 0x0000000500ff79e3 */ /* 0x0009e20008000000 */
[----:B------:R-:W3:Y:S01]  /*4250*/  REDUX UR7, R0 ;  /* 0x00000000000773c4 */ /* 0x000ee20000000000 */
[----:B-1----:R-:W-:Y:S01]  /*4260*/  ISETP.EQ.U32.AND P0, PT, R2, UR4, PT ;  /* 0x0000000402007c0c */ /* 0x002fe2000bf02070 */
[----:B--2---:R-:W-:Y:S01]  /*4270*/  IMAD.U32 R2, RZ, RZ, UR6 ;  /* 0x00000006ff027e24 */ /* 0x004fe2000f8e00ff */
[----:B---3--:R-:W-:-:S11]  /*4280*/  MOV R3, UR7 ;  /* 0x0000000700037c02 */ /* 0x008fd60008000f00 */
[----:B------:R4:W-:Y:S04]  /*4290*/  @P0 ATOMS.AND RZ, [UR8+0x14], R3 ;  /* 0x00001403ffff098c */ /* 0x0009e8000a800008 */
[----:B------:R4:W-:Y:S01]  /*42a0*/  @P0 ATOMS.AND RZ, [UR8+0x18], R2 ;  /* 0x00001802ffff098c */ /* 0x0009e2000a800008 */
[----:B------:R-:W-:Y:S05]  /*42b0*/  BRA `(.L_x_83) ;  /* 0x0000000000147947 */ /* 0x000fea0003800000 */
.L_x_82:
[----:B------:R-:W-:Y:S02]  /*42c0*/  MOV R2, 0x42e0 ;  /* 0x000042e000027802 */ /* 0x000fe40000000f00 */
[----:B---3-5:R-:W-:Y:S05]  /*42d0*/  CALL.REL.NOINC `($__internal_0_$__cuda_sm10x_tcgen05_guardrail_trap_col_being_dealloced_not_returned_by_alloc) ;  /* 0x0000008000fc7944 */ /* 0x028fea0003c00000 */
[----:B------:R-:W-:Y:S05]  /*42e0*/  BRA `(.L_x_83) ;  /* 0x0000000000087947 */ /* 0x000fea0003800000 */
.L_x_81:
[----:B------:R-:W-:Y:S02]  /*42f0*/  MOV R2, 0x4310 ;  /* 0x0000431000027802 */ /* 0x000fe40000000f00 */
[----:B---3-5:R-:W-:Y:S05]  /*4300*/  CALL.REL.NOINC `($__internal_2_$__cuda_sm10x_tcgen05_guardrail_trap_unallocated_columns_being_dealloced) ;  /* 0x0000008400087944 */ /* 0x028fea0003c00000 */
.L_x_83:
[----:B------:R-:W-:Y:S01]  /*4310*/  NOP ;  /* 0x0000000000007918 */ /* 0x000fe20000000000 */
[----:B----4-:R-:W-:Y:S05]  /*4320*/  EXIT ;  /* 0x000000000000794d */ /* 0x010fea0003800000 */
.L_x_56:
[----:B------:R-:W-:-:S09]  /*4330*/  UISETP.NE.OR UP0, UPT, UR17, 0x3, !UP3 ;  /* 0x000000031100788c */ /* 0x000fd2000df05670 */
[----:B------:R-:W-:Y:S05]  /*4340*/  BRA.U UP0, `(.L_x_84) ;  /* 0x0000001100547547 */ /* 0x000fea000b800000 */
[----:B------:R-:W1:Y:S01]  /*4350*/  LDCU UR31, c[0x0][0x370] ;  /* 0x00006e00ff1f77ac */ /* 0x000e620008000800 */
[----:B------:R-:W2:Y:S01]  /*4360*/  LDC.64 R16, c[0x0][0x348] ;  /* 0x0000d200ff107b82 */ /* 0x000ea20000000a00 */
[----:B------:R-:W-:Y:S02]  /*4370*/  HFMA2 R13, -RZ, RZ, 0, 0 ;  /* 0x00000000ff0d7431 */ /* 0x000fe400000001ff */
[----:B------:R-:W-:Y:S01]  /*4380*/  IMAD.MOV.U32 R15, RZ, RZ, 0x1 ;  /* 0x00000001ff0f7424 */ /* 0x000fe200078e00ff */
[----:B------:R-:W1:Y:S01]  /*4390*/  LDCU.128 UR48, c[0x0][0xb10] ;  /* 0x00016200ff3077ac */ /* 0x000e620008000c00 */
[----:B------:R-:W-:Y:S01]  /*43a0*/  IMAD.MOV.U32 R14, RZ, RZ, RZ ;  /* 0x000000ffff0e7224 */ /* 0x000fe200078e00ff */
[----:B------:R-:W-:Y:S01]  /*43b0*/  MOV R7, 0x4000 ;  /* 0x0000400000077802 */ /* 0x000fe20000000f00 */
[----:B------:R-:W3:Y:S01]  /*43c0*/  LDCU UR30, c[0x0][0x374] ;  /* 0x00006e80ff1e77ac */ /* 0x000ee20008000800 */
[----:B------:R-:W4:Y:S01]  /*43d0*/  LDC.64 R2, c[0x0][0x888] ;  /* 0x00022200ff027b82 */ /* 0x000f220000000a00 */
[----:B------:R-:W3:Y:S01]  /*43e0*/  LDCU UR15, c[0x0][0xb0c] ;  /* 0x00016180ff0f77ac */ /* 0x000ee20008000800 */
[----:B------:R-:W2:Y:S06]  /*43f0*/  LDCU UR40, c[0x0][0xb20] ;  /* 0x00016400ff2877ac */ /* 0x000eac0008000800 */
[----:B------:R-:W4:Y:S01]  /*4400*/  LDC.64 R4, c[0x0][0x890] ;  /* 0x00022400ff047b82 */ /* 0x000f220000000a00 */
[----:B------:R-:W2:Y:S01]  /*4410*/  LDCU UR4, c[0x0][0xb30] ;  /* 0x00016600ff0477ac */ /* 0x000ea20008000800 */
[----:B------:R-:W-:Y:S01]  /*4420*/  UMOV UR21, 0x400 ;  /* 0x0000040000157882 */ /* 0x000fe20000000000 */
[----:B-1----:R-:W-:-:S02]  /*4430*/  UIMAD.WIDE.U32 UR6, UR31, UR48, URZ ;  /* 0x000000301f0672a5 */ /* 0x002fc4000f8e00ff */
[----:B---3--:R-:W-:Y:S02]  /*4440*/  UIMAD.WIDE.U32 UR8, UR30, UR51, URZ ;  /* 0x000000331e0872a5 */ /* 0x008fe4000f8e00ff */
[----:B------:R-:W-:Y:S02]  /*4450*/  ULEA UR21, UR47, UR21, 0x18 ;  /* 0x000000152f157291 */ /* 0x000fe4000f8ec0ff */
[----:B------:R-:W-:Y:S02]  /*4460*/  UPLOP3.LUT UP3, UPT, UPT, UPT, UPT, 0x40, 0x4 ;  /* 0x000000000004789c */ /* 0x000fe40003f6e870 */
[----:B------:R-:W-:Y:S01]  /*4470*/  UIADD3 UR37, UPT, UPT, UR21, 0x68, URZ ;  /* 0x0000006815257890 */ /* 0x000fe2000fffe0ff */
[----:B------:R-:W-:Y:S01]  /*4480*/  UMOV UR6, UR7 ;  /* 0x0000000700067c82 */ /* 0x000fe20008000000 */
[----:B------:R-:W-:Y:S01]  /*4490*/  UMOV UR38, UR9 ;  /* 0x0000000900267c82 */ /* 0x000fe20008000000 */
[----:B------:R-:W-:Y:S02]  /*44a0*/  UISETP.GE.AND UP0, UPT, UR42, 0x1, UPT ;  /* 0x000000012a00788c */ /* 0x000fe4000bf06270 */
[----:B------:R-:W-:Y:S01]  /*44b0*/  UISETP.NE.AND UP4, UPT, UR42, 0x1, UPT ;  /* 0x000000012a00788c */ /* 0x000fe2000bf85270 */
[----:B------:R-:W1:Y:S01]  /*44c0*/  LDCU.64 UR22, c[0x0][0xb28] ;  /* 0x00016500ff1677ac */ /* 0x000e620008000a00 */
[----:B------:R-:W-:-:S02]  /*44d0*/  UISETP.NE.AND UP6, UPT, UR15, 0x1, UPT ;  /* 0x000000010f00788c */ /* 0x000fc4000bfc5270 */
[----:B------:R-:W-:Y:S02]  /*44e0*/  UISETP.NE.AND UP5, UPT, UR50, 0x1, UPT ;  /* 0x000000013200788c */ /* 0x000fe4000bfa5270 */
[----:B------:R-:W-:Y:S02]  /*44f0*/  UIADD3 UR33, UPT, UPT, UR21, 0x50, URZ ;  /* 0x0000005015217890 */ /* 0x000fe4000fffe0ff */
[----:B------:R-:W-:Y:S02]  /*4500*/  UIADD3 UR25, UPT, UPT, UR21, 0x58, URZ ;  /* 0x0000005815197890 */ /* 0x000fe4000fffe0ff */
[----:B------:R-:W-:Y:S02]  /*4510*/  UIADD3 UR17, UPT, UPT, UR21, 0x60, URZ ;  /* 0x0000006015117890 */ /* 0x000fe4000fffe0ff */
[----:B------:R-:W-:Y:S02]  /*4520*/  UPRMT UR37, UR47, 0x654, UR37 ;  /* 0x000006542f257896 */ /* 0x000fe40008000025 */
[----:B------:R-:W-:-:S02]  /*4530*/  USHF.R.U32.HI UR39, URZ, UR49, UR6 ;  /* 0x00000031ff277299 */ /* 0x000fc40008011606 */
[----:B--2---:R-:W-:Y:S02]  /*4540*/  USHF.R.U32.HI UR38, URZ, UR40, UR38 ;  /* 0x00000028ff267299 */ /* 0x004fe40008011626 */
[----:B------:R-:W-:-:S11]  /*4550*/  UISETP.NE.AND UP2, UPT, UR4, 0x1, UPT ;  /* 0x000000010400788c */ /* 0x000fd6000bf45270 */
.L_x_95:
[C---:B------:R-:W-:Y:S02]  /*4560*/  LEA R12, R14.reuse, UR21, 0x3 ;  /* 0x000000150e0c7c11 */ /* 0x040fe4000f8e18ff */
[----:B------:R-:W-:Y:S02]  /*4570*/  SHF.L.U32 R9, R13, 0x1f, RZ ;  /* 0x0000001f0d097819 */ /* 0x000fe400000006ff */
[----:B------:R-:W-:Y:S02]  /*4580*/  LEA R10, R14, UR21, 0x4 ;  /* 0x000000150e0a7c11 */ /* 0x000fe4000f8e20ff */
[----:B--2---:R-:W2:Y:S02]  /*4590*/  SYNCS.PHASECHK.TRANS64.TRYWAIT P0, [R12+URZ+0xa0], R9 ;  /* 0x0000a0090c0075a7 */ /* 0x004ea400080011ff */
[----:B--2---:R-:W-:Y:S05]  /*45a0*/  @!P0 BRA `(.L_x_85) ;  /* 0x0000007800f88947 */ /* 0x004fea0003800000 */
.L_x_176:
[----:B--2---:R-:W2:Y:S01]  /*45b0*/  LDS.128 R8, [R10+0x110] ;  /* 0x000110000a087984 */ /* 0x004ea20000000c00 */
[----:B------:R-:W-:Y:S01]  /*45c0*/  UISETP.GE.AND UP0, UPT, UR42, 0x1, UPT ;  /* 0x000000012a00788c */ /* 0x000fe2000bf06270 */
[----:B------:R-:W-:Y:S01]  /*45d0*/  @!PT LDS RZ, [RZ] ;  /* 0x00000000fffff984 */ /* 0x000fe20000000800 */
[----:B------:R-:W-:Y:S01]  /*45e0*/  @!PT LDS RZ, [RZ] ;  /* 0x00000000fffff984 */ /* 0x000fe20000000800 */
[----:B------:R-:W-:Y:S01]  /*45f0*/  @!PT LDS RZ, [RZ] ;  /* 0x00000000fffff984 */ /* 0x000fe20000000800 */
[----:B------:R-:W-:Y:S01]  /*4600*/  @!PT LDS RZ, [RZ] ;  /* 0x00000000fffff984 */ /* 0x000fe20000000800 */
[----:B------:R3:W-:Y:S06]  /*4610*/  MEMBAR.ALL.CTA ;  /* 0x0000000000007992 */ /* 0x0007ec0000008000 */
[----:B---3--:R-:W3:Y:S01]  /*4620*/  FENCE.VIEW.ASYNC.S ;  /* 0x00000000000073c6 */ /* 0x008ee20000000000 */
[----:B--2---:R-:W-:Y:S11]  /*4630*/  LOP3.LUT P0, RZ, R10, 0x1, RZ, 0xc0, !PT ;  /* 0x000000010aff7812 */ /* 0x004ff6000780c0ff */
[----:B------:R-:W-:Y:S02]  /*4640*/  @!UPT UIADD3 URZ, UPT, UPT, URZ, URZ, URZ ;  /* 0x000000fffffff290 */ /* 0x000fe4000fffe0ff */
[----:B---3--:R-:W-:Y:S01]  /*4650*/  VOTEU.ANY UP1, P0 ;  /* 0x0000000000ff7886 */ /* 0x008fe20000020100 */
[----:B------:R-:W-:Y:S11]  /*4660*/  PLOP3.LUT P0, PT, PT, PT, UP1, 0x80, 0x8 ;  /* 0x000000000008781c */ /* 0x000ff60003f0f018 */
[----:B------:R-:W-:Y:S02]  /*4670*/  @!UPT UIADD3 URZ, UPT, UPT, URZ, URZ, URZ ;  /* 0x000000fffffff290 */ /* 0x000fe4000fffe0ff */
[----:B------:R-:W-:Y:S02]  /*4680*/  @P0 SHF.R.U32.HI R0, RZ, 0x10, R9 ;  /* 0x00000010ff000819 */ /* 0x000fe40000011609 */
[----:B------:R-:W-:Y:S02]  /*4690*/  @P0 MOV R6, R8 ;  /* 0x0000000800060202 */ /* 0x000fe40000000f00 */
[----:B------:R-:W-:Y:S01]  /*46a0*/  @P0 R2UR UR4, R0 ;  /* 0x00000000000402ca */ /* 0x000fe200000e0000 */
[----:B------:R-:W-:Y:S01]  /*46b0*/  VIADD R0, R12, 0xb0 ;  /* 0x000000b00c007836 */ /* 0x000fe20000000000 */
[----:B------:R-:W-:Y:S02]  /*46c0*/  @P0 LOP3.LUT R8, R9, 0xffff, RZ, 0xc0, !PT ;  /* 0x0000ffff09080812 */ /* 0x000fe400078ec0ff */
[----:B------:R-:W-:Y:S02]  /*46d0*/  @P0 R2UR UR6, R6 ;  /* 0x00000000060602ca */ /* 0x000fe400000e0000 */
[----:B------:R-:W-:Y:S02]  /*46e0*/  PRMT R0, RZ, 0x654, R0 ;  /* 0x00000654ff007816 */ /* 0x000fe40000000000 */
[----:B------:R-:W-:Y:S02]  /*46f0*/  @P0 R2UR UR5, R8 ;  /* 0x00000000080502ca */ /* 0x000fe400000e0000 */
[----:B------:R2:W-:Y:S03]  /*4700*/  SYNCS.ARRIVE.TRANS64.RED.A1T0 RZ, [R0+URZ], RZ ;  /* 0x000000ff00ff79a7 */ /* 0x0005e600081004ff */
[----:B------:R-:W-:Y:S04]  /*4710*/  @UP1 UMOV UR29, UR4 ;  /* 0x00000004001d1c82 */ /* 0x000fe80008000000 */
[----:B------:R-:W-:Y:S04]  /*4720*/  @UP1 UMOV UR14, UR6 ;  /* 0x00000006000e1c82 */ /* 0x000fe80008000000 */
[----:B------:R-:W-:Y:S01]  /*4730*/  @UP1 UMOV UR13, UR5 ;  /* 0x00000005000d1c82 */ /* 0x000fe20008000000 */
[----:B------:R-:W-:Y:S05]  /*4740*/  BRA.U !UP0, `(.L_x_86) ;  /* 0x0000000108a47547 */ /* 0x000fea000b800000 */
[----:B------:R-:W-:Y:S02]  /*4750*/  UIMAD.WIDE.U32 UR18, UR13, UR51, URZ ;  /* 0x000000330d1272a5 */ /* 0x000fe4000f8e00ff */
[----:B------:R-:W-:Y:S02]  /*4760*/  UIMAD.WIDE.U32 UR26, UR14, UR48, URZ ;  /* 0x000000300e1a72a5 */ /* 0x000fe4000f8e00ff */
[----:B------:R-:W-:Y:S02]  /*4770*/  USEL UR4, UR30, UR38, !UP5 ;  /* 0x000000261e047287 */ /* 0x000fe4000e800000 */
[----:B------:R-:W-:Y:S02]  /*4780*/  USEL UR7, UR31, UR39, !UP6 ;  /* 0x000000271f077287 */ /* 0x000fe4000f000000 */
[----:B-1----:R-:W-:Y:S02]  /*4790*/  UIMAD.WIDE.U32 UR8, UR4, UR22, URZ ;  /* 0x00000016040872a5 */ /* 0x002fe4000f8e00ff */
[----:B------:R-:W-:Y:S01]  /*47a0*/  UIMAD.WIDE.U32 UR10, UR7, UR22, URZ ;  /* 0x00000016070a72a5 */ /* 0x000fe2000f8e00ff */
[----:B------:R-:W-:Y:S02]  /*47b0*/  UMOV UR5, UR19 ;  /* 0x0000001300057c82 */ /* 0x000fe40008000000 */
[----:B------:R-:W-:Y:S03]  /*47c0*/  USHF.R.U32.HI UR6, URZ, UR40, UR5 ;  /* 0x00000028ff067299 */ /* 0x000fe60008011605 */
[----:B------:R-:W-:Y:S01]  /*47d0*/  UMOV UR5, UR27 ;  /* 0x0000001b00057c82 */ /* 0x000fe20008000000 */
[----:B------:R-:W-:Y:S02]  /*47e0*/  USEL UR6, UR13, UR6, !UP5 ;  /* 0x000000060d067287 */ /* 0x000fe4000e800000 */
[----:B------:R-:W-:Y:S03]  /*47f0*/  USHF.R.U32.HI UR12, URZ, UR49, UR5 ;  /* 0x00000031ff0c7299 */ /* 0x000fe60008011605 */
[----:B------:R-:W-:Y:S02]  /*4800*/  UMOV UR5, UR9 ;  /* 0x0000000900057c82 */ /* 0x000fe40008000000 */
[----:B------:R-:W-:Y:S03]  /*4810*/  @UP4 USHF.R.U32.HI UR4, URZ, UR23, UR5 ;  /* 0x00000017ff044299 */ /* 0x000fe60008011605 */
[----:B------:R-:W-:Y:S01]  /*4820*/  UMOV UR5, UR11 ;  /* 0x0000000b00057c82 */ /* 0x000fe20008000000 */
[----:B------:R-:W-:Y:S02]  /*4830*/  UIMAD UR4, UR42, UR4, URZ ;  /* 0x000000042a0472a4 */ /* 0x000fe4000f8e02ff */
[----:B------:R-:W-:Y:S02]  /*4840*/  @UP4 USHF.R.U32.HI UR7, URZ, UR23, UR5 ;  /* 0x00000017ff074299 */ /* 0x000fe40008011605 */
[----:B------:R-:W-:Y:S02]  /*4850*/  UIMAD.WIDE.U32 UR10, UR6, UR22, URZ ;  /* 0x00000016060a72a5 */ /* 0x000fe4000f8e00ff */
[----:B------:R-:W-:Y:S02]  /*4860*/  USEL UR5, UR14, UR12, !UP6 ;  /* 0x0000000c0e057287 */ /* 0x000fe4000f000000 */
[----:B------:R-:W-:Y:S02]  /*4870*/  UIMAD UR8, UR42, UR7, URZ ;  /* 0x000000072a0872a4 */ /* 0x000fe4000f8e02ff */
[----:B------:R-:W-:Y:S03]  /*4880*/  UISETP.GE.AND UP0, UPT, UR6, UR4, UPT ;  /* 0x000000040600728c */ /* 0x000fe6000bf06270 */
[----:B------:R-:W-:Y:S01]  /*4890*/  UMOV UR4, UR11 ;  /* 0x0000000b00047c82 */ /* 0x000fe20008000000 */
[----:B------:R-:W-:Y:S02]  /*48a0*/  UISETP.GE.OR UP0, UPT, UR5, UR8, UP0 ;  /* 0x000000080500728c */ /* 0x000fe40008706670 */
[----:B------:R-:W-:Y:S02]  /*48b0*/  USHF.R.U32.HI UR4, URZ, UR23, UR4 ;  /* 0x00000017ff047299 */ /* 0x000fe40008011604 */
[----:B------:R-:W-:Y:S02]  /*48c0*/  UIMAD.WIDE.U32 UR8, UR5, UR22, URZ ;  /* 0x00000016050872a5 */ /* 0x000fe4000f8e00ff */
[----:B------:R-:W-:Y:S04]  /*48d0*/  USEL UR10, UR6, UR4, !UP4 ;  /* 0x00000004060a7287 */ /* 0x000fe8000e000000 */
[----:B------:R-:W-:Y:S01]  /*48e0*/  UIADD3 UR11, UPT, UPT, -UR10, URZ, URZ ;  /* 0x000000ff0a0b7290 */ /* 0x000fe2000fffe1ff */
[----:B------:R-:W-:Y:S02]  /*48f0*/  @!UP0 UMOV UR4, UR9 ;  /* 0x0000000900048c82 */ /* 0x000fe40008000000 */
[----:B------:R-:W-:Y:S02]  /*4900*/  @!UP0 USHF.R.U32.HI UR4, URZ, UR23, UR4 ;  /* 0x00000017ff048299 */ /* 0x000fe40008011604 */
[----:B------:R-:W-:Y:S02]  /*4910*/  UIMAD UR8, UR42, UR11, UR6 ;  /* 0x0000000b2a0872a4 */ /* 0x000fe4000f8e0206 */
[----:B------:R-:W-:Y:S04]  /*4920*/  @!UP0 USEL UR4, UR5, UR4, !UP4 ;  /* 0x0000000405048287 */ /* 0x000fe8000e000000 */
[----:B------:R-:W-:Y:S02]  /*4930*/  @!UP0 UIMAD UR8, UR7, UR8, UR4 ;  /* 0x00000008070882a4 */ /* 0x000fe4000f8e0204 */
[----:B------:R-:W-:Y:S02]  /*4940*/  @!UP0 UIADD3 UR9, UPT, UPT, UR10, -UR4, URZ ;  /* 0x800000040a098290 */ /* 0x000fe4000fffe0ff */
[----:B------:R-:W-:Y:S02]  /*4950*/  UIADD3 UR4, UPT, UPT, -UR5, URZ, URZ ;  /* 0x000000ff05047290 */ /* 0x000fe4000fffe1ff */
[----:B------:R-:W-:Y:S02]  /*4960*/  UIADD3 UR7, UPT, UPT, -UR6, URZ, URZ ;  /* 0x000000ff06077290 */ /* 0x000fe4000fffe1ff */
[----:B------:R-:W-:Y:S02]  /*4970*/  @!UP0 UIMAD UR6, UR9, UR42, UR5 ;  /* 0x0000002a090682a4 */ /* 0x000fe4000f8e0205 */
[----:B------:R-:W-:Y:S02]  /*4980*/  UIMAD UR14, UR15, UR4, UR14 ;  /* 0x000000040f0e72a4 */ /* 0x000fe4000f8e020e */
[----:B------:R-:W-:Y:S01]  /*4990*/  UIMAD UR13, UR50, UR7, UR13 ;  /* 0x00000007320d72a4 */ /* 0x000fe2000f8e020d */
[----:B------:R-:W-:Y:S02]  /*49a0*/  @!UP0 UMOV UR5, UR8 ;  /* 0x0000000800058c82 */ /* 0x000fe40008000000 */
[----:B------:R-:W-:Y:S02]  /*49b0*/  UIMAD UR14, UR5, UR15, UR14 ;  /* 0x0000000f050e72a4 */ /* 0x000fe4000f8e020e */
[----:B------:R-:W-:Y:S11]  /*49c0*/  UIMAD UR13, UR6, UR50, UR13 ;  /* 0x00000032060d72a4 */ /* 0x000ff6000f8e020d */
[----:B------:R-:W-:Y:S01]  /*49d0*/  @!UPT UIADD3 URZ, UPT, UPT, URZ, URZ, URZ ;  /* 0x000000fffffff290 */ /* 0x000fe2000fffe0ff */
.L_x_86:
[----:B------:R-:W3:Y:S01]  /*49e0*/  @!UP2 LDCU.128 UR8, c[0x0][0xb10] ;  /* 0x00016200ff08a7ac */ /* 0x000ee20008000c00 */
[C---:B----4-:R-:W-:Y:S02]  /*49f0*/  ISETP.NE.U32.AND P1, PT, R4.reuse, RZ, PT ;  /* 0x000000ff0400720c */ /* 0x050fe40003f25070 */
[----:B------:R-:W-:Y:S02]  /*4a00*/  ISETP.NE.U32.AND P0, PT, R4, RZ, PT ;  /* 0x000000ff0400720c */ /* 0x000fe40003f05070 */
[C---:B------:R-:W-:Y:S02]  /*4a10*/  ISETP.NE.AND.EX P1, PT, R5.reuse, RZ, PT, P1 ;  /* 0x000000ff0500720c */ /* 0x040fe40003f25310 */
[----:B------:R-:W-:Y:S01]  /*4a20*/  ISETP.NE.AND.EX P0, PT, R5, RZ, PT, P0 ;  /* 0x000000ff0500720c */ /* 0x000fe20003f05300 */
[----:B------:R-:W4:Y:S01]  /*4a30*/  @!UP2 LDCU UR5, c[0x0][0xb0c] ;  /* 0x00016180ff05a7ac */ /* 0x000f220008000800 */
[----:B------:R-:W-:Y:S01]  /*4a40*/  SHF.L.U32 R9, R15, 0x1f, RZ ;  /* 0x0000001f0f097819 */ /* 0x000fe200000006ff */
[----:B------:R-:W-:Y:S02]  /*4a50*/  USHF.L.U32 UR35, UR16, 0x7, URZ ;  /* 0x0000000710237899 */ /* 0x000fe400080006ff */
[----:B------:R-:W-:Y:S02]  /*4a60*/  USHF.L.U32 UR34, UR20, 0x8, URZ ;  /* 0x0000000814227899 */ /* 0x000fe400080006ff */
[----:B---3--:R-:W-:Y:S07]  /*4a70*/  UIMAD.WIDE.U32 UR6, UR14, UR8, URZ ;  /* 0x000000080e0672a5 */ /* 0x008fee000f8e00ff */
[----:B------:R-:W-:Y:S01]  /*4a80*/  @!UP2 UMOV UR4, UR7 ;  /* 0x000000070004ac82 */ /* 0x000fe20008000000 */
[----:B----4-:R-:W-:Y:S02]  /*4a90*/  @!UP2 UISETP.NE.AND UP0, UPT, UR5, 0x1, UPT ;  /* 0x000000010500a88c */ /* 0x010fe4000bf05270 */
[----:B------:R-:W-:Y:S02]  /*4aa0*/  @!UP2 USHF.R.U32.HI UR4, URZ, UR9, UR4 ;  /* 0x00000009ff04a299 */ /* 0x000fe40008011604 */
[----:B------:R-:W-:Y:S02]  /*4ab0*/  UIMAD.WIDE.U32 UR6, UR13, UR11, URZ ;  /* 0x0000000b0d0672a5 */ /* 0x000fe4000f8e00ff */
[----:B------:R-:W-:Y:S02]  /*4ac0*/  @!UP2 USEL UR8, UR14, UR4, !UP0 ;  /* 0x000000040e08a287 */ /* 0x000fe4000c000000 */
[----:B------:R-:W-:Y:S03]  /*4ad0*/  @!UP2 UISETP.NE.AND UP0, UPT, UR10, 0x1, UPT ;  /* 0x000000010a00a88c */ /* 0x000fe6000bf05270 */
[----:B------:R-:W-:Y:S02]  /*4ae0*/  @!UP2 UMOV UR6, UR7 ;  /* 0x000000070006ac82 */ /* 0x000fe40008000000 */
[----:B------:R-:W3:Y:S02]  /*4af0*/  @!UP2 LDCU UR4, c[0x0][0xb20] ;  /* 0x00016400ff04a7ac */ /* 0x000ee40008000800 */
[----:B---3--:R-:W-:Y:S04]  /*4b00*/  @!UP2 USHF.R.U32.HI UR6, URZ, UR4, UR6 ;  /* 0x00000004ff06a299 */ /* 0x008fe80008011606 */
[----:B------:R-:W-:Y:S04]  /*4b10*/  @!UP2 USEL UR6, UR13, UR6, !UP0 ;  /* 0x000000060d06a287 */ /* 0x000fe8000c000000 */
[----:B------:R-:W-:Y:S02]  /*4b20*/  @!UP2 UIADD3 UR4, UPT, UPT, -UR8, UR6, URZ ;  /* 0x000000060804a290 */ /* 0x000fe4000fffe1ff */
[----:B------:R-:W-:Y:S02]  /*4b30*/  @!UP2 UIADD3 UR6, UPT, UPT, UR8, -UR6, URZ ;  /* 0x800000060806a290 */ /* 0x000fe4000fffe0ff */
[----:B------:R-:W-:Y:S02]  /*4b40*/  @!UP2 UIMAD UR14, UR4, UR5, UR14 ;  /* 0x00000005040ea2a4 */ /* 0x000fe4000f8e020e */
[----:B------:R-:W-:Y:S01]  /*4b50*/  @!UP2 UIMAD UR13, UR6, UR10, UR13 ;  /* 0x0000000a060da2a4 */ /* 0x000fe2000f8e020d */
[----:B------:R-:W-:Y:S11]  /*4b60*/  BRA.U UP3, `(.L_x_87) ;  /* 0x0000000103107547 */ /* 0x000ff6000b800000 */
[----:B--2---:R-:W-:Y:S04]  /*4b70*/  MOV R0, UR41 ;  /* 0x0000002900007c02 */ /* 0x004fe80008000f00 */
[----:B------:R-:W-:Y:S04]  /*4b80*/  SHF.L.U32 R11, R0, 0x1f, RZ ;  /* 0x0000001f000b7819 */ /* 0x000fe800000006ff */
[----:B------:R-:W2:Y:S02]  /*4b90*/  SYNCS.PHASECHK.TRANS64.TRYWAIT P2, [UR21+0x98], R11 ;  /* 0x0000980bff0075a7 */ /* 0x000ea40008041115 */
[----:B--2---:R-:W-:Y:S05]  /*4ba0*/  @!P2 BRA `(.L_x_88) ;  /* 0x00000074008ca947 */ /* 0x004fea0003800000 */
.L_x_87:
[----:B------:R-:W-:Y:S05]  /*4bb0*/  @!P1 BRA `(.L_x_89) ;  /* 0x0000000000309947 */ /* 0x000fea0003800000 */
[----:B------:R-:W-:Y:S01]  /*4bc0*/  ISETP.NE.U32.AND P1, PT, R2, RZ, PT ;  /* 0x000000ff0200720c */ /* 0x000fe20003f25070 */
[----:B------:R-:W3:Y:S01]  /*4bd0*/  LDCU.64 UR4, c[0x0][0x358] ;  /* 0x00006b00ff0477ac */ /* 0x000ee20008000a00 */
[----:B------:R-:W-:Y:S02]  /*4be0*/  IMAD.MOV.U32 R146, RZ, RZ, 0x1 ;  /* 0x00000001ff927424 */ /* 0x000fe400078e00ff */
[----:B------:R-:W-:Y:S11]  /*4bf0*/  ISETP.NE.AND.EX P1, PT, R3, RZ, PT, P1 ;  /* 0x000000ff0300720c */ /* 0x000ff60003f25310 */
[----:B------:R-:W-:Y:S02]  /*4c00*/  @!UPT UIADD3 URZ, UPT, UPT, URZ, URZ, URZ ;  /* 0x000000fffffff290 */ /* 0x000fe4000fffe0ff */
[----:B--2---:R-:W2:Y:S01]  /*4c10*/  @P1 LDC.64 R10, c[0x0][0x888] ;  /* 0x00022200ff0a1b82 */ /* 0x004ea20000000a00 */
[----:B------:R-:W-:Y:S04]  /*4c20*/  @P1 IMAD R0, R4, UR36, RZ ;  /* 0x0000002404001c24 */ /* 0x000fe8000f8e02ff */
[----:B--2---:R-:W-:Y:S04]  /*4c30*/  @P1 IMAD.WIDE R10, R0, 0x4, R10 ;  /* 0x00000004000a1825 */ /* 0x004fe800078e020a */
[----:B------:R-:W-:Y:S01]  /*4c40*/  HFMA2 R0, -RZ, RZ, 0, 5.9604644775390625e-08 ;  /* 0x00000001ff007431 */ /* 0x000fe200000001ff */
[----:B---3-5:R3:W5:Y:S04]  /*4c50*/  @P1 LDG.E R73, desc[UR4][R10.64] ;  /* 0x000000040a491981 */ /* 0x028768000c1e1900 */
[----:B------:R-:W-:Y:S01]  /*4c60*/  @!P1 PRMT R146, R0, 0x7610, R146 ;  /* 0x0000761000929816 */ /* 0x000fe20000000092 */
[----:B---3--:R-:W4:Y:S06]  /*4c70*/  @!P1 LDC R73, c[0x0][0x880] ;  /* 0x00022000ff499b82 */ /* 0x008f2c0000000800 */
.L_x_89:
[----:B----45:R-:W-:Y:S01]  /*4c80*/  @!P0 FSETP.EQ.AND P1, PT, R73, RZ, PT ;  /* 0x000000ff4900820b */ /* 0x030fe20003f22000 */
[----:B------:R-:W-:Y:S01]  /*4c90*/  @!UPT UIADD3 URZ, UPT, UPT, URZ, URZ, URZ ;  /* 0x000000fffffff290 */ /* 0x000fe2000fffe0ff */
[----:B------:R-:W-:Y:S11]  /*4ca0*/  @!P0 BRA `(.L_x_90) ;  /* 0x0000000000188947 */ /* 0x000ff60003800000 */
[----:B------:R-:W-:Y:S02]  /*4cb0*/  LOP3.LUT P0, RZ, R146, 0xff, RZ, 0xc0, !PT ;  /* 0x000000ff92ff7812 */ /* 0x000fe4000780c0ff */
[----:B------:R-:W-:Y:S04]  /*4cc0*/  ISETP.NE.U32.AND P1, PT, R2, RZ, PT ;  /* 0x000000ff0200720c */ /* 0x000fe80003f25070 */
[----:B------:R-:W-:Y:S04]  /*4cd0*/  ISETP.NE.AND.EX P1, PT, R3, RZ, PT, P1 ;  /* 0x000000ff0300720c */ /* 0x000fe80003f25310 */
[----:B------:R-:W-:Y:S03]  /*4ce0*/  PLOP3.LUT P1, PT, P1, PT, PT, 0x8, 0x80 ;  /* 0x000000000080781c */ /* 0x000fe60000f2e170 */
[----:B------:R-:W-:Y:S11]  /*4cf0*/  @P0 FSETP.EQ.AND P1, PT, R73, RZ, PT ;  /* 0x000000ff4900020b */ /* 0x000ff60003f22000 */
[----:B------:R-:W-:Y:S02]  /*4d00*/  @!UPT UIADD3 URZ, UPT, UPT, URZ, URZ, URZ ;  /* 0x000000fffffff290 */ /* 0x000fe4000fffe0ff */
.L_x_90:
[----:B------:R-:W3:Y:S01]  /*4d10*/  SYNCS.PHASECHK.TRANS64.TRYWAIT P2, [UR21+0x70], R9 ;  /* 0x00007009ff0075a7 */ /* 0x000ee20008041115 */
[----:B------:R-:W-:Y:S04]  /*4d20*/  ELECT P0, URZ, PT ;  /* 0x0000000000ff782f */ /* 0x000fe80003800000 */
[----:B------:R-:W-:Y:S11]  /*4d30*/  PLOP3.LUT P1, PT, P1, P0, PT, 0xf2, 0x2f ;  /* 0x00000000002f781c */ /* 0x000ff60000f21e72 */
[----:B------:R-:W-:Y:S02]  /*4d40*/  @!UPT UIADD3 URZ, UPT, UPT, URZ, URZ, URZ ;  /* 0x000000fffffff290 */ /* 0x000fe4000fffe0ff */
[----:B------:R-:W-:Y:S05]  /*4d50*/  @!P1 IADD3 R8, P0, PT, R16, 0x580, RZ ;  /* 0x0000058010089810 */ /* 0x000fea0007f1e0ff */
[----:B------:R-:W-:Y:S01]  /*4d60*/  @!P1 IMAD.X R6, RZ, RZ, R17, P0 ;  /* 0x000000ffff069224 */ /* 0x000fe200000e0611 */
[----:B---3--:R-:W-:Y:S07]  /*4d70*/  @!P2 BRA `(.L_x_91) ;  /* 0x000000740030a947 */ /* 0x008fee0003800000 */
.L_x_179:
[----:B------:R-:W-:Y:S01]  /*4d80*/  @!P1 R2UR UR5, R8 ;  /* 0x00000000080592ca */ /* 0x000fe200000e0000 */
[----:B------:R-:W-:Y:S01]  /*4d90*/  VOTEU.ALL UP0, P1 ;  /* 0x0000000000ff7886 */ /* 0x000fe20000800000 */
[----:B------:R-:W-:Y:S01]  /*4da0*/  @!P1 R2UR UR4, R6 ;  /* 0x00000000060492ca */ /* 0x000fe200000e0000 */
[----:B--2---:R-:W-:Y:S01]  /*4db0*/  @!P1 IMAD.MOV.U32 R0, RZ, RZ, 0x4000 ;  /* 0x00004000ff009424 */ /* 0x004fe200078e00ff */
[----:B------:R-:W-:Y:S01]  /*4dc0*/  UMOV UR8, 0x0 ;  /* 0x0000000000087882 */ /* 0x000fe20000000000 */
[----:B------:R-:W-:Y:S01]  /*4dd0*/  UMOV UR9, 0x10000000 ;  /* 0x1000000000097882 */ /* 0x000fe20000000000 */
[----:B------:R-:W-:Y:S01]  /*4de0*/  @!UP0 UIADD3 UR32, UPT, UPT, UR21, 0x400, URZ ;  /* 0x0000040015208890 */ /* 0x000fe2000fffe0ff */
[----:B------:R-:W-:Y:S01]  /*4df0*/  @!P1 IADD3 R8, P0, PT, R16, 0x580, RZ ;  /* 0x0000058010089810 */ /* 0x000fe20007f1e0ff */
[----:B------:R-:W-:Y:S01]  /*4e00*/  VOTEU.ALL UP0, P1 ;  /* 0x0000000000ff7886 */ /* 0x000fe20000800000 */
[----:B------:R-:W-:Y:S03]  /*4e10*/  UPRMT UR6, UR47, 0x654, UR33 ;  /* 0x000006542f067896 */ /* 0x000fe60008000021 */
[----:B------:R-:W-:Y:S02]  /*4e20*/  @!P1 IMAD.X R6, RZ, RZ, R17, P0 ;  /* 0x000000ffff069224 */ /* 0x000fe400000e0611 */
[----:B------:R-:W-:Y:S02]  /*4e30*/  IMAD.U32 R10, RZ, RZ, UR5 ;  /* 0x00000005ff0a7e24 */ /* 0x000fe4000f8e00ff */
[----:B------:R-:W-:Y:S03]  /*4e40*/  IMAD.U32 R11, RZ, RZ, UR4 ;  /* 0x00000004ff0b7e24 */ /* 0x000fe6000f8e00ff */
[----:B------:R-:W-:Y:S02]  /*4e50*/  @!P1 R2UR UR4, R10 ;  /* 0x000000000a0492ca */ /* 0x000fe400000e0000 */
[----:B------:R-:W-:Y:S11]  /*4e60*/  @!P1 R2UR UR5, R11 ;  /* 0x000000000b0592ca */ /* 0x000ff600000e0000 */
[----:B------:R-:W-:Y:S02]  /*4e70*/  @!UPT UIADD3 URZ, UPT, UPT, URZ, URZ, URZ ;  /* 0x000000fffffff290 */ /* 0x000fe4000fffe0ff */
[----:B------:R2:W-:Y:S01]  /*4e80*/  @!UP0 UTMALDG.3D [UR32], [UR4], desc[UR8] ;  /* 0x00000820040085b4 */ /* 0x0005e20008011000 */
[----:B------:R2:W-:Y:S01]  /*4e90*/  @!P1 SYNCS.ARRIVE.TRANS64.RED.A0TR RZ, [UR21+0x50], R0 ;  /* 0x00005000ffff99a7 */ /* 0x0005e20008300415 */
[----:B------:R-:W-:Y:S01]  /*4ea0*/  SYNCS.ARRIVE.TRANS64.RED.A1T0 RZ, [UR6], RZ ;  /* 0x000000ffffff79a7 */ /* 0x000fe20008100406 */
[----:B------:R-:W3:Y:S02]  /*4eb0*/  SYNCS.PHASECHK.TRANS64.TRYWAIT P2, [UR21+0x78], R9 ;  /* 0x00007809ff0075a7 */ /* 0x000ee40008041115 */
[----:B--23--:R-:W-:Y:S05]  /*4ec0*/  @!P2 BRA `(.L_x_92) ;  /* 0x0000007000f4a947 */ /* 0x00cfea0003800000 */
.L_x_181:
        /* <DEDUP_REMOVED lines=8> */
[----:B------:R-:W-:Y:S01]  /*4f50*/  @!UP0 UIADD3 UR24, UPT, UPT, UR21, 0x4400, URZ ;  /* 0x0000440015188890 */ /* 0x000fe2000fffe0ff */
[----:B------:R-:W-:Y:S01]  /*4f60*/  VOTEU.ALL UP0, P1 ;  /* 0x0000000000ff7886 */ /* 0x000fe20000800000 */
[----:B------:R-:W-:Y:S01]  /*4f70*/  UMOV UR27, UR35 ;  /* 0x00000023001b7c82 */ /* 0x000fe20008000000 */
[----:B------:R-:W-:Y:S02]  /*4f80*/  UMOV UR28, UR36 ;  /* 0x00000024001c7c82 */ /* 0x000fe40008000000 */
[----:B------:R-:W-:Y:S01]  /*4f90*/  IMAD.U32 R10, RZ, RZ, UR5 ;  /* 0x00000005ff0a7e24 */ /* 0x000fe2000f8e00ff */
[----:B------:R-:W-:Y:S01]  /*4fa0*/  UPRMT UR6, UR47, 0x654, UR25 ;  /* 0x000006542f067896 */ /* 0x000fe20008000019 */
[----:B------:R-:W-:Y:S02]  /*4fb0*/  IMAD.U32 R11, RZ, RZ, UR4 ;  /* 0x00000004ff0b7e24 */ /* 0x000fe4000f8e00ff */
[----:B------:R-:W-:Y:S01]  /*4fc0*/  @!P1 IMAD.X R6, RZ, RZ, R17, P0 ;  /* 0x000000ffff069224 */ /* 0x000fe200000e0611 */
        /* <DEDUP_REMOVED lines=8> */
.L_x_183:
[----:B------:R-:W-:Y:S01]  /*5050*/  @!P1 R2UR UR5, R8 ;  /* 0x00000000080592ca */ /* 0x000fe200000e0000 */
[----:B------:R-:W-:Y:S01]  /*5060*/  VOTEU.ALL UP0, P1 ;  /* 0x0000000000ff7886 */ /* 0x000fe20000800000 */
[----:B------:R-:W-:Y:S01]  /*5070*/  @!P1 R2UR UR4, R6 ;  /* 0x00000000060492ca */ /* 0x000fe200000e0000 */
[----:B--2---:R-:W-:Y:S01]  /*5080*/  @!P1 IMAD.MOV.U32 R0, RZ, RZ, 0x4000 ;  /* 0x00004000ff009424 */ /* 0x004fe200078e00ff */
[----:B------:R-:W-:Y:S01]  /*5090*/  UMOV UR8, 0x0 ;  /* 0x0000000000087882 */ /* 0x000fe20000000000 */
[----:B------:R-:W-:Y:S01]  /*50a0*/  UMOV UR9, 0x10000000 ;  /* 0x1000000000097882 */ /* 0x000fe20000000000 */
[----:B------:R-:W-:Y:S01]  /*50b0*/  @!UP0 UIADD3 UR18, UPT, UPT, UR34, 0x80, URZ ;  /* 0x0000008022128890 */ /* 0x000fe2000fffe0ff */
[----:B------:R-:W-:Y:S01]  /*50c0*/  VIADD R14, R14, 0x1 ;  /* 0x000000010e0e7836 */ /* 0x000fe20000000000 */
[----:B------:R-:W-:Y:S01]  /*50d0*/  @!UP0 UIADD3 UR16, UPT, UPT, UR21, 0x8400, URZ ;  /* 0x0000840015108890 */ /* 0x000fe2000fffe0ff */
[----:B------:R-:W-:Y:S01]  /*50e0*/  VOTEU.ALL UP0, P1 ;  /* 0x0000000000ff7886 */ /* 0x000fe20000800000 */
[----:B------:R-:W-:Y:S01]  /*50f0*/  UMOV UR19, UR35 ;  /* 0x0000002300137c82 */ /* 0x000fe20008000000 */
[----:B------:R-:W-:Y:S02]  /*5100*/  UMOV UR20, UR36 ;  /* 0x0000002400147c82 */ /* 0x000fe40008000000 */
[----:B------:R-:W-:Y:S01]  /*5110*/  IMAD.U32 R10, RZ, RZ, UR5 ;  /* 0x00000005ff0a7e24 */ /* 0x000fe2000f8e00ff */
[----:B------:R-:W-:Y:S01]  /*5120*/  UPRMT UR6, UR47, 0x654, UR17 ;  /* 0x000006542f067896 */ /* 0x000fe20008000011 */
        /* <DEDUP_REMOVED lines=9> */
.L_x_185:
[----:B------:R-:W-:Y:S01]  /*51c0*/  @!P1 IADD3 R6, P0, PT, R16, 0x580, RZ ;  /* 0x0000058010069810 */ /* 0x000fe20007f1e0ff */
[----:B------:R-:W-:Y:S01]  /*51d0*/  VOTEU.ALL UP0, P1 ;  /* 0x0000000000ff7886 */ /* 0x000fe20000800000 */
[----:B------:R-:W-:Y:S01]  /*51e0*/  UMOV UR6, 0x0 ;  /* 0x0000000000067882 */ /* 0x000fe20000000000 */
[----:B------:R-:W-:Y:S01]  /*51f0*/  UMOV UR7, 0x10000000 ;  /* 0x1000000000077882 */ /* 0x000fe20000000000 */
[----:B------:R-:W-:Y:S01]  /*5200*/  @!P1 R2UR UR5, R6 ;  /* 0x00000000060592ca */ /* 0x000fe200000e0000 */
[----:B--2---:R-:W-:Y:S01]  /*5210*/  @!P1 IMAD.X R0, RZ, RZ, R17, P0 ;  /* 0x000000ffff009224 */ /* 0x004fe200000e0611 */
[----:B------:R-:W-:Y:S01]  /*5220*/  @!UP0 UIADD3 UR10, UPT, UPT, UR34, 0xc0, URZ ;  /* 0x000000c0220a8890 */ /* 0x000fe2000fffe0ff */
[----:B------:R-:W-:Y:S01]  /*5230*/  R2UR UR16, R148 ;  /* 0x00000000941072ca */ /* 0x000fe200000e0000 */
[----:B------:R-:W-:Y:S01]  /*5240*/  @!UP0 UIADD3 UR8, UPT, UPT, UR21, 0xc400, URZ ;  /* 0x0000c40015088890 */ /* 0x000fe2000fffe0ff */
[----:B------:R-:W-:Y:S01]  /*5250*/  ISETP.NE.AND P0, PT, R14, 0x2, PT ;  /* 0x000000020e00780c */ /* 0x000fe20003f05270 */
[----:B------:R-:W-:Y:S01]  /*5260*/  @!UP0 UIADD3 UR9, UPT, UPT, UR21, 0x68, URZ ;  /* 0x0000006815098890 */ /* 0x000fe2000fffe0ff */
[----:B------:R-:W-:Y:S01]  /*5270*/  @!P1 R2UR UR4, R0 ;  /* 0x00000000000492ca */ /* 0x000fe200000e0000 */
[----:B------:R-:W-:Y:S01]  /*5280*/  VOTEU.ALL UP0, P1 ;  /* 0x0000000000ff7886 */ /* 0x000fe20000800000 */
[----:B------:R-:W-:Y:S01]  /*5290*/  UMOV UR11, UR35 ;  /* 0x00000023000b7c82 */ /* 0x000fe20008000000 */
[----:B------:R-:W-:Y:S01]  /*52a0*/  UMOV UR12, UR36 ;  /* 0x00000024000c7c82 */ /* 0x000fe20008000000 */
[----:B------:R-:W-:Y:S01]  /*52b0*/  SEL R0, RZ, 0x1, P0 ;  /* 0x00000001ff007807 */ /* 0x000fe20000000000 */
[----:B------:R-:W-:Y:S01]  /*52c0*/  UIADD3 UR20, UPT, UPT, UR13, UR63, URZ ;  /* 0x0000003f0d147290 */ /* 0x000fe2000fffe0ff */
[----:B------:R-:W-:Y:S01]  /*52d0*/  IMAD.U32 R8, RZ, RZ, UR5 ;  /* 0x00000005ff087e24 */ /* 0x000fe2000f8e00ff */
[----:B------:R-:W-:Y:S01]  /*52e0*/  LOP3.LUT R15, R15, 0x1, RZ, 0x3c, !PT ;  /* 0x000000010f0f7812 */ /* 0x000fe200078e3cff */
[----:B------:R-:W-:Y:S01]  /*52f0*/  UPLOP3.LUT UP3, UPT, UPT, UPT, UPT, 0x80, 0x8 ;  /* 0x000000000008789c */ /* 0x000fe20003f6f070 */
[----:B------:R-:W-:Y:S01]  /*5300*/  LOP3.LUT R13, R13, R0, RZ, 0x3c, !PT ;  /* 0x000000000d0d7212 */ /* 0x000fe200078e3cff */
[----:B------:R-:W-:Y:S01]  /*5310*/  UIADD3 UR16, UPT, UPT, UR14, UR16, URZ ;  /* 0x000000100e107290 */ /* 0x000fe2000fffe0ff */
[----:B------:R-:W-:Y:S01]  /*5320*/  SEL R14, R14, RZ, P0 ;  /* 0x000000ff0e0e7207 */ /* 0x000fe20000000000 */
[----:B------:R-:W-:Y:S01]  /*5330*/  UMOV UR36, UR29 ;  /* 0x0000001d00247c82 */ /* 0x000fe20008000000 */
[----:B------:R-:W-:Y:S01]  /*5340*/  IMAD.U32 R9, RZ, RZ, UR4 ;  /* 0x00000004ff097e24 */ /* 0x000fe2000f8e00ff */
[----:B------:R-:W-:Y:S04]  /*5350*/  @!P1 R2UR UR4, R8 ;  /* 0x00000000080492ca */ /* 0x000fe800000e0000 */
[----:B------:R-:W-:Y:S11]  /*5360*/  @!P1 R2UR UR5, R9 ;  /* 0x00000000090592ca */ /* 0x000ff600000e0000 */
[----:B------:R-:W-:Y:S02]  /*5370*/  @!UPT UIADD3 URZ, UPT, UPT, URZ, URZ, URZ ;  /* 0x000000fffffff290 */ /* 0x000fe4000fffe0ff */
[----:B------:R2:W-:Y:S01]  /*5380*/  @!UP0 UTMALDG.3D [UR8], [UR4], desc[UR6] ;  /* 0x00000608040085b4 */ /* 0x0005e20008011000 */
[----:B------:R2:W-:Y:S01]  /*5390*/  @!P1 SYNCS.ARRIVE.TRANS64.RED.A0TR RZ, [UR21+0x68], R7 ;  /* 0x00006807ffff99a7 */ /* 0x0005e20008300415 */
[----:B------:R-:W-:Y:S01]  /*53a0*/  SYNCS.ARRIVE.TRANS64.RED.A1T0 RZ, [UR37], RZ ;  /* 0x000000ffffff79a7 */ /* 0x000fe20008100425 */
[----:B------:R-:W-:Y:S05]  /*53b0*/  BRA.U UP1, `(.L_x_95) ;  /* 0xfffffff101687547 */ /* 0x000fea000b83ffff */
[----:B------:R-:W-:-:S04]  /*53c0*/  SHF.L.U32 R3, R15, 0x1f, RZ ;  /* 0x0000001f0f037819 */ /* 0x000fc800000006ff */
[----:B------:R-:W3:Y:S02]  /*53d0*/  SYNCS.PHASECHK.TRANS64.TRYWAIT P0, [UR21+0x70], R3 ;  /* 0x00007003ff0075a7 */ /* 0x000ee40008001115 */
[----:B---3--:R-:W-:Y:S05]  /*53e0*/  @!P0 BRA `(.L_x_96) ;  /* 0x0000006c00f48947 */ /* 0x008fea0003800000 */
.L_x_187:
[----:B------:R-:W4:Y:S02]  /*53f0*/  SYNCS.PHASECHK.TRANS64.TRYWAIT P0, [UR21+0x78], R3 ;  /* 0x00007803ff0075a7 */ /* 0x000f240008001115 */
[----:B----4-:R-:W-:Y:S05]  /*5400*/  @!P0 BRA `(.L_x_97) ;  /* 0x0000007000048947 */ /* 0x010fea0003800000 */
.L_x_189:
[----:B------:R-:W4:Y:S02]  /*5410*/  SYNCS.PHASECHK.TRANS64.TRYWAIT P0, [UR21+0x80], R3 ;  /* 0x00008003ff0075a7 */ /* 0x000f240008001115 */
[----:B----4-:R-:W-:Y:S05]  /*5420*/  @!P0 BRA `(.L_x_98) ;  /* 0x0000007000148947 */ /* 0x010fea0003800000 */
.L_x_191:
[----:B---3--:R-:W-:-:S07]  /*5430*/  MOV R0, UR21 ;  /* 0x0000001500007c02 */ /* 0x008fce0008000f00 */
.L_x_99:
[----:B---3--:R-:W-:-:S04]  /*5440*/  SHF.L.U32 R3, R15, 0x1f, RZ ;  /* 0x0000001f0f037819 */ /* 0x008fc800000006ff */
[----:B------:R3:W4:Y:S03]  /*5450*/  SYNCS.PHASECHK.TRANS64.TRYWAIT P0, [R0+URZ+0x88], R3 ;  /* 0x00008803000075a7 */ /* 0x00072600080011ff */
[----:B----4-:R-:W-:Y:S05]  /*5460*/  @!P0 NANOSLEEP.SYNCS 0x989680 ;  /* 0x009896800000895d */ /* 0x010fea0003900000 */
[----:B------:R-:W4:Y:S02]  /*5470*/  @!P0 SYNCS.PHASECHK.TRANS64 P0, [R0+URZ+0x88], R3 ;  /* 0x00008803000085a7 */ /* 0x000f2400080010ff */
[----:B-12-4-:R-:W-:Y:S05]  /*5480*/  @P0 EXIT ;  /* 0x000000000000094d */ /* 0x016fea0003800000 */
[----:B------:R-:W-:Y:S05]  /*5490*/  BRA `(.L_x_99) ;  /* 0xfffffffc00e87947 */ /* 0x000fea000383ffff */
.L_x_84:
[----:B------:R-:W-:-:S06]  /*54a0*/  UISETP.GE.AND UP0, UPT, UR17, 0x4, UPT ;  /* 0x000000041100788c */ /* 0x000fcc000bf06270 */
[----:B------:R-:W-:-:S13]  /*54b0*/  PLOP3.LUT P0, PT, PT, PT, UP0, 0x80, 0x8 ;  /* 0x000000000008781c */ /* 0x000fda0003f0f008 */
[----:B------:R-:W-:Y:S05]  /*54c0*/  @!P0 EXIT ;  /* 0x000000000000894d */ /* 0x000fea0003800000 */
[----:B------:R-:W-:Y:S01]  /*54d0*/  BAR.SYNC.DEFER_BLOCKING 0x6, 0xa0 ;  /* 0x0182800000007b1d */ /* 0x000fe20000010000 */
[C---:B------:R-:W-:Y:S01]  /*54e0*/  IMAD.SHL.U32 R3, R163.reuse, 0x40, RZ ;  /* 0x00000040a3037824 */ /* 0x040fe200078e00ff */
[C---:B------:R-:W-:Y:S01]  /*54f0*/  LOP3.LUT R145, R163.reuse, 0x1, RZ, 0xc0, !PT ;  /* 0x00000001a3917812 */ /* 0x040fe200078ec0ff */
[C---:B------:R-:W-:Y:S01]  /*5500*/  IMAD.U32 R69, R163.reuse, 0x10000, RZ ;  /* 0x00010000a3457824 */ /* 0x040fe200078e00ff */
[----:B------:R-:W-:Y:S01]  /*5510*/  CS2R R158, SRZ ;  /* 0x00000000009e7805 */ /* 0x000fe2000001ff00 */
[----:B------:R-:W-:Y:S01]  /*5520*/  IMAD.SHL.U32 R144, R163, 0x8, RZ ;  /* 0x00000008a3907824 */ /* 0x000fe200078e00ff */
[----:B------:R-:W-:Y:S01]  /*5530*/  UMOV UR44, 0x400 ;  /* 0x00000400002c7882 */ /* 0x000fe20000000000 */
[----:B------:R-:W1:Y:S01]  /*5540*/  LDCU.64 UR4, c[0x0][0x890] ;  /* 0x00011200ff0477ac */ /* 0x000e620008000a00 */
[----:B------:R-:W2:Y:S01]  /*5550*/  LDC.64 R142, c[0x0][0x8b0] ;  /* 0x00022c00ff8e7b82 */ /* 0x000ea20000000a00 */
[----:B------:R-:W-:Y:S01]  /*5560*/  ISETP.NE.U32.AND P0, PT, R145, 0x1, PT ;  /* 0x000000019100780c */ /* 0x000fe20003f05070 */
[----:B------:R-:W-:Y:S01]  /*5570*/  IMAD.MOV.U32 R162, RZ, RZ, 0x2 ;  /* 0x00000002ffa27424 */ /* 0x000fe200078e00ff */
[----:B------:R-:W-:Y:S01]  /*5580*/  ULEA UR44, UR47, UR44, 0x18 ;  /* 0x0000002c2f2c7291 */ /* 0x000fe2000f8ec0ff */
[----:B------:R-:W-:Y:S01]  /*5590*/  LOP3.LUT R7, R3, 0x1c0, RZ, 0xc0, !PT ;  /* 0x000001c003077812 */ /* 0x000fe200078ec0ff */
[----:B------:R-:W-:Y:S01]  /*55a0*/  IMAD.MOV.U32 R161, RZ, RZ, 0x4 ;  /* 0x00000004ffa17424 */ /* 0x000fe200078e00ff */
[----:B------:R-:W-:Y:S01]  /*55b0*/  LOP3.LUT R69, R69, 0x600000, RZ, 0xc0, !PT ;  /* 0x0060000045457812 */ /* 0x000fe200078ec0ff */
[----:B------:R-:W-:Y:S01]  /*55c0*/  IMAD.MOV.U32 R160, RZ, RZ, 0x1 ;  /* 0x00000001ffa07424 */ /* 0x000fe200078e00ff */
[----:B------:R-:W3:Y:S01]  /*55d0*/  LDC.64 R140, c[0x0][0x8a8] ;  /* 0x00022a00ff8c7b82 */ /* 0x000ee20000000a00 */
[----:B------:R-:W-:Y:S01]  /*55e0*/  R2P PR, R163, 0x6 ;  /* 0x00000006a3007804 */ /* 0x000fe20000000000 */
[----:B------:R-:W-:Y:S01]  /*55f0*/  IMAD.MOV.U32 R68, RZ, RZ, RZ ;  /* 0x000000ffff447224 */ /* 0x000fe200078e00ff */
[----:B------:R-:W-:Y:S01]  /*5600*/  LOP3.LUT R144, R7, 0x38, R144, 0xf8, !PT ;  /* 0x0000003807907812 */ /* 0x000fe200078ef890 */
[----:B------:R-:W-:Y:S01]  /*5610*/  IMAD.MOV.U32 R152, RZ, RZ, RZ ;  /* 0x000000ffff987224 */ /* 0x000fe200078e00ff */
[----:B------:R-:W-:Y:S01]  /*5620*/  P2R R2, PR, RZ, 0x1 ;  /* 0x00000001ff027803 */ /* 0x000fe20000000000 */
[----:B------:R-:W4:Y:S01]  /*5630*/  LDCU UR60, c[0x0][0x370] ;  /* 0x00006e00ff3c77ac */ /* 0x000f220008000800 */
[----:B------:R-:W-:Y:S01]  /*5640*/  LOP3.LUT R144, R144, 0x1e00, R3, 0xf8, !PT ;  /* 0x00001e0090907812 */ /* 0x000fe200078ef803 */
[----:B------:R-:W4:Y:S01]  /*5650*/  LDS R0, [UR44+0x130] ;  /* 0x0001302cff007984 */ /* 0x000f220008000800 */
[----:B-1----:R-:W-:Y:S01]  /*5660*/  IMAD.U32 R165, RZ, RZ, UR4 ;  /* 0x00000004ffa57e24 */ /* 0x002fe2000f8e00ff */
[----:B------:R-:W-:Y:S01]  /*5670*/  UIADD3 UR4, UPT, UPT, UR44, 0x400, URZ ;  /* 0x000004002c047890 */ /* 0x000fe2000fffe0ff */
[----:B------:R-:W-:Y:S01]  /*5680*/  IMAD.U32 R164, RZ, RZ, UR5 ;  /* 0x00000005ffa47e24 */ /* 0x000fe2000f8e00ff */
[----:B------:R-:W-:Y:S01]  /*5690*/  LOP3.LUT R163, R163, 0x60, RZ, 0xc0, !PT ;  /* 0x00000060a3a37812 */ /* 0x000fe200078ec0ff */
[----:B------:R-:W1:Y:S01]  /*56a0*/  LDCU UR43, c[0x0][0xb0c] ;  /* 0x00016180ff2b77ac */ /* 0x000e620008000800 */
[----:B------:R-:W-:-:S02]  /*56b0*/  SEL R162, R162, 0xfffffffe, !P1 ;  /* 0xfffffffea2a27807 */ /* 0x000fc40004800000 */
[----:B------:R-:W-:Y:S01]  /*56c0*/  SEL R161, R161, 0xfffffffc, !P2 ;  /* 0xfffffffca1a17807 */ /* 0x000fe20005000000 */
[----:B------:R-:W-:Y:S01]  /*56d0*/  IMAD.U32 R150, RZ, RZ, UR4 ;  /* 0x00000004ff967e24 */ /* 0x000fe2000f8e00ff */
[----:B------:R-:W1:Y:S01]  /*56e0*/  LDCU UR39, c[0x0][0xb30] ;  /* 0x00016600ff2777ac */ /* 0x000e620008000800 */
[----:B------:R-:W1:Y:S01]  /*56f0*/  LDCU.64 UR54, c[0x0][0x888] ;  /* 0x00011100ff3677ac */ /* 0x000e620008000a00 */
[----:B------:R-:W1:Y:S01]  /*5700*/  LDCU.64 UR40, c[0x0][0xb28] ;  /* 0x00016500ff2877ac */ /* 0x000e620008000a00 */
[----:B------:R-:W1:Y:S01]  /*5710*/  LDCU.128 UR56, c[0x0][0xb10] ;  /* 0x00016200ff3877ac */ /* 0x000e620008000c00 */
[----:B------:R-:W1:Y:S01]  /*5720*/  LDCU UR53, c[0x0][0x374] ;  /* 0x00006e80ff3577ac */ /* 0x000e620008000800 */
[----:B------:R-:W-:Y:S01]  /*5730*/  UMOV UR52, URZ ;  /* 0x000000ff00347c82 */ /* 0x000fe20008000000 */
[----:B------:R-:W-:Y:S01]  /*5740*/  UMOV UR46, URZ ;  /* 0x000000ff002e7c82 */ /* 0x000fe20008000000 */
[----:B-1234-:R-:W-:-:S07]  /*5750*/  IMAD.IADD R69, R0, 0x1, R69 ;  /* 0x0000000100457824 */ /* 0x01efce00078e0245 */
.L_x_143:
[----:B------:R-:W-:Y:S02]  /*5760*/  LEA R3, R152, UR44, 0x3 ;  /* 0x0000002c98037c11 */ /* 0x000fe4000f8e18ff */
[----:B------:R-:W-:Y:S02]  /*5770*/  SHF.L.U32 R0, R158, 0x1f, RZ ;  /* 0x0000001f9e007819 */ /* 0x000fe400000006ff */
[----:B-1----:R-:W-:Y:S02]  /*5780*/  LEA R5, R152, UR44, 0x4 ;  /* 0x0000002c98057c11 */ /* 0x002fe4000f8e20ff */
[----:B------:R-:W1:Y:S02]  /*5790*/  SYNCS.PHASECHK.TRANS64.TRYWAIT P0, [R3+URZ+0xa0], R0 ;  /* 0x0000a000030075a7 */ /* 0x000e6400080011ff */
[----:B-1----:R-:W-:Y:S05]  /*57a0*/  @!P0 BRA `(.L_x_100) ;  /* 0x0000006c004c8947 */ /* 0x002fea0003800000 */
.L_x_192:
        /* <DEDUP_REMOVED lines=11> */
[----:B------:R-:W-:Y:S01]  /*5860*/  PLOP3.LUT P0, PT, PT, PT, UP1, 0x80, 0x8 ;  /* 0x000000000008781c */ /* 0x000fe20003f0f018 */
[----:B------:R-:W-:Y:S11]  /*5870*/  UP2UR UR62, UPR, URZ, 0x2 ;  /* 0x00000002ff3e7883 */ /* 0x000ff60008000000 */
[----:B------:R-:W-:Y:S01]  /*5880*/  @!UPT UIADD3 URZ, UPT, UPT, URZ, URZ, URZ ;  /* 0x000000fffffff290 */ /* 0x000fe2000fffe0ff */
[----:B-1----:R-:W-:Y:S02]  /*5890*/  @P0 SHF.R.U32.HI R0, RZ, 0x10, R5 ;  /* 0x00000010ff000819 */ /* 0x002fe40000011605 */
        /* <DEDUP_REMOVED lines=12> */
[----:B------:R-:W2:Y:S01]  /*5960*/  LDCU UR12, c[0x0][0xb20] ;  /* 0x00016400ff0c77ac */ /* 0x000ea20008000800 */
[----:B------:R-:W-:Y:S02]  /*5970*/  UIMAD.WIDE.U32 UR4, UR53, UR59, URZ ;  /* 0x0000003b350472a5 */ /* 0x000fe4000f8e00ff */
[----:B------:R-:W-:Y:S02]  /*5980*/  UIMAD.WIDE.U32 UR6, UR60, UR56, URZ ;  /* 0x000000383c0672a5 */ /* 0x000fe4000f8e00ff */
[----:B------:R-:W-:Y:S02]  /*5990*/  UISETP.NE.AND UP0, UPT, UR58, 0x1, UPT ;  /* 0x000000013a00788c */ /* 0x000fe4000bf05270 */
[----:B------:R-:W-:Y:S02]  /*59a0*/  UIMAD.WIDE.U32 UR8, UR37, UR59, URZ ;  /* 0x0000003b250872a5 */ /* 0x000fe4000f8e00ff */
[----:B------:R-:W-:Y:S02]  /*59b0*/  UIMAD.WIDE.U32 UR10, UR38, UR56, URZ ;  /* 0x00000038260a72a5 */ /* 0x000fe4000f8e00ff */
[----:B------:R-:W-:Y:S02]  /*59c0*/  UISETP.NE.AND UP1, UPT, UR43, 0x1, UPT ;  /* 0x000000012b00788c */ /* 0x000fe4000bf25270 */
[----:B------:R-:W-:Y:S01]  /*59d0*/  UISETP.NE.AND UP2, UPT, UR42, 0x1, UPT ;  /* 0x000000012a00788c */ /* 0x000fe2000bf45270 */
[----:B------:R-:W-:Y:S02]  /*59e0*/  UMOV UR4, UR5 ;  /* 0x0000000500047c82 */ /* 0x000fe40008000000 */
[----:B--2---:R-:W-:Y:S03]  /*59f0*/  USHF.R.U32.HI UR5, URZ, UR12, UR4 ;  /* 0x0000000cff057299 */ /* 0x004fe60008011604 */
[----:B------:R-:W-:Y:S02]  /*5a00*/  UMOV UR4, UR7 ;  /* 0x0000000700047c82 */ /* 0x000fe40008000000 */
[----:B------:R-:W-:Y:S02]  /*5a10*/  USHF.R.U32.HI UR7, URZ, UR57, UR4 ;  /* 0x00000039ff077299 */ /* 0x000fe40008011604 */
[----:B------:R-:W-:Y:S02]  /*5a20*/  USEL UR4, UR53, UR5, !UP0 ;  /* 0x0000000535047287 */ /* 0x000fe4000c000000 */
[----:B------:R-:W-:Y:S01]  /*5a30*/  USEL UR7, UR60, UR7, !UP1 ;  /* 0x000000073c077287 */ /* 0x000fe2000c800000 */
[----:B------:R-:W-:Y:S01]  /*5a40*/  UMOV UR5, UR9 ;  /* 0x0000000900057c82 */ /* 0x000fe20008000000 */
[----:B------:R-:W-:Y:S02]  /*5a50*/  UIMAD.WIDE.U32 UR8, UR4, UR40, URZ ;  /* 0x00000028040872a5 */ /* 0x000fe4000f8e00ff */
[----:B------:R-:W-:Y:S03]  /*5a60*/  USHF.R.U32.HI UR6, URZ, UR12, UR5 ;  /* 0x0000000cff067299 */ /* 0x000fe60008011605 */
[----:B------:R-:W-:Y:S01]  /*5a70*/  UMOV UR5, UR11 ;  /* 0x0000000b00057c82 */ /* 0x000fe20008000000 */
[----:B------:R-:W-:Y:S02]  /*5a80*/  UIMAD.WIDE.U32 UR10, UR7, UR40, URZ ;  /* 0x00000028070a72a5 */ /* 0x000fe4000f8e00ff */
[----:B------:R-:W-:Y:S02]  /*5a90*/  USHF.R.U32.HI UR12, URZ, UR57, UR5 ;  /* 0x00000039ff0c7299 */ /* 0x000fe40008011605 */
[----:B------:R-:W-:Y:S01]  /*5aa0*/  USEL UR6, UR37, UR6, !UP0 ;  /* 0x0000000625067287 */ /* 0x000fe2000c000000 */
[----:B------:R-:W-:Y:S02]  /*5ab0*/  UMOV UR5, UR9 ;  /* 0x0000000900057c82 */ /* 0x000fe40008000000 */
[----:B------:R-:W-:Y:S01]  /*5ac0*/  UMOV UR10, UR11 ;  /* 0x0000000b000a7c82 */ /* 0x000fe20008000000 */
[----:B------:R-:W-:Y:S02]  /*5ad0*/  @UP2 USHF.R.U32.HI UR4, URZ, UR41, UR5 ;  /* 0x00000029ff042299 */ /* 0x000fe40008011605 */
[----:B------:R-:W-:Y:S02]  /*5ae0*/  @UP2 USHF.R.U32.HI UR7, URZ, UR41, UR10 ;  /* 0x00000029ff072299 */ /* 0x000fe4000801160a */
[----:B------:R-:W-:Y:S02]  /*5af0*/  UIMAD UR4, UR42, UR4, URZ ;  /* 0x000000042a0472a4 */ /* 0x000fe4000f8e02ff */
        /* <DEDUP_REMOVED lines=8> */
[----:B------:R-:W-:Y:S02]  /*5b80*/  USEL UR11, UR6, UR4, !UP2 ;  /* 0x00000004060b7287 */ /* 0x000fe4000d000000 */
[----:B------:R-:W-:Y:S02]  /*5b90*/  UIADD3 UR8, UPT, UPT, -UR5, URZ, URZ ;  /* 0x000000ff05087290 */ /* 0x000fe4000fffe1ff */
[----:B------:R-:W-:Y:S01]  /*5ba0*/  UIADD3 UR10, UPT, UPT, -UR11, URZ, URZ ;  /* 0x000000ff0b0a7290 */ /* 0x000fe2000fffe1ff */
[----:B------:R-:W-:Y:S01]  /*5bb0*/  @!UP0 UMOV UR4, UR9 ;  /* 0x0000000900048c82 */ /* 0x000fe20008000000 */
[----:B------:R-:W-:Y:S02]  /*5bc0*/  UIADD3 UR9, UPT, UPT, -UR6, URZ, URZ ;  /* 0x000000ff06097290 */ /* 0x000fe4000fffe1ff */
[----:B------:R-:W-:Y:S02]  /*5bd0*/  @!UP0 USHF.R.U32.HI UR4, URZ, UR41, UR4 ;  /* 0x00000029ff048299 */ /* 0x000fe40008011604 */
[----:B------:R-:W-:Y:S02]  /*5be0*/  UIMAD UR10, UR42, UR10, UR6 ;  /* 0x0000000a2a0a72a4 */ /* 0x000fe4000f8e0206 */
[----:B------:R-:W-:Y:S04]  /*5bf0*/  @!UP0 USEL UR4, UR5, UR4, !UP2 ;  /* 0x0000000405048287 */ /* 0x000fe8000d000000 */
[----:B------:R-:W-:Y:S02]  /*5c00*/  @!UP0 UIMAD UR10, UR7, UR10, UR4 ;  /* 0x0000000a070a82a4 */ /* 0x000fe4000f8e0204 */
[----:B------:R-:W-:Y:S02]  /*5c10*/  @!UP0 UIADD3 UR11, UPT, UPT, UR11, -UR4, URZ ;  /* 0x800000040b0b8290 */ /* 0x000fe4000fffe0ff */
[----:B------:R-:W-:Y:S02]  /*5c20*/  UIMAD UR7, UR43, UR8, UR38 ;  /* 0x000000082b0772a4 */ /* 0x000fe4000f8e0226 */
[----:B------:R-:W-:Y:S02]  /*5c30*/  @!UP0 UIMAD UR6, UR11, UR42, UR5 ;  /* 0x0000002a0b0682a4 */ /* 0x000fe4000f8e0205 */
[----:B------:R-:W-:Y:S01]  /*5c40*/  UIMAD UR4, UR58, UR9, UR37 ;  /* 0x000000093a0472a4 */ /* 0x000fe2000f8e0225 */
[----:B------:R-:W-:Y:S02]  /*5c50*/  @!UP0 UMOV UR5, UR10 ;  /* 0x0000000a00058c82 */ /* 0x000fe40008000000 */
[----:B------:R-:W-:Y:S02]  /*5c60*/  UIMAD UR38, UR5, UR43, UR7 ;  /* 0x0000002b052672a4 */ /* 0x000fe4000f8e0207 */
[----:B------:R-:W-:Y:S11]  /*5c70*/  UIMAD UR37, UR6, UR58, UR4 ;  /* 0x0000003a062572a4 */ /* 0x000ff6000f8e0204 */
[----:B------:R-:W-:Y:S01]  /*5c80*/  @!UPT UIADD3 URZ, UPT, UPT, URZ, URZ, URZ ;  /* 0x000000fffffff290 */ /* 0x000fe2000fffe0ff */
.L_x_101:
[----:B------:R-:W-:Y:S01]  /*5c90*/  UISETP.NE.AND UP0, UPT, UR39, 0x1, UPT ;  /* 0x000000012700788c */ /* 0x000fe2000bf05270 */
[----:B------:R-:W-:Y:S01]  /*5ca0*/  LOP3.LUT P0, RZ, R150, 0x3f0, RZ, 0xc0, !PT ;  /* 0x000003f096ff7812 */ /* 0x000fe2000780c0ff */
[----:B------:R-:W-:Y:S01]  /*5cb0*/  USHF.L.U32 UR50, UR16, 0x7, URZ ;  /* 0x0000000710327899 */ /* 0x000fe200080006ff */
[----:B------:R-:W-:Y:S01]  /*5cc0*/  BSSY.RECONVERGENT B6, `(.L_x_102) ;  /* 0x0000034000067945 */ /* 0x000fe20003800200 */
[----:B------:R-:W-:Y:S01]  /*5cd0*/  USHF.L.U32 UR49, UR20, 0x8, URZ ;  /* 0x0000000814317899 */ /* 0x000fe200080006ff */
[----:B------:R-:W-:Y:S06]  /*5ce0*/  IADD3 R152, PT, PT, R152, 0x1, RZ ;  /* 0x0000000198987810 */ /* 0x000fec0007ffe0ff */
[----:B------:R-:W2:Y:S01]  /*5cf0*/  @!UP0 LDCU.128 UR12, c[0x0][0xb10] ;  /* 0x00016200ff0c87ac */ /* 0x000ea20008000c00 */
[----:B------:R-:W3:Y:S01]  /*5d00*/  @!UP0 LDCU UR5, c[0x0][0xb0c] ;  /* 0x00016180ff0587ac */ /* 0x000ee20008000800 */
[----:B------:R-:W4:Y:S01]  /*5d10*/  @!UP0 LDCU UR10, c[0x0][0xb20] ;  /* 0x00016400ff0a87ac */ /* 0x000f220008000800 */
[----:B--2---:R-:W-:Y:S02]  /*5d20*/  UIMAD.WIDE.U32 UR8, UR38, UR12, URZ ;  /* 0x0000000c260872a5 */ /* 0x004fe4000f8e00ff */
[----:B------:R-:W-:Y:S02]  /*5d30*/  UIMAD.WIDE.U32 UR6, UR37, UR15, URZ ;  /* 0x0000000f250672a5 */ /* 0x000fe4000f8e00ff */
[----:B------:R-:W-:Y:S03]  /*5d40*/  @!UP0 UISETP.NE.AND UP1, UPT, UR14, 0x1, UPT ;  /* 0x000000010e00888c */ /* 0x000fe6000bf25270 */
[----:B------:R-:W-:Y:S01]  /*5d50*/  @!UP0 UMOV UR4, UR9 ;  /* 0x0000000900048c82 */ /* 0x000fe20008000000 */
[----:B---3--:R-:W-:Y:S02]  /*5d60*/  @!UP0 UISETP.NE.AND UP2, UPT, UR5, 0x1, UPT ;  /* 0x000000010500888c */ /* 0x008fe4000bf45270 */
[----:B------:R-:W-:Y:S01]  /*5d70*/  @!UP0 USHF.R.U32.HI UR4, URZ, UR13, UR4 ;  /* 0x0000000dff048299 */ /* 0x000fe20008011604 */
[----:B------:R-:W-:Y:S02]  /*5d80*/  @!UP0 UMOV UR6, UR7 ;  /* 0x0000000700068c82 */ /* 0x000fe40008000000 */
[----:B----4-:R-:W-:Y:S02]  /*5d90*/  @!UP0 USHF.R.U32.HI UR6, URZ, UR10, UR6 ;  /* 0x0000000aff068299 */ /* 0x010fe40008011606 */
[----:B------:R-:W-:Y:S02]  /*5da0*/  @!UP0 USEL UR7, UR38, UR4, !UP2 ;  /* 0x0000000426078287 */ /* 0x000fe4000d000000 */
[----:B------:R-:W-:Y:S04]  /*5db0*/  @!UP0 USEL UR6, UR37, UR6, !UP1 ;  /* 0x0000000625068287 */ /* 0x000fe8000c800000 */
[----:B------:R-:W-:Y:S02]  /*5dc0*/  @!UP0 UIADD3 UR4, UPT, UPT, -UR7, UR6, URZ ;  /* 0x0000000607048290 */ /* 0x000fe4000fffe1ff */
[----:B------:R-:W-:Y:S02]  /*5dd0*/  @!UP0 UIADD3 UR6, UPT, UPT, UR7, -UR6, URZ ;  /* 0x8000000607068290 */ /* 0x000fe4000fffe0ff */
[----:B------:R-:W-:Y:S02]  /*5de0*/  @!UP0 UIMAD UR38, UR4, UR5, UR38 ;  /* 0x00000005042682a4 */ /* 0x000fe4000f8e0226 */
[----:B------:R-:W-:Y:S01]  /*5df0*/  @!UP0 UIMAD UR37, UR6, UR14, UR37 ;  /* 0x0000000e062582a4 */ /* 0x000fe2000f8e0225 */
[----:B------:R-:W-:Y:S11]  /*5e00*/  @!P0 BRA `(.L_x_103) ;  /* 0x00000000007c8947 */ /* 0x000ff60003800000 */
[----:B------:R-:W2:Y:S01]  /*5e10*/  LDCU.64 UR8, c[0x4][0x80] ;  /* 0x01001000ff0877ac */ /* 0x000ea20008000a00 */
[----:B------:R-:W-:Y:S01]  /*5e20*/  MOV R2, 0x0 ;  /* 0x0000000000027802 */ /* 0x000fe20000000f00 */
[----:B------:R-:W-:Y:S02]  /*5e30*/  HFMA2 R12, -RZ, RZ, 0, 5.9604644775390625e-08 ;  /* 0x00000001ff0c7431 */ /* 0x000fe400000001ff */
[----:B------:R-:W-:Y:S01]  /*5e40*/  IMAD.MOV.U32 R8, RZ, RZ, 0x70 ;  /* 0x00000070ff087424 */ /* 0x000fe200078e00ff */
[----:B------:R3:W4:Y:S01]  /*5e50*/  LDC.64 R14, c[0x4][R2] ;  /* 0x01000000020e7b82 */ /* 0x0007220000000a00 */
[----:B------:R-:W1:Y:S01]  /*5e60*/  LDCU.64 UR6, c[0x4][0x88] ;  /* 0x01001100ff0677ac */ /* 0x000e620008000a00 */
[----:B------:R-:W-:Y:S01]  /*5e70*/  IMAD.MOV.U32 R13, RZ, RZ, RZ ;  /* 0x000000ffff0d7224 */ /* 0x000fe200078e00ff */
[----:B------:R-:W1:Y:S01]  /*5e80*/  LDCU.64 UR4, c[0x4][0x8] ;  /* 0x01000100ff0477ac */ /* 0x000e620008000a00 */
[----:B--2---:R-:W-:Y:S01]  /*5e90*/  MOV R5, UR9 ;  /* 0x0000000900057c02 */ /* 0x004fe20008000f00 */
[----:B------:R-:W-:Y:S01]  /*5ea0*/  IMAD.U32 R4, RZ, RZ, UR8 ;  /* 0x00000008ff047e24 */ /* 0x000fe2000f8e00ff */
[----:B-1----:R-:W-:Y:S01]  /*5eb0*/  MOV R7, UR7 ;  /* 0x0000000700077c02 */ /* 0x002fe20008000f00 */
[----:B------:R-:W-:Y:S01]  /*5ec0*/  IMAD.U32 R6, RZ, RZ, UR6 ;  /* 0x00000006ff067e24 */ /* 0x000fe2000f8e00ff */
[----:B------:R-:W-:Y:S01]  /*5ed0*/  MOV R11, UR5 ;  /* 0x00000005000b7c02 */ /* 0x000fe20008000f00 */
[----:B------:R-:W-:Y:S02]  /*5ee0*/  IMAD.U32 R10, RZ, RZ, UR4 ;  /* 0x00000004ff0a7e24 */ /* 0x000fe4000f8e00ff */
[----:B------:R-:W-:Y:S07]  /*5ef0*/  LEPC R20, `(.L_x_104) ;  /* 0x000000001014794e */ /* 0x000fee0000000000 */
[----:B---345:R-:W-:Y:S05]  /*5f00*/  CALL.ABS.NOINC R14 ;  /* 0x000000000e007343 */ /* 0x038fea0003c00000 */
.L_x_104:
[----:B------:R-:W1:Y:S01]  /*5f10*/  LDCU.64 UR8, c[0x4][0x80] ;  /* 0x01001000ff0877ac */ /* 0x000e620008000a00 */
[----:B------:R-:W2:Y:S01]  /*5f20*/  LDC.64 R2, c[0x4][R2] ;  /* 0x0100000002027b82 */ /* 0x000ea20000000a00 */
[----:B------:R-:W-:Y:S02]  /*5f30*/  HFMA2 R12, -RZ, RZ, 0, 5.9604644775390625e-08 ;  /* 0x00000001ff0c7431 */ /* 0x000fe400000001ff */
[----:B------:R-:W-:Y:S02]  /*5f40*/  IMAD.MOV.U32 R8, RZ, RZ, 0x70 ;  /* 0x00000070ff087424 */ /* 0x000fe400078e00ff */
[----:B------:R-:W-:Y:S01]  /*5f50*/  IMAD.MOV.U32 R13, RZ, RZ, RZ ;  /* 0x000000ffff0d7224 */ /* 0x000fe200078e00ff */
[----:B------:R-:W3:Y:S01]  /*5f60*/  LDCU.64 UR6, c[0x4][0x88] ;  /* 0x01001100ff0677ac */ /* 0x000ee20008000a00 */
[----:B------:R-:W4:Y:S01]  /*5f70*/  LDCU.64 UR4, c[0x4][0x8] ;  /* 0x01000100ff0477ac */ /* 0x000f220008000a00 */
[----:B-1----:R-:W-:Y:S02]  /*5f80*/  MOV R4, UR8 ;  /* 0x0000000800047c02 */ /* 0x002fe40008000f00 */
[----:B------:R-:W-:Y:S02]  /*5f90*/  MOV R5, UR9 ;  /* 0x0000000900057c02 */ /* 0x000fe40008000f00 */
[----:B---3--:R-:W-:Y:S01]  /*5fa0*/  MOV R7, UR7 ;  /* 0x0000000700077c02 */ /* 0x008fe20008000f00 */
[----:B------:R-:W-:Y:S01]  /*5fb0*/  IMAD.U32 R6, RZ, RZ, UR6 ;  /* 0x00000006ff067e24 */ /* 0x000fe2000f8e00ff */
[----:B----4-:R-:W-:Y:S01]  /*5fc0*/  MOV R11, UR5 ;  /* 0x00000005000b7c02 */ /* 0x010fe20008000f00 */
[----:B------:R-:W-:Y:S02]  /*5fd0*/  IMAD.U32 R10, RZ, RZ, UR4 ;  /* 0x00000004ff0a7e24 */ /* 0x000fe4000f8e00ff */
[----:B------:R-:W-:Y:S07]  /*5fe0*/  LEPC R20, `(.L_x_103) ;  /* 0x000000001014794e */ /* 0x000fee0000000000 */
[----:B--2---:R-:W-:Y:S05]  /*5ff0*/  CALL.ABS.NOINC R2 ;  /* 0x0000000002007343 */ /* 0x004fea0003c00000 */
.L_x_103:
[----:B------:R-:W-:Y:S05]  /*6000*/  BSYNC.RECONVERGENT B6 ;  /* 0x0000000000067941 */ /* 0x000fea0003800200 */
.L_x_102:
[----:B------:R-:W-:Y:S02]  /*6010*/  R2UR UR6, R149 ;  /* 0x00000000950672ca */ /* 0x000fe400000e0000 */
[----:B------:R-:W-:Y:S02]  /*6020*/  R2UR UR5, R165 ;  /* 0x00000000a50572ca */ /* 0x000fe400000e0000 */
[----:B------:R-:W-:Y:S02]  /*6030*/  R2UR UR4, R164 ;  /* 0x00000000a40472ca */ /* 0x000fe400000e0000 */
[----:B------:R-:W-:Y:S02]  /*6040*/  ISETP.NE.U32.AND P4, PT, R142, RZ, PT ;  /* 0x000000ff8e00720c */ /* 0x000fe40003f85070 */
[----:B------:R-:W-:Y:S02]  /*6050*/  ISETP.NE.U32.AND P2, PT, RZ, UR54, PT ;  /* 0x00000036ff007c0c */ /* 0x000fe4000bf45070 */
[----:B------:R-:W-:Y:S02]  /*6060*/  ISETP.NE.AND.EX P4, PT, R143, RZ, PT, P4 ;  /* 0x000000ff8f00720c */ /* 0x000fe40003f85340 */
[----:B------:R-:W-:Y:S01]  /*6070*/  ISETP.NE.AND.EX P2, PT, RZ, UR55, PT, P2 ;  /* 0x00000037ff007c0c */ /* 0x000fe2000bf45320 */
[----:B------:R-:W-:Y:S02]  /*6080*/  UISETP.NE.AND UP2, UPT, UR6, URZ, UPT ;  /* 0x000000ff0600728c */ /* 0x000fe4000bf45270 */
[----:B------:R-:W-:Y:S04]  /*6090*/  UISETP.NE.U32.AND UP0, UPT, UR5, URZ, UPT ;  /* 0x000000ff0500728c */ /* 0x000fe8000bf05070 */
[----:B------:R-:W-:Y:S01]  /*60a0*/  UISETP.NE.AND.EX UP1, UPT, UR4, URZ, UPT, UP0 ;  /* 0x000000ff0400728c */ /* 0x000fe2000bf25300 */
[----:B------:R-:W-:Y:S01]  /*60b0*/  PLOP3.LUT P1, PT, PT, PT, UP2, 0x80, 0x8 ;  /* 0x000000000008781c */ /* 0x000fe20003f2f028 */
[----:B------:R-:W-:Y:S03]  /*60c0*/  UPLOP3.LUT UP0, UPT, UPT, UPT, UPT, 0x40, 0x4 ;  /* 0x000000000004789c */ /* 0x000fe60003f0e870 */
[----:B------:R-:W-:Y:S06]  /*60d0*/  @UP2 UPLOP3.LUT UP0, UPT, UPT, UPT, UP1, 0x80, 0x8 ;  /* 0x000000000008289c */ /* 0x000fec0003f0f010 */
[----:B------:R-:W-:Y:S01]  /*60e0*/  PLOP3.LUT P0, PT, PT, PT, UP0, 0x80, 0x8 ;  /* 0x000000000008781c */ /* 0x000fe20003f0f008 */
[----:B------:R-:W-:Y:S01]  /*60f0*/  @!UPT UIADD3 URZ, UPT, UPT, URZ, URZ, URZ ;  /* 0x000000fffffff290 */ /* 0x000fe2000fffe0ff */
[----:B------:R-:W-:Y:S11]  /*6100*/  BRA.U !UP1, `(.L_x_105) ;  /* 0x0000000109407547 */ /* 0x000ff6000b800000 */
[----:B------:R-:W-:Y:S01]  /*6110*/  UISETP.NE.U32.AND UP0, UPT, UR54, URZ, UPT ;  /* 0x000000ff3600728c */ /* 0x000fe2000bf05070 */
[----:B------:R-:W-:Y:S01]  /*6120*/  R2UR UR6, R165 ;  /* 0x00000000a50672ca */ /* 0x000fe200000e0000 */
[----:B------:R-:W2:Y:S01]  /*6130*/  LDCU.64 UR8, c[0x0][0x358] ;  /* 0x00006b00ff0877ac */ /* 0x000ea20008000a00 */
[----:B------:R-:W-:Y:S02]  /*6140*/  HFMA2 R146, -RZ, RZ, 0, 5.9604644775390625e-08 ;  /* 0x00000001ff927431 */ /* 0x000fe400000001ff */
[----:B-1----:R-:W-:Y:S01]  /*6150*/  IMAD.MOV.U32 R0, RZ, RZ, 0x1 ;  /* 0x00000001ff007424 */ /* 0x002fe200078e00ff */
[----:B------:R-:W-:Y:S06]  /*6160*/  UISETP.NE.AND.EX UP0, UPT, UR55, URZ, UPT, UP0 ;  /* 0x000000ff3700728c */ /* 0x000fec000bf05300 */
[----:B------:R-:W-:Y:S05]  /*6170*/  PLOP3.LUT P3, PT, PT, PT, UP0, 0x80, 0x8 ;  /* 0x000000000008781c */ /* 0x000fea0003f6f008 */
[----:B------:R-:W1:Y:S01]  /*6180*/  @UP0 LDCU.64 UR4, c[0x0][0x888] ;  /* 0x00011100ff0407ac */ /* 0x000e620008000a00 */
[----:B------:R-:W-:Y:S07]  /*6190*/  @UP0 UIMAD UR6, UR36, UR6, URZ ;  /* 0x00000006240602a4 */ /* 0x000fee000f8e02ff */
[----:B------:R-:W-:Y:S01]  /*61a0*/  @!P3 PRMT R146, R0, 0x7610, R146 ;  /* 0x000076100092b816 */ /* 0x000fe20000000092 */
[----:B-1----:R-:W-:Y:S06]  /*61b0*/  @UP0 UIMAD.WIDE UR4, UR6, 0x4, UR4 ;  /* 0x00000004060408a5 */ /* 0x002fec000f8e0204 */
[----:B------:R-:W-:Y:S02]  /*61c0*/  IMAD.U32 R2, RZ, RZ, UR4 ;  /* 0x00000004ff027e24 */ /* 0x000fe4000f8e00ff */
[----:B------:R-:W-:Y:S03]  /*61d0*/  IMAD.U32 R3, RZ, RZ, UR5 ;  /* 0x00000005ff037e24 */ /* 0x000fe6000f8e00ff */
[----:B------:R-:W1:Y:S02]  /*61e0*/  @!UP0 LDCU UR4, c[0x0][0x880] ;  /* 0x00011000ff0487ac */ /* 0x000e640008000800 */
[----:B--2--5:R2:W5:Y:S02]  /*61f0*/  @P3 LDG.E R73, desc[UR8][R2.64] ;  /* 0x0000000802493981 */ /* 0x024564000c1e1900 */
[----:B-12---:R-:W-:Y:S02]  /*6200*/  @!P3 MOV R73, UR4 ;  /* 0x000000040049bc02 */ /* 0x006fe40008000f00 */
.L_x_105:
[----:B------:R-:W-:Y:S05]  /*6210*/  @!P4 BRA `(.L_x_106) ;  /* 0x000000000024c947 */ /* 0x000fea0003800000 */
[----:B------:R-:W-:Y:S01]  /*6220*/  ISETP.NE.U32.AND P3, PT, R140, RZ, PT ;  /* 0x000000ff8c00720c */ /* 0x000fe20003f65070 */
[----:B------:R-:W2:Y:S03]  /*6230*/  LDCU.64 UR4, c[0x0][0x358] ;  /* 0x00006b00ff0477ac */ /* 0x000ea60008000a00 */
[----:B------:R-:W-:Y:S11]  /*6240*/  ISETP.NE.AND.EX P3, PT, R141, RZ, PT, P3 ;  /* 0x000000ff8d00720c */ /* 0x000ff60003f65330 */
[----:B------:R-:W-:Y:S02]  /*6250*/  @!UPT UIADD3 URZ, UPT, UPT, URZ, URZ, URZ ;  /* 0x000000fffffff290 */ /* 0x000fe4000fffe0ff */
[----:B------:R-:W3:Y:S01]  /*6260*/  @P3 LDC.64 R2, c[0x0][0x8a8] ;  /* 0x00022a00ff023b82 */ /* 0x000ee20000000a00 */
[----:B-1----:R-:W-:Y:S04]  /*6270*/  @P3 IMAD R0, R142, UR36, RZ ;  /* 0x000000248e003c24 */ /* 0x002fe8000f8e02ff */
[----:B---3--:R-:W-:Y:S05]  /*6280*/  @P3 IMAD.WIDE R2, R0, 0x4, R2 ;  /* 0x0000000400023825 */ /* 0x008fea00078e0202 */
[----:B--2--5:R2:W5:Y:S02]  /*6290*/  @P3 LDG.E R70, desc[UR4][R2.64] ;  /* 0x0000000402463981 */ /* 0x024564000c1e1900 */
[----:B--2---:R-:W3:Y:S02]  /*62a0*/  @!P3 LDC R70, c[0x0][0x8a0] ;  /* 0x00022800ff46bb82 */ /* 0x004ee40000000800 */
.L_x_106:
[----:B-----5:R-:W-:Y:S01]  /*62b0*/  FSETP.NEU.AND P3, PT, R73, RZ, PT ;  /* 0x000000ff4900720b */ /* 0x020fe20003f6d000 */
[----:B------:R-:W-:Y:S01]  /*62c0*/  IMAD.SHL.U32 R169, R144, 0x2, RZ ;  /* 0x0000000290a97824 */ /* 0x000fe200078e00ff */
[----:B------:R-:W-:Y:S01]  /*62d0*/  SEL R5, RZ, 0xffffffff, P2 ;  /* 0xffffffffff057807 */ /* 0x000fe20001000000 */
[----:B------:R-:W-:Y:S01]  /*62e0*/  IMAD.SHL.U32 R79, R161, 0x10, RZ ;  /* 0x00000010a14f7824 */ /* 0x000fe200078e00ff */
[----:B------:R-:W-:Y:S01]  /*62f0*/  @P1 LOP3.LUT P2, RZ, R146, 0xff, RZ, 0xc0, !PT ;  /* 0x000000ff92ff1812 */ /* 0x000fe2000784c0ff */
[----:B------:R-:W-:Y:S01]  /*6300*/  VIADD R168, R169, UR44 ;  /* 0x0000002ca9a87c36 */ /* 0x000fe20008000000 */
[----:B-1----:R-:W-:Y:S01]  /*6310*/  @P1 SEL R0, RZ, 0xffffffff, P3 ;  /* 0xffffffffff001807 */ /* 0x002fe20001800000 */
[----:B------:R-:W-:Y:S01]  /*6320*/  IMAD.MOV.U32 R87, RZ, RZ, -0x10 ;  /* 0xfffffff0ff577424 */ /* 0x000fe200078e00ff */
[----:B------:R-:W-:Y:S01]  /*6330*/  LOP3.LUT R160, R160, 0x1, RZ, 0x3c, !PT ;  /* 0x00000001a0a07812 */ /* 0x000fe200078e3cff */
[----:B------:R-:W-:Y:S01]  /*6340*/  IMAD.SHL.U32 R85, R162, 0x10, RZ ;  /* 0x00000010a2557824 */ /* 0x000fe200078e00ff */
[----:B------:R-:W-:Y:S01]  /*6350*/  @P0 SEL R0, R5, R0, !P2 ;  /* 0x0000000005000207 */ /* 0x000fe20005000000 */
[----:B------:R-:W-:Y:S01]  /*6360*/  IMAD.IADD R156, R168, 0x1, R79 ;  /* 0x00000001a89c7824 */ /* 0x000fe200078e024f */
[----:B------:R-:W-:Y:S01]  /*6370*/  LEA R170, R68, UR44, 0x3 ;  /* 0x0000002c44aa7c11 */ /* 0x000fe2000f8e18ff */
[----:B------:R-:W-:Y:S01]  /*6380*/  IMAD.IADD R167, R168, 0x1, R85 ;  /* 0x00000001a8a77824 */ /* 0x000fe200078e0255 */
[----:B------:R-:W-:Y:S01]  /*6390*/  @P1 LOP3.LUT R0, R0, 0x1, RZ, 0xc0, !PT ;  /* 0x0000000100001812 */ /* 0x000fe200078ec0ff */
[--C-:B------:R-:W-:Y:S01]  /*63a0*/  IMAD.IADD R154, R85, 0x1, R156.reuse ;  /* 0x00000001559a7824 */ /* 0x100fe200078e029c */
[----:B------:R-:W-:Y:S01]  /*63b0*/  SHF.L.U32 R3, R159, 0x1f, RZ ;  /* 0x0000001f9f037819 */ /* 0x000fe200000006ff */
[----:B------:R-:W-:Y:S01]  /*63c0*/  BSSY B1, `(.L_x_107) ;  /* 0x000004a000017945 */ /* 0x000fe20003800000 */
[----:B------:R-:W-:Y:S01]  /*63d0*/  ISETP.NE.U32.OR P5, PT, R0, 0x1, !P1 ;  /* 0x000000010000780c */ /* 0x000fe20004fa5470 */
[----:B------:R-:W-:Y:S01]  /*63e0*/  IMAD.MOV.U32 R84, RZ, RZ, 0x1 ;  /* 0x00000001ff547424 */ /* 0x000fe200078e00ff */
[----:B------:R-:W-:Y:S01]  /*63f0*/  PLOP3.LUT P2, PT, PT, PT, UP1, 0x80, 0x8 ;  /* 0x000000000008781c */ /* 0x000fe20003f4f018 */
[----:B------:R-:W-:Y:S01]  /*6400*/  IMAD R71, R68, 0x100, R69 ;  /* 0x0000010044477824 */ /* 0x000fe200078e0245 */
[----:B------:R-:W-:Y:S01]  /*6410*/  LOP3.LUT P4, R151, R146, 0xff, RZ, 0xc0, !PT ;  /* 0x000000ff92977812 */ /* 0x000fe2000788c0ff */
[----:B------:R-:W-:Y:S01]  /*6420*/  IMAD.MOV.U32 R78, RZ, RZ, RZ ;  /* 0x000000ffff4e7224 */ /* 0x000fe200078e00ff */
[----:B------:R-:W-:Y:S02]  /*6430*/  SEL R0, RZ, 0xffffffff, P3 ;  /* 0xffffffffff007807 */ /* 0x000fe40001800000 */
[----:B------:R-:W-:Y:S02]  /*6440*/  CS2R R138, SRZ ;  /* 0x00000000008a7805 */ /* 0x000fe4000001ff00 */
[----:B------:R-:W-:Y:S02]  /*6450*/  P2R R166, PR, RZ, 0x20 ;  /* 0x00000020ffa67803 */ /* 0x000fe40000000000 */
[----:B------:R-:W-:Y:S02]  /*6460*/  CS2R R136, SRZ ;  /* 0x0000000000887805 */ /* 0x000fe4000001ff00 */
[----:B------:R-:W-:Y:S02]  /*6470*/  CS2R R130, SRZ ;  /* 0x0000000000827805 */ /* 0x000fe4000001ff00 */
[----:B------:R-:W-:Y:S02]  /*6480*/  CS2R R128, SRZ ;  /* 0x0000000000807805 */ /* 0x000fe4000001ff00 */
[----:B------:R-:W-:Y:S02]  /*6490*/  CS2R R122, SRZ ;  /* 0x00000000007a7805 */ /* 0x000fe4000001ff00 */
[----:B------:R-:W-:Y:S02]  /*64a0*/  @P5 SHF.L.U32 R2, R160, 0x1f, RZ ;  /* 0x0000001fa0025819 */ /* 0x000fe400000006ff */
[----:B------:R-:W-:Y:S02]  /*64b0*/  CS2R R120, SRZ ;  /* 0x0000000000787805 */ /* 0x000fe4000001ff00 */
[----:B------:R-:W-:Y:S02]  /*64c0*/  @P2 SEL R0, R5, R0, !P4 ;  /* 0x0000000005002207 */ /* 0x000fe40006000000 */
[----:B------:R-:W-:Y:S01]  /*64d0*/  CS2R R114, SRZ ;  /* 0x0000000000727805 */ /* 0x000fe2000001ff00 */
[----:B------:R-:W1:Y:S01]  /*64e0*/  @P5 SYNCS.PHASECHK.TRANS64.TRYWAIT P1, [UR44+0x50], R2 ;  /* 0x00005002ff0055a7 */ /* 0x000e62000802112c */
[----:B------:R-:W-:Y:S02]  /*64f0*/  CS2R R112, SRZ ;  /* 0x0000000000707805 */ /* 0x000fe4000001ff00 */
[----:B------:R-:W-:Y:S02]  /*6500*/  LOP3.LUT R0, R0, 0x1, RZ, 0xc0, !PT ;  /* 0x0000000100007812 */ /* 0x000fe400078ec0ff */
[----:B------:R-:W-:Y:S02]  /*6510*/  CS2R R106, SRZ ;  /* 0x00000000006a7805 */ /* 0x000fe4000001ff00 */
[----:B------:R-:W-:Y:S02]  /*6520*/  CS2R R104, SRZ ;  /* 0x0000000000687805 */ /* 0x000fe4000001ff00 */
[----:B------:R-:W-:Y:S02]  /*6530*/  CS2R R98, SRZ ;  /* 0x0000000000627805 */ /* 0x000fe4000001ff00 */
[----:B------:R-:W-:Y:S02]  /*6540*/  ISETP.NE.U32.AND P2, PT, R0, 0x1, PT ;  /* 0x000000010000780c */ /* 0x000fe40003f45070 */
[----:B------:R-:W-:Y:S02]  /*6550*/  CS2R R96, SRZ ;  /* 0x0000000000607805 */ /* 0x000fe4000001ff00 */
[----:B------:R-:W-:Y:S02]  /*6560*/  CS2R R90, SRZ ;  /* 0x00000000005a7805 */ /* 0x000fe4000001ff00 */
[----:B------:R-:W-:Y:S02]  /*6570*/  CS2R R88, SRZ ;  /* 0x0000000000587805 */ /* 0x000fe4000001ff00 */
[----:B------:R-:W-:Y:S02]  /*6580*/  P2R R86, PR, RZ, 0x4 ;  /* 0x00000004ff567803 */ /* 0x000fe40000000000 */
[----:B------:R-:W-:Y:S02]  /*6590*/  CS2R R82, SRZ ;  /* 0x0000000000527805 */ /* 0x000fe4000001ff00 */
[----:B------:R-:W-:Y:S02]  /*65a0*/  ISETP.NE.U32.AND P2, PT, R145, 0x1, PT ;  /* 0x000000019100780c */ /* 0x000fe40003f45070 */
[----:B------:R-:W-:Y:S01]  /*65b0*/  CS2R R80, SRZ ;  /* 0x0000000000507805 */ /* 0x000fe2000001ff00 */
[----:B------:R2:W4:Y:S01]  /*65c0*/  SYNCS.PHASECHK.TRANS64.TRYWAIT P0, [R170+URZ+0xc0], R3 ;  /* 0x0000c003aa0075a7 */ /* 0x00052200080011ff */
[----:B------:R-:W-:Y:S05]  /*65d0*/  SEL R87, R87, 0x10, !P2 ;  /* 0x0000001057577807 */ /* 0x000fea0005000000 */
[----:B------:R-:W-:Y:S02]  /*65e0*/  IMAD.IADD R168, R168, 0x1, R87 ;  /* 0x00000001a8a87824 */ /* 0x000fe400078e0257 */
[C---:B------:R-:W-:Y:S02]  /*65f0*/  IMAD.IADD R157, R87.reuse, 0x1, R167 ;  /* 0x00000001579d7824 */ /* 0x040fe400078e02a7 */
[C---:B------:R-:W-:Y:S02]  /*6600*/  IMAD.IADD R155, R87.reuse, 0x1, R156 ;  /* 0x00000001579b7824 */ /* 0x040fe400078e029c */
[----:B------:R-:W-:Y:S01]  /*6610*/  IMAD.IADD R153, R87, 0x1, R154 ;  /* 0x0000000157997824 */ /* 0x000fe200078e029a */
[----:B-1----:R-:W-:Y:S01]  /*6620*/  @P5 SEL R84, RZ, 0x1, !P1 ;  /* 0x00000001ff545807 */ /* 0x002fe20004800000 */
[----:B--2---:R-:W-:Y:S06]  /*6630*/  @!P5 BRA `(.L_x_108) ;  /* 0x000000000088d947 */ /* 0x004fec0003800000 */
[----:B------:R-:W-:Y:S01]  /*6640*/  IMAD.MOV.U32 R139, RZ, RZ, RZ ;  /* 0x000000ffff8b7224 */ /* 0x000fe200078e00ff */
[----:B------:R-:W-:Y:S01]  /*6650*/  ISETP.NE.AND P1, PT, R84, RZ, PT ;  /* 0x000000ff5400720c */ /* 0x000fe20003f25270 */
[----:B------:R-:W-:Y:S01]  /*6660*/  BSSY B0, `(.L_x_109) ;  /* 0x0000014000007945 */ /* 0x000fe20003800000 */
[----:B------:R-:W-:Y:S02]  /*6670*/  CS2R R82, SRZ ;  /* 0x0000000000527805 */ /* 0x000fe4000001ff00 */
        /* <DEDUP_REMOVED lines=13> */
[----:B------:R-:W-:Y:S01]  /*6750*/  CS2R R136, SRZ ;  /* 0x0000000000887805 */ /* 0x000fe2000001ff00 */
[----:B------:R-:W-:Y:S06]  /*6760*/  @P1 BRA `(.L_x_110) ;  /* 0x00000000000c1947 */ /* 0x000fec0003800000 */
[----:B------:R-:W-:Y:S04]  /*6770*/  SHF.L.U32 R5, R160, 0x1f, RZ ;  /* 0x0000001fa0057819 */ /* 0x000fe800000006ff */
[----:B------:R-:W1:Y:S02]  /*6780*/  SYNCS.PHASECHK.TRANS64.TRYWAIT P1, [UR44+0x50], R5 ;  /* 0x00005005ff0075a7 */ /* 0x000e64000802112c */
[----:B-1----:R-:W-:Y:S05]  /*6790*/  @!P1 BRA `(.L_x_111) ;  /* 0x0000005c00649947 */ /* 0x002fea0003800000 */
.L_x_110:
[----:B------:R-:W-:Y:S05]  /*67a0*/  BSYNC B0 ;  /* 0x0000000000007941 */ /* 0x000fea0003800000 */
.L_x_109:
[----:B------:R-:W-:Y:S01]  /*67b0*/  ISETP.NE.AND P1, PT, R86, RZ, PT ;  /* 0x000000ff5600720c */ /* 0x000fe20003f25270 */
[----:B------:R-:W-:Y:S11]  /*67c0*/  HFMA2 R78, -RZ, RZ, 0, 5.9604644775390625e-08 ;  /* 0x00000001ff4e7431 */ /* 0x000ff600000001ff */
[----:B------:R-:W-:Y:S01]  /*67d0*/  @!UPT UIADD3 URZ, UPT, UPT, URZ, URZ, URZ ;  /* 0x000000fffffff290 */ /* 0x000fe2000fffe0ff */
[----:B------:R2:W1:Y:S04]  /*67e0*/  @P1 LDS.128 R80, [R169+UR44+0x400] ;  /* 0x0004002ca9501984 */ /* 0x0004680008000c00 */
[----:B------:R2:W1:Y:S04]  /*67f0*/  @P1 LDS.128 R88, [R168+0x400] ;  /* 0x00040000a8581984 */ /* 0x0004680000000c00 */
[----:B------:R2:W1:Y:S04]  /*6800*/  @P1 LDS.128 R96, [R167+0x400] ;  /* 0x00040000a7601984 */ /* 0x0004680000000c00 */
[----:B------:R2:W1:Y:S04]  /*6810*/  @P1 LDS.128 R104, [R157+0x400] ;  /* 0x000400009d681984 */ /* 0x0004680000000c00 */
[----:B------:R2:W1:Y:S04]  /*6820*/  @P1 LDS.128 R112, [R156+0x400] ;  /* 0x000400009c701984 */ /* 0x0004680000000c00 */
[----:B------:R2:W1:Y:S04]  /*6830*/  @P1 LDS.128 R120, [R155+0x400] ;  /* 0x000400009b781984 */ /* 0x0004680000000c00 */
[----:B------:R2:W1:Y:S04]  /*6840*/  @P1 LDS.128 R128, [R154+0x400] ;  /* 0x000400009a801984 */ /* 0x0004680000000c00 */
[----:B------:R2:W1:Y:S02]  /*6850*/  @P1 LDS.128 R136, [R153+0x400] ;  /* 0x0004000099881984 */ /* 0x0004640000000c00 */
.L_x_108:
[----:B------:R-:W-:Y:S05]  /*6860*/  BSYNC B1 ;  /* 0x0000000000017941 */ /* 0x000fea0003800000 */
.L_x_107:
[----:B-1----:R-:W-:Y:S04]  /*6870*/  SHF.R.U32.HI R0, RZ, 0x15, R71 ;  /* 0x00000015ff007819 */ /* 0x002fe80000011647 */
[----:B------:R-:W-:Y:S01]  /*6880*/  LOP3.LUT P1, RZ, R0, 0x3, R147, 0x48, !PT ;  /* 0x0000000300ff7812 */ /* 0x000fe20007824893 */
[----:B------:R-:W-:Y:S01]  /*6890*/  @!UPT UIADD3 URZ, UPT, UPT, URZ, URZ, URZ ;  /* 0x000000fffffff290 */ /* 0x000fe2000fffe0ff */
[----:B----4-:R-:W-:Y:S11]  /*68a0*/  @P0 BRA `(.L_x_112) ;  /* 0x0000000000080947 */ /* 0x010ff60003800000 */
[----:B------:R-:W1:Y:S02]  /*68b0*/  SYNCS.PHASECHK.TRANS64.TRYWAIT P0, [R170+URZ+0xc0], R3 ;  /* 0x0000c003aa0075a7 */ /* 0x000e6400080011ff */
[----:B-1----:R-:W-:Y:S05]  /*68c0*/  @!P0 BRA `(.L_x_113) ;  /* 0x0000005c00308947 */ /* 0x002fea0003800000 */
.L_x_112:
[----:B------:R-:W-:Y:S05]  /*68d0*/  @!P1 BRA `(.L_x_114) ;  /* 0x0000000000409947 */ /* 0x000fea0003800000 */
[----:B------:R-:W4:Y:S01]  /*68e0*/  LDCU.64 UR8, c[0x4][0x70] ;  /* 0x01000e00ff0877ac */ /* 0x000f220008000a00 */
[----:B-1----:R-:W-:Y:S01]  /*68f0*/  MOV R3, 0x0 ;  /* 0x0000000000037802 */ /* 0x002fe20000000f00 */
[----:B------:R-:W-:Y:S02]  /*6900*/  HFMA2 R12, -RZ, RZ, 0, 5.9604644775390625e-08 ;  /* 0x00000001ff0c7431 */ /* 0x000fe400000001ff */
[----:B------:R-:W-:Y:S02]  /*6910*/  IMAD.MOV.U32 R8, RZ, RZ, 0x192 ;  /* 0x00000192ff087424 */ /* 0x000fe400078e00ff */
[----:B------:R-:W-:Y:S01]  /*6920*/  IMAD.MOV.U32 R13, RZ, RZ, RZ ;  /* 0x000000ffff0d7224 */ /* 0x000fe200078e00ff */
[----:B------:R-:W1:Y:S01]  /*6930*/  LDCU.64 UR6, c[0x4][0x78] ;  /* 0x01000f00ff0677ac */ /* 0x000e620008000a00 */
[----:B------:R-:W2:Y:S01]  /*6940*/  LDC.64 R2, c[0x4][R3] ;  /* 0x0100000003027b82 */ /* 0x000ea20000000a00 */
[----:B------:R-:W5:Y:S01]  /*6950*/  LDCU.64 UR4, c[0x4][0x10] ;  /* 0x01000200ff0477ac */ /* 0x000f620008000a00 */
[----:B----4-:R-:W-:Y:S01]  /*6960*/  MOV R5, UR9 ;  /* 0x0000000900057c02 */ /* 0x010fe20008000f00 */
[----:B------:R-:W-:Y:S01]  /*6970*/  IMAD.U32 R4, RZ, RZ, UR8 ;  /* 0x00000008ff047e24 */ /* 0x000fe2000f8e00ff */
[----:B-1----:R-:W-:Y:S01]  /*6980*/  MOV R7, UR7 ;  /* 0x0000000700077c02 */ /* 0x002fe20008000f00 */
[----:B------:R-:W-:Y:S01]  /*6990*/  IMAD.U32 R6, RZ, RZ, UR6 ;  /* 0x00000006ff067e24 */ /* 0x000fe2000f8e00ff */
[----:B-----5:R-:W-:Y:S01]  /*69a0*/  MOV R11, UR5 ;  /* 0x00000005000b7c02 */ /* 0x020fe20008000f00 */
[----:B------:R-:W-:Y:S02]  /*69b0*/  IMAD.U32 R10, RZ, RZ, UR4 ;  /* 0x00000004ff0a7e24 */ /* 0x000fe4000f8e00ff */
[----:B------:R-:W-:Y:S07]  /*69c0*/  LEPC R20, `(.L_x_114) ;  /* 0x000000001014794e */ /* 0x000fee0000000000 */
[----:B--23--:R-:W-:Y:S05]  /*69d0*/  CALL.ABS.NOINC R2 ;  /* 0x0000000002007343 */ /* 0x00cfea0003c00000 */
.L_x_114:
[C---:B------:R-:W-:Y:S01]  /*69e0*/  SHF.L.U32 R72, R80.reuse, 0x10, RZ ;  /* 0x0000001050487819 */ /* 0x040fe200000006ff */
[----:B------:R-:W-:Y:S05]  /*69f0*/  WARPSYNC.ALL ;  /* 0x0000000000007948 */ /* 0x000fea0003800000 */
[----:B------:R-:W-:Y:S01]  /*6a00*/  R2UR UR4, R71 ;  /* 0x00000000470472ca */ /* 0x000fe200000e0000 */
[----:B------:R-:W-:Y:S01]  /*6a10*/  BSSY.RECONVERGENT B0, `(.L_x_115) ;  /* 0x00000fc000007945 */ /* 0x000fe20003800200 */
[----:B------:R-:W-:Y:S02]  /*6a20*/  LOP3.LUT R75, R80, 0xffff0000, RZ, 0xc0, !PT ;  /* 0xffff0000504b7812 */ /* 0x000fe400078ec0ff */
[----:B------:R-:W-:Y:S02]  /*6a30*/  LOP3.LUT R74, R81, 0xffff0000, RZ, 0xc0, !PT ;  /* 0xffff0000514a7812 */ /* 0x000fe400078ec0ff */
[C---:B------:R-:W-:Y:S02]  /*6a40*/  SHF.L.U32 R77, R99.reuse, 0x10, RZ ;  /* 0x00000010634d7819 */ /* 0x040fe400000006ff */
[----:B------:R-:W-:Y:S02]  /*6a50*/  LOP3.LUT R76, R99, 0xffff0000, RZ, 0xc0, !PT ;  /* 0xffff0000634c7812 */ /* 0x000fe400078ec0ff */
[----:B------:R-:W-:Y:S03]  /*6a60*/  ISETP.NE.AND P0, PT, R163, RZ, PT ;  /* 0x000000ffa300720c */ /* 0x000fe60003f05270 */
[----:B------:R-:W3:Y:S02]  /*6a70*/  LDTM.x64 R4, tmem[UR4] ;  /* 0x00000004000479ee */ /* 0x000ee40008340000 */
[C---:B---3--:R-:W-:Y:S01]  /*6a80*/  FMUL R0, R70.reuse, R4 ;  /* 0x0000000446007220 */ /* 0x048fe20000400000 */
[C---:B------:R-:W-:Y:S01]  /*6a90*/  FMUL R2, R70.reuse, R5 ;  /* 0x0000000546027220 */ /* 0x040fe20000400000 */
[C---:B-1----:R-:W-:Y:S01]  /*6aa0*/  FMUL R3, R70.reuse, R6 ;  /* 0x0000000646037220 */ /* 0x042fe20000400000 */
[----:B------:R-:W-:Y:S01]  /*6ab0*/  FMUL R7, R70, R7 ;  /* 0x0000000746077220 */ /* 0x000fe20000400000 */
[----:B------:R-:W-:Y:S01]  /*6ac0*/  FFMA R0, R73, R72, R0 ;  /* 0x0000004849007223 */ /* 0x000fe20000000000 */
[----:B------:R-:W-:Y:S01]  /*6ad0*/  SHF.L.U32 R72, R81, 0x10, RZ ;  /* 0x0000001051487819 */ /* 0x000fe200000006ff */
[C---:B------:R-:W-:Y:S01]  /*6ae0*/  FFMA R2, R73.reuse, R75, R2 ;  /* 0x0000004b49027223 */ /* 0x040fe20000000002 */
[----:B------:R-:W-:Y:S01]  /*6af0*/  SHF.L.U32 R75, R82, 0x10, RZ ;  /* 0x00000010524b7819 */ /* 0x000fe200000006ff */
[C---:B------:R-:W-:Y:S01]  /*6b00*/  FMUL R4, R70.reuse, R8 ;  /* 0x0000000846047220 */ /* 0x040fe20000400000 */
[----:B------:R-:W-:Y:S01]  /*6b10*/  FMUL R5, R70, R9 ;  /* 0x0000000946057220 */ /* 0x000fe20000400000 */
[C---:B------:R-:W-:Y:S01]  /*6b20*/  FFMA R3, R73.reuse, R72, R3 ;  /* 0x0000004849037223 */ /* 0x040fe20000000003 */
[----:B------:R-:W-:Y:S01]  /*6b30*/  LOP3.LUT R72, R82, 0xffff0000, RZ, 0xc0, !PT ;  /* 0xffff000052487812 */ /* 0x000fe200078ec0ff */
[----:B------:R-:W-:Y:S01]  /*6b40*/  FFMA R7, R73, R74, R7 ;  /* 0x0000004a49077223 */ /* 0x000fe20000000007 */
[----:B------:R-:W-:Y:S01]  /*6b50*/  LOP3.LUT R74, R83, 0xffff0000, RZ, 0xc0, !PT ;  /* 0xffff0000534a7812 */ /* 0x000fe200078ec0ff */
[----:B------:R-:W-:Y:S01]  /*6b60*/  FFMA R4, R73, R75, R4 ;  /* 0x0000004b49047223 */ /* 0x000fe20000000004 */
[----:B------:R-:W-:Y:S01]  /*6b70*/  SHF.L.U32 R75, R83, 0x10, RZ ;  /* 0x00000010534b7819 */ /* 0x000fe200000006ff */
[----:B------:R-:W-:Y:S01]  /*6b80*/  FMUL R6, R70, R10 ;  /* 0x0000000a46067220 */ /* 0x000fe20000400000 */
[----:B------:R-:W-:Y:S01]  /*6b90*/  F2FP.BF16.F32.PACK_AB R92, R2, R0 ;  /* 0x00000000025c723e */ /* 0x000fe200000010ff */
[----:B------:R-:W-:Y:S01]  /*6ba0*/  FMUL R11, R70, R11 ;  /* 0x0000000b460b7220 */ /* 0x000fe20000400000 */
[----:B------:R-:W-:Y:S01]  /*6bb0*/  F2FP.BF16.F32.PACK_AB R93, R7, R3 ;  /* 0x00000003075d723e */ /* 0x000fe200000010ff */
[C---:B------:R-:W-:Y:S01]  /*6bc0*/  FFMA R5, R73.reuse, R72, R5 ;  /* 0x0000004849057223 */ /* 0x040fe20000000005 */
[----:B------:R-:W-:Y:S01]  /*6bd0*/  SHF.L.U32 R72, R88, 0x10, RZ ;  /* 0x0000001058487819 */ /* 0x000fe200000006ff */
[----:B------:R-:W-:Y:S01]  /*6be0*/  FFMA R6, R73, R75, R6 ;  /* 0x0000004b49067223 */ /* 0x000fe20000000006 */
[----:B------:R-:W-:Y:S01]  /*6bf0*/  SHF.L.U32 R75, R90, 0x10, RZ ;  /* 0x000000105a4b7819 */ /* 0x000fe200000006ff */
[----:B------:R-:W-:Y:S01]  /*6c00*/  FMUL R8, R70, R12 ;  /* 0x0000000c46087220 */ /* 0x000fe20000400000 */
[----:B------:R-:W-:Y:S01]  /*6c10*/  F2FP.BF16.F32.PACK_AB R94, R5, R4 ;  /* 0x00000004055e723e */ /* 0x000fe200000010ff */
[C---:B------:R-:W-:Y:S01]  /*6c20*/  FFMA R11, R73.reuse, R74, R11 ;  /* 0x0000004a490b7223 */ /* 0x040fe2000000000b */
[----:B------:R-:W-:Y:S01]  /*6c30*/  LOP3.LUT R74, R88, 0xffff0000, RZ, 0xc0, !PT ;  /* 0xffff0000584a7812 */ /* 0x000fe200078ec0ff */
[C---:B------:R-:W-:Y:S01]  /*6c40*/  FMUL R9, R70.reuse, R13 ;  /* 0x0000000d46097220 */ /* 0x040fe20000400000 */
[----:B------:R-:W-:Y:S01]  /*6c50*/  FFMA R8, R73, R72, R8 ;  /* 0x0000004849087223 */ /* 0x000fe20000000008 */
[----:B------:R-:W-:Y:S01]  /*6c60*/  SHF.L.U32 R72, R89, 0x10, RZ ;  /* 0x0000001059487819 */ /* 0x000fe200000006ff */
[C---:B------:R-:W-:Y:S01]  /*6c70*/  FMUL R10, R70.reuse, R14 ;  /* 0x0000000e460a7220 */ /* 0x040fe20000400000 */
[----:B------:R-:W-:Y:S01]  /*6c80*/  F2FP.BF16.F32.PACK_AB R95, R11, R6 ;  /* 0x000000060b5f723e */ /* 0x000fe200000010ff */
[----:B------:R-:W-:Y:S01]  /*6c90*/  FFMA R9, R73, R74, R9 ;  /* 0x0000004a49097223 */ /* 0x000fe20000000009 */
[----:B------:R-:W-:Y:S01]  /*6ca0*/  LOP3.LUT R74, R89, 0xffff0000, RZ, 0xc0, !PT ;  /* 0xffff0000594a7812 */ /* 0x000fe200078ec0ff */
[----:B------:R-:W-:Y:S01]  /*6cb0*/  FMUL R15, R70, R15 ;  /* 0x0000000f460f7220 */ /* 0x000fe20000400000 */
[----:B------:R-:W-:Y:S01]  /*6cc0*/  FFMA R10, R73, R72, R10 ;  /* 0x00000048490a7223 */ /* 0x000fe2000000000a */
[----:B------:R-:W-:Y:S01]  /*6cd0*/  LOP3.LUT R72, R90, 0xffff0000, RZ, 0xc0, !PT ;  /* 0xffff00005a487812 */ /* 0x000fe200078ec0ff */
[C---:B------:R-:W-:Y:S01]  /*6ce0*/  FMUL R12, R70.reuse, R16 ;  /* 0x00000010460c7220 */ /* 0x040fe20000400000 */
[----:B------:R-:W-:Y:S01]  /*6cf0*/  F2FP.BF16.F32.PACK_AB R100, R9, R8 ;  /* 0x000000080964723e */ /* 0x000fe200000010ff */
[----:B------:R-:W-:Y:S01]  /*6d00*/  FMUL R13, R70, R17 ;  /* 0x00000011460d7220 */ /* 0x000fe20000400000 */
[----:B------:R-:W-:Y:S01]  /*6d10*/  FFMA R15, R73, R74, R15 ;  /* 0x0000004a490f7223 */ /* 0x000fe2000000000f */
[----:B------:R-:W-:Y:S01]  /*6d20*/  LOP3.LUT R74, R91, 0xffff0000, RZ, 0xc0, !PT ;  /* 0xffff00005b4a7812 */ /* 0x000fe200078ec0ff */
[----:B------:R-:W-:Y:S01]  /*6d30*/  FFMA R12, R73, R75, R12 ;  /* 0x0000004b490c7223 */ /* 0x000fe2000000000c */
[----:B------:R-:W-:Y:S01]  /*6d40*/  SHF.L.U32 R75, R91, 0x10, RZ ;  /* 0x000000105b4b7819 */ /* 0x000fe200000006ff */
[----:B------:R-:W-:Y:S01]  /*6d50*/  FFMA R13, R73, R72, R13 ;  /* 0x00000048490d7223 */ /* 0x000fe2000000000d */
[----:B------:R-:W-:Y:S01]  /*6d60*/  SHF.L.U32 R72, R96, 0x10, RZ ;  /* 0x0000001060487819 */ /* 0x000fe200000006ff */
[C---:B------:R-:W-:Y:S01]  /*6d70*/  FMUL R14, R70.reuse, R18 ;  /* 0x00000012460e7220 */ /* 0x040fe20000400000 */
[----:B------:R-:W-:Y:S01]  /*6d80*/  F2FP.BF16.F32.PACK_AB R101, R15, R10 ;  /* 0x0000000a0f65723e */ /* 0x000fe200000010ff */
[C---:B------:R-:W-:Y:S01]  /*6d90*/  FMUL R19, R70.reuse, R19 ;  /* 0x0000001346137220 */ /* 0x040fe20000400000 */
[----:B------:R-:W-:Y:S01]  /*6da0*/  F2FP.BF16.F32.PACK_AB R102, R13, R12 ;  /* 0x0000000c0d66723e */ /* 0x000fe200000010ff */
[----:B------:R-:W-:Y:S01]  /*6db0*/  FMUL R16, R70, R20 ;  /* 0x0000001446107220 */ /* 0x000fe20000400000 */
[C---:B------:R-:W-:Y:S01]  /*6dc0*/  FFMA R14, R73.reuse, R75, R14 ;  /* 0x0000004b490e7223 */ /* 0x040fe2000000000e */
[----:B------:R-:W-:Y:S01]  /*6dd0*/  SHF.L.U32 R75, R98, 0x10, RZ ;  /* 0x00000010624b7819 */ /* 0x000fe200000006ff */
[C---:B------:R-:W-:Y:S01]  /*6de0*/  FFMA R19, R73.reuse, R74, R19 ;  /* 0x0000004a49137223 */ /* 0x040fe20000000013 */
[----:B------:R-:W-:Y:S01]  /*6df0*/  LOP3.LUT R74, R96, 0xffff0000, RZ, 0xc0, !PT ;  /* 0xffff0000604a7812 */ /* 0x000fe200078ec0ff */
[----:B------:R-:W-:Y:S01]  /*6e00*/  FFMA R16, R73, R72, R16 ;  /* 0x0000004849107223 */ /* 0x000fe20000000010 */
[----:B------:R-:W-:Y:S01]  /*6e10*/  SHF.L.U32 R72, R97, 0x10, RZ ;  /* 0x0000001061487819 */ /* 0x000fe200000006ff */
[C---:B------:R-:W-:Y:S01]  /*6e20*/  FMUL R17, R70.reuse, R21 ;  /* 0x0000001546117220 */ /* 0x040fe20000400000 */
[----:B------:R-:W-:Y:S01]  /*6e30*/  F2FP.BF16.F32.PACK_AB R103, R19, R14 ;  /* 0x0000000e1367723e */ /* 0x000fe200000010ff */
[C---:B------:R-:W-:Y:S01]  /*6e40*/  FMUL R18, R70.reuse, R22 ;  /* 0x0000001646127220 */ /* 0x040fe20000400000 */
[----:B------:R-:W-:Y:S01]  /*6e50*/  FMUL R23, R70, R23 ;  /* 0x0000001746177220 */ /* 0x000fe20000400000 */
[C---:B------:R-:W-:Y:S01]  /*6e60*/  FFMA R17, R73.reuse, R74, R17 ;  /* 0x0000004a49117223 */ /* 0x040fe20000000011 */
[----:B------:R-:W-:Y:S01]  /*6e70*/  LOP3.LUT R74, R98, 0xffff0000, RZ, 0xc0, !PT ;  /* 0xffff0000624a7812 */ /* 0x000fe200078ec0ff */
[----:B------:R-:W-:Y:S01]  /*6e80*/  FFMA R18, R73, R72, R18 ;  /* 0x0000004849127223 */ /* 0x000fe20000000012 */
[----:B------:R-:W-:Y:S01]  /*6e90*/  LOP3.LUT R72, R97, 0xffff0000, RZ, 0xc0, !PT ;  /* 0xffff000061487812 */ /* 0x000fe200078ec0ff */
[C---:B------:R-:W-:Y:S01]  /*6ea0*/  FMUL R20, R70.reuse, R24 ;  /* 0x0000001846147220 */ /* 0x040fe20000400000 */
[----:B------:R-:W-:Y:S01]  /*6eb0*/  F2FP.BF16.F32.PACK_AB R108, R17, R16 ;  /* 0x00000010116c723e */ /* 0x000fe200000010ff */
[C---:B------:R-:W-:Y:S01]  /*6ec0*/  FMUL R21, R70.reuse, R25 ;  /* 0x0000001946157220 */ /* 0x040fe20000400000 */
[----:B------:R-:W-:Y:S01]  /*6ed0*/  FMUL R22, R70, R26 ;  /* 0x0000001a46167220 */ /* 0x000fe20000400000 */
[C---:B------:R-:W-:Y:S01]  /*6ee0*/  FFMA R23, R73.reuse, R72, R23 ;  /* 0x0000004849177223 */ /* 0x040fe20000000017 */
[----:B------:R-:W-:Y:S01]  /*6ef0*/  SHF.L.U32 R72, R104, 0x10, RZ ;  /* 0x0000001068487819 */ /* 0x000fe200000006ff */
[C---:B------:R-:W-:Y:S01]  /*6f00*/  FMUL R27, R70.reuse, R27 ;  /* 0x0000001b461b7220 */ /* 0x040fe20000400000 */
[----:B------:R-:W-:Y:S01]  /*6f10*/  FFMA R20, R73, R75, R20 ;  /* 0x0000004b49147223 */ /* 0x000fe20000000014 */
[----:B------:R-:W-:Y:S01]  /*6f20*/  SHF.L.U32 R75, R105, 0x10, RZ ;  /* 0x00000010694b7819 */ /* 0x000fe200000006ff */
[----:B------:R-:W-:Y:S01]  /*6f30*/  FMUL R24, R70, R28 ;  /* 0x0000001c46187220 */ /* 0x000fe20000400000 */
[----:B------:R-:W-:Y:S01]  /*6f40*/  F2FP.BF16.F32.PACK_AB R109, R23, R18 ;  /* 0x00000012176d723e */ /* 0x000fe200000010ff */
[C---:B------:R-:W-:Y:S01]  /*6f50*/  FFMA R21, R73.reuse, R74, R21 ;  /* 0x0000004a49157223 */ /* 0x040fe20000000015 */
[----:B------:R-:W-:Y:S01]  /*6f60*/  LOP3.LUT R74, R104, 0xffff0000, RZ, 0xc0, !PT ;  /* 0xffff0000684a7812 */ /* 0x000fe200078ec0ff */
[----:B------:R-:W-:Y:S01]  /*6f70*/  FFMA R22, R73, R77, R22 ;  /* 0x0000004d49167223 */ /* 0x000fe20000000016 */
[----:B------:R-:W-:Y:S01]  /*6f80*/  SHF.L.U32 R77, R107, 0x10, RZ ;  /* 0x000000106b4d7819 */ /* 0x000fe200000006ff */
[----:B------:R-:W-:Y:S01]  /*6f90*/  FFMA R27, R73, R76, R27 ;  /* 0x0000004c491b7223 */ /* 0x000fe2000000001b */
[----:B------:R-:W-:Y:S01]  /*6fa0*/  F2FP.BF16.F32.PACK_AB R110, R21, R20 ;  /* 0x00000014156e723e */ /* 0x000fe200000010ff */
[----:B------:R-:W-:Y:S01]  /*6fb0*/  FFMA R24, R73, R72, R24 ;  /* 0x0000004849187223 */ /* 0x000fe20000000018 */
[----:B------:R-:W-:Y:S01]  /*6fc0*/  LOP3.LUT R72, R105, 0xffff0000, RZ, 0xc0, !PT ;  /* 0xffff000069487812 */ /* 0x000fe200078ec0ff */
[C---:B------:R-:W-:Y:S01]  /*6fd0*/  FMUL R25, R70.reuse, R29 ;  /* 0x0000001d46197220 */ /* 0x040fe20000400000 */
[----:B------:R-:W-:Y:S01]  /*6fe0*/  F2FP.BF16.F32.PACK_AB R111, R27, R22 ;  /* 0x000000161b6f723e */ /* 0x000fe200000010ff */
[C---:B------:R-:W-:Y:S01]  /*6ff0*/  FMUL R26, R70.reuse, R30 ;  /* 0x0000001e461a7220 */ /* 0x040fe20000400000 */
[----:B------:R-:W-:Y:S01]  /*7000*/  LOP3.LUT R76, R139, 0xffff0000, RZ, 0xc0, !PT ;  /* 0xffff00008b4c7812 */ /* 0x000fe200078ec0ff */
[----:B------:R-:W-:Y:S01]  /*7010*/  FMUL R31, R70, R31 ;  /* 0x0000001f461f7220 */ /* 0x000fe20000400000 */
[----:B------:R-:W-:Y:S01]  /*7020*/  FFMA R25, R73, R74, R25 ;  /* 0x0000004a49197223 */ /* 0x000fe20000000019 */
[----:B------:R-:W-:Y:S01]  /*7030*/  LOP3.LUT R74, R107, 0xffff0000, RZ, 0xc0, !PT ;  /* 0xffff00006b4a7812 */ /* 0x000fe200078ec0ff */
[C---:B------:R-:W-:Y:S01]  /*7040*/  FFMA R26, R73.reuse, R75, R26 ;  /* 0x0000004b491a7223 */ /* 0x040fe2000000001a */
[C---:B------:R-:W-:Y:S01]  /*7050*/  SHF.L.U32 R75, R106.reuse, 0x10, RZ ;  /* 0x000000106a4b7819 */ /* 0x040fe200000006ff */
[C---:B------:R-:W-:Y:S01]  /*7060*/  FFMA R31, R73.reuse, R72, R31 ;  /* 0x00000048491f7223 */ /* 0x040fe2000000001f */
[----:B------:R-:W-:Y:S01]  /*7070*/  LOP3.LUT R72, R106, 0xffff0000, RZ, 0xc0, !PT ;  /* 0xffff00006a487812 */ /* 0x000fe200078ec0ff */
[C---:B------:R-:W-:Y:S01]  /*7080*/  FMUL R28, R70.reuse, R32 ;  /* 0x00000020461c7220 */ /* 0x040fe20000400000 */
[C---:B------:R-:W-:Y:S01]  /*7090*/  FMUL R29, R70.reuse, R33 ;  /* 0x00000021461d7220 */ /* 0x040fe20000400000 */
[C---:B------:R-:W-:Y:S01]  /*70a0*/  FMUL R30, R70.reuse, R34 ;  /* 0x00000022461e7220 */ /* 0x040fe20000400000 */
[----:B------:R-:W-:Y:S01]  /*70b0*/  FMUL R35, R70, R35 ;  /* 0x0000002346237220 */ /* 0x000fe20000400000 */
[----:B------:R-:W-:Y:S01]  /*70c0*/  FFMA R28, R73, R75, R28 ;  /* 0x0000004b491c7223 */ /* 0x000fe2000000001c */
[----:B------:R-:W-:Y:S01]  /*70d0*/  SHF.L.U32 R75, R113, 0x10, RZ ;  /* 0x00000010714b7819 */ /* 0x000fe200000006ff */
[C---:B------:R-:W-:Y:S01]  /*70e0*/  FFMA R29, R73.reuse, R72, R29 ;  /* 0x00000048491d7223 */ /* 0x040fe2000000001d */
[C---:B------:R-:W-:Y:S01]  /*70f0*/  SHF.L.U32 R72, R112.reuse, 0x10, RZ ;  /* 0x0000001070487819 */ /* 0x040fe200000006ff */
[----:B------:R-:W-:Y:S01]  /*7100*/  FFMA R30, R73, R77, R30 ;  /* 0x0000004d491e7223 */ /* 0x000fe2000000001e */
[----:B------:R-:W-:Y:S01]  /*7110*/  SHF.L.U32 R77, R115, 0x10, RZ ;  /* 0x00000010734d7819 */ /* 0x000fe200000006ff */
[C---:B------:R-:W-:Y:S01]  /*7120*/  FFMA R35, R73.reuse, R74, R35 ;  /* 0x0000004a49237223 */ /* 0x040fe20000000023 */
[----:B------:R-:W-:Y:S01]  /*7130*/  LOP3.LUT R74, R112, 0xffff0000, RZ, 0xc0, !PT ;  /* 0xffff0000704a7812 */ /* 0x000fe200078ec0ff */
[C---:B------:R-:W-:Y:S01]  /*7140*/  FMUL R32, R70.reuse, R36 ;  /* 0x0000002446207220 */ /* 0x040fe20000400000 */
[C---:B------:R-:W-:Y:S01]  /*7150*/  FMUL R33, R70.reuse, R37 ;  /* 0x0000002546217220 */ /* 0x040fe20000400000 */
[----:B------:R-:W-:Y:S01]  /*7160*/  FMUL R34, R70, R38 ;  /* 0x0000002646227220 */ /* 0x000fe20000400000 */
[----:B------:R1:W-:Y:S01]  /*7170*/  STS.128 [R169+UR44+0x400], R92 ;  /* 0x0004005ca9007988 */ /* 0x0003e20008000c2c */
[----:B------:R-:W-:Y:S01]  /*7180*/  FFMA R32, R73, R72, R32 ;  /* 0x0000004849207223 */ /* 0x000fe20000000020 */
[----:B------:R-:W-:Y:S01]  /*7190*/  LOP3.LUT R72, R113, 0xffff0000, RZ, 0xc0, !PT ;  /* 0xffff000071487812 */ /* 0x000fe200078ec0ff */
[C---:B------:R-:W-:Y:S01]  /*71a0*/  FFMA R33, R73.reuse, R74, R33 ;  /* 0x0000004a49217223 */ /* 0x040fe20000000021 */
[----:B------:R-:W-:Y:S01]  /*71b0*/  LOP3.LUT R74, R114, 0xffff0000, RZ, 0xc0, !PT ;  /* 0xffff0000724a7812 */ /* 0x000fe200078ec0ff */
[----:B------:R-:W-:Y:S01]  /*71c0*/  FMUL R39, R70, R39 ;  /* 0x0000002746277220 */ /* 0x000fe20000400000 */
[C---:B------:R-:W-:Y:S01]  /*71d0*/  FFMA R34, R73.reuse, R75, R34 ;  /* 0x0000004b49227223 */ /* 0x040fe20000000022 */
[----:B------:R-:W-:Y:S01]  /*71e0*/  SHF.L.U32 R75, R114, 0x10, RZ ;  /* 0x00000010724b7819 */ /* 0x000fe200000006ff */
[C---:B------:R-:W-:Y:S01]  /*71f0*/  FMUL R36, R70.reuse, R40 ;  /* 0x0000002846247220 */ /* 0x040fe20000400000 */
[----:B------:R-:W-:Y:S01]  /*7200*/  FFMA R39, R73, R72, R39 ;  /* 0x0000004849277223 */ /* 0x000fe20000000027 */
[----:B------:R-:W-:Y:S01]  /*7210*/  LOP3.LUT R72, R115, 0xffff0000, RZ, 0xc0, !PT ;  /* 0xffff000073487812 */ /* 0x000fe200078ec0ff */
[C---:B------:R-:W-:Y:S01]  /*7220*/  FMUL R37, R70.reuse, R41 ;  /* 0x0000002946257220 */ /* 0x040fe20000400000 */
[C---:B------:R-:W-:Y:S01]  /*7230*/  FMUL R38, R70.reuse, R42 ;  /* 0x0000002a46267220 */ /* 0x040fe20000400000 */
[----:B------:R-:W-:Y:S01]  /*7240*/  FMUL R43, R70, R43 ;  /* 0x0000002b462b7220 */ /* 0x000fe20000400000 */
[C---:B------:R-:W-:Y:S01]  /*7250*/  FFMA R36, R73.reuse, R75, R36 ;  /* 0x0000004b49247223 */ /* 0x040fe20000000024 */
[C---:B------:R-:W-:Y:S01]  /*7260*/  SHF.L.U32 R75, R120.reuse, 0x10, RZ ;  /* 0x00000010784b7819 */ /* 0x040fe200000006ff */
[----:B------:R3:W-:Y:S01]  /*7270*/  STS.128 [R168+0x400], R100 ;  /* 0x00040064a8007388 */ /* 0x0007e20000000c00 */
[----:B------:R-:W-:Y:S01]  /*7280*/  FFMA R37, R73, R74, R37 ;  /* 0x0000004a49257223 */ /* 0x000fe20000000025 */
[----:B------:R-:W-:Y:S01]  /*7290*/  LOP3.LUT R74, R121, 0xffff0000, RZ, 0xc0, !PT ;  /* 0xffff0000794a7812 */ /* 0x000fe200078ec0ff */
[----:B------:R-:W-:Y:S01]  /*72a0*/  FFMA R38, R73, R77, R38 ;  /* 0x0000004d49267223 */ /* 0x000fe20000000026 */
[----:B------:R-:W-:Y:S01]  /*72b0*/  SHF.L.U32 R77, R121, 0x10, RZ ;  /* 0x00000010794d7819 */ /* 0x000fe200000006ff */
        /* <DEDUP_REMOVED lines=8> */
[----:B------:R4:W-:Y:S01]  /*7340*/  STS.128 [R167+0x400], R108 ;  /* 0x0004006ca7007388 */ /* 0x0009e20000000c00 */
[C---:B------:R-:W-:Y:S01]  /*7350*/  FFMA R41, R73.reuse, R72, R41 ;  /* 0x0000004849297223 */ /* 0x040fe20000000029 */
[C---:B------:R-:W-:Y:S01]  /*7360*/  SHF.L.U32 R72, R122.reuse, 0x10, RZ ;  /* 0x000000107a487819 */ /* 0x040fe200000006ff */
[----:B------:R-:W-:Y:S01]  /*7370*/  FFMA R42, R73, R77, R42 ;  /* 0x0000004d492a7223 */ /* 0x000fe2000000002a */
[----:B------:R-:W-:Y:S01]  /*7380*/  SHF.L.U32 R77, R129, 0x10, RZ ;  /* 0x00000010814d7819 */ /* 0x000fe200000006ff */
[----:B------:R-:W-:Y:S01]  /*7390*/  FFMA R47, R73, R74, R47 ;  /* 0x0000004a492f7223 */ /* 0x000fe2000000002f */
[----:B------:R-:W-:Y:S01]  /*73a0*/  LOP3.LUT R74, R122, 0xffff0000, RZ, 0xc0, !PT ;  /* 0xffff00007a4a7812 */ /* 0x000fe200078ec0ff */
[C---:B------:R-:W-:Y:S01]  /*73b0*/  FMUL R44, R70.reuse, R48 ;  /* 0x00000030462c7220 */ /* 0x040fe20000400000 */
[----:B-1----:R-:W-:Y:S01]  /*73c0*/  F2FP.BF16.F32.PACK_AB R92, R25, R24 ;  /* 0x00000018195c723e */ /* 0x002fe200000010ff */
[C---:B------:R-:W-:Y:S01]  /*73d0*/  FMUL R45, R70.reuse, R49 ;  /* 0x00000031462d7220 */ /* 0x040fe20000400000 */
[----:B------:R-:W-:Y:S01]  /*73e0*/  F2FP.BF16.F32.PACK_AB R93, R31, R26 ;  /* 0x0000001a1f5d723e */ /* 0x000fe200000010ff */
[----:B------:R-:W-:Y:S01]  /*73f0*/  FMUL R46, R70, R50 ;  /* 0x00000032462e7220 */ /* 0x000fe20000400000 */
[----:B------:R-:W-:Y:S01]  /*7400*/  F2FP.BF16.F32.PACK_AB R94, R29, R28 ;  /* 0x0000001c1d5e723e */ /* 0x000fe200000010ff */
[----:B------:R-:W-:Y:S01]  /*7410*/  FFMA R44, R73, R72, R44 ;  /* 0x00000048492c7223 */ /* 0x000fe2000000002c */
[----:B------:R-:W-:Y:S01]  /*7420*/  LOP3.LUT R72, R123, 0xffff0000, RZ, 0xc0, !PT ;  /* 0xffff00007b487812 */ /* 0x000fe200078ec0ff */
[----:B------:R-:W-:Y:S01]  /*7430*/  FFMA R45, R73, R74, R45 ;  /* 0x0000004a492d7223 */ /* 0x000fe2000000002d */
[----:B------:R-:W-:Y:S01]  /*7440*/  LOP3.LUT R74, R128, 0xffff0000, RZ, 0xc0, !PT ;  /* 0xffff0000804a7812 */ /* 0x000fe200078ec0ff */
[----:B------:R-:W-:Y:S01]  /*7450*/  FMUL R51, R70, R51 ;  /* 0x0000003346337220 */ /* 0x000fe20000400000 */
[----:B------:R-:W-:Y:S01]  /*7460*/  F2FP.BF16.F32.PACK_AB R95, R35, R30 ;  /* 0x0000001e235f723e */ /* 0x000fe200000010ff */
[----:B------:R-:W-:Y:S01]  /*7470*/  FFMA R46, R73, R75, R46 ;  /* 0x0000004b492e7223 */ /* 0x000fe2000000002e */
[----:B------:R-:W-:Y:S01]  /*7480*/  SHF.L.U32 R75, R128, 0x10, RZ ;  /* 0x00000010804b7819 */ /* 0x000fe200000006ff */
[C---:B------:R-:W-:Y:S01]  /*7490*/  FMUL R48, R70.reuse, R52 ;  /* 0x0000003446307220 */ /* 0x040fe20000400000 */
[----:B---3--:R-:W-:Y:S01]  /*74a0*/  F2FP.BF16.F32.PACK_AB R100, R33, R32 ;  /* 0x000000202164723e */ /* 0x008fe200000010ff */
[----:B------:R-:W-:Y:S01]  /*74b0*/  FFMA R51, R73, R72, R51 ;  /* 0x0000004849337223 */ /* 0x000fe20000000033 */
[----:B------:R-:W-:Y:S01]  /*74c0*/  LOP3.LUT R72, R129, 0xffff0000, RZ, 0xc0, !PT ;  /* 0xffff000081487812 */ /* 0x000fe200078ec0ff */
[----:B------:R1:W-:Y:S01]  /*74d0*/  STS.128 [R157+0x400], R92 ;  /* 0x0004005c9d007388 */ /* 0x0003e20000000c00 */
[----:B------:R-:W-:Y:S01]  /*74e0*/  F2FP.BF16.F32.PACK_AB R101, R39, R34 ;  /* 0x000000222765723e */ /* 0x000fe200000010ff */
[C---:B------:R-:W-:Y:S01]  /*74f0*/  FMUL R49, R70.reuse, R53 ;  /* 0x0000003546317220 */ /* 0x040fe20000400000 */
[----:B------:R-:W-:Y:S01]  /*7500*/  F2FP.BF16.F32.PACK_AB R102, R37, R36 ;  /* 0x000000242566723e */ /* 0x000fe200000010ff */
[C---:B------:R-:W-:Y:S01]  /*7510*/  FMUL R50, R70.reuse, R54 ;  /* 0x0000003646327220 */ /* 0x040fe20000400000 */
[----:B------:R-:W-:Y:S01]  /*7520*/  F2FP.BF16.F32.PACK_AB R103, R43, R38 ;  /* 0x000000262b67723e */ /* 0x000fe200000010ff */
[----:B------:R-:W-:Y:S01]  /*7530*/  FMUL R55, R70, R55 ;  /* 0x0000003746377220 */ /* 0x000fe20000400000 */
[----:B----4-:R-:W-:Y:S01]  /*7540*/  F2FP.BF16.F32.PACK_AB R108, R41, R40 ;  /* 0x00000028296c723e */ /* 0x010fe200000010ff */
[C---:B------:R-:W-:Y:S01]  /*7550*/  FFMA R48, R73.reuse, R75, R48 ;  /* 0x0000004b49307223 */ /* 0x040fe20000000030 */
[C---:B------:R-:W-:Y:S01]  /*7560*/  FFMA R49, R73.reuse, R74, R49 ;  /* 0x0000004a49317223 */ /* 0x040fe20000000031 */
[----:B------:R1:W-:Y:S01]  /*7570*/  STS.128 [R156+0x400], R100 ;  /* 0x000400649c007388 */ /* 0x0003e20000000c00 */
[C---:B------:R-:W-:Y:S01]  /*7580*/  SHF.L.U32 R75, R130.reuse, 0x10, RZ ;  /* 0x00000010824b7819 */ /* 0x040fe200000006ff */
[----:B------:R-:W-:Y:S01]  /*7590*/  FFMA R50, R73, R77, R50 ;  /* 0x0000004d49327223 */ /* 0x000fe20000000032 */
[----:B------:R-:W-:Y:S01]  /*75a0*/  SHF.L.U32 R77, R131, 0x10, RZ ;  /* 0x00000010834d7819 */ /* 0x000fe200000006ff */
[----:B------:R-:W-:Y:S01]  /*75b0*/  FFMA R55, R73, R72, R55 ;  /* 0x0000004849377223 */ /* 0x000fe20000000037 */
[----:B------:R-:W-:Y:S01]  /*75c0*/  LOP3.LUT R72, R130, 0xffff0000, RZ, 0xc0, !PT ;  /* 0xffff000082487812 */ /* 0x000fe200078ec0ff */
[C---:B------:R-:W-:Y:S01]  /*75d0*/  FMUL R52, R70.reuse, R56 ;  /* 0x0000003846347220 */ /* 0x040fe20000400000 */
[----:B------:R-:W-:Y:S01]  /*75e0*/  LOP3.LUT R74, R131, 0xffff0000, RZ, 0xc0, !PT ;  /* 0xffff0000834a7812 */ /* 0x000fe200078ec0ff */
[C---:B------:R-:W-:Y:S01]  /*75f0*/  FMUL R53, R70.reuse, R57 ;  /* 0x0000003946357220 */ /* 0x040fe20000400000 */
[C---:B------:R-:W-:Y:S01]  /*7600*/  FMUL R54, R70.reuse, R58 ;  /* 0x0000003a46367220 */ /* 0x040fe20000400000 */
[----:B------:R-:W-:Y:S01]  /*7610*/  FMUL R59, R70, R59 ;  /* 0x0000003b463b7220 */ /* 0x000fe20000400000 */
[C---:B------:R-:W-:Y:S01]  /*7620*/  FFMA R52, R73.reuse, R75, R52 ;  /* 0x0000004b49347223 */ /* 0x040fe20000000034 */
[C---:B------:R-:W-:Y:S01]  /*7630*/  FFMA R53, R73.reuse, R72, R53 ;  /* 0x0000004849357223 */ /* 0x040fe20000000035 */
[C---:B------:R-:W-:Y:S01]  /*7640*/  FFMA R54, R73.reuse, R77, R54 ;  /* 0x0000004d49367223 */ /* 0x040fe20000000036 */
[----:B------:R-:W-:Y:S01]  /*7650*/  FFMA R59, R73, R74, R59 ;  /* 0x0000004a493b7223 */ /* 0x000fe2000000003b */
[----:B------:R-:W-:Y:S01]  /*7660*/  SHF.L.U32 R72, R136, 0x10, RZ ;  /* 0x0000001088487819 */ /* 0x000fe200000006ff */
[----:B------:R-:W-:Y:S01]  /*7670*/  FMUL R56, R70, R60 ;  /* 0x0000003c46387220 */ /* 0x000fe20000400000 */
[----:B------:R-:W-:Y:S01]  /*7680*/  LOP3.LUT R74, R136, 0xffff0000, RZ, 0xc0, !PT ;  /* 0xffff0000884a7812 */ /* 0x000fe200078ec0ff */
[C---:B------:R-:W-:Y:S01]  /*7690*/  FMUL R57, R70.reuse, R61 ;  /* 0x0000003d46397220 */ /* 0x040fe20000400000 */
[----:B------:R-:W-:Y:S01]  /*76a0*/  SHF.L.U32 R75, R137, 0x10, RZ ;  /* 0x00000010894b7819 */ /* 0x000fe200000006ff */
[C---:B------:R-:W-:Y:S01]  /*76b0*/  FMUL R58, R70.reuse, R62 ;  /* 0x0000003e463a7220 */ /* 0x040fe20000400000 */
[----:B------:R-:W-:Y:S01]  /*76c0*/  F2FP.BF16.F32.PACK_AB R109, R47, R42 ;  /* 0x0000002a2f6d723e */ /* 0x000fe200000010ff */
[----:B------:R-:W-:Y:S01]  /*76d0*/  FFMA R56, R73, R72, R56 ;  /* 0x0000004849387223 */ /* 0x000fe20000000038 */
[----:B------:R-:W-:Y:S01]  /*76e0*/  F2FP.BF16.F32.PACK_AB R110, R45, R44 ;  /* 0x0000002c2d6e723e */ /* 0x000fe200000010ff */
[----:B------:R-:W-:Y:S01]  /*76f0*/  FFMA R57, R73, R74, R57 ;  /* 0x0000004a49397223 */ /* 0x000fe20000000039 */
[----:B------:R-:W-:Y:S01]  /*7700*/  F2FP.BF16.F32.PACK_AB R111, R51, R46 ;  /* 0x0000002e336f723e */ /* 0x000fe200000010ff */
[----:B------:R-:W-:Y:S01]  /*7710*/  FFMA R58, R73, R75, R58 ;  /* 0x0000004b493a7223 */ /* 0x000fe2000000003a */
[----:B------:R-:W-:Y:S01]  /*7720*/  LOP3.LUT R72, R137, 0xffff0000, RZ, 0xc0, !PT ;  /* 0xffff000089487812 */ /* 0x000fe200078ec0ff */
[----:B------:R-:W-:Y:S01]  /*7730*/  FMUL R63, R70, R63 ;  /* 0x0000003f463f7220 */ /* 0x000fe20000400000 */
[----:B------:R-:W-:Y:S01]  /*7740*/  SHF.L.U32 R75, R138, 0x10, RZ ;  /* 0x000000108a4b7819 */ /* 0x000fe200000006ff */
[----:B------:R1:W-:Y:S01]  /*7750*/  STS.128 [R155+0x400], R108 ;  /* 0x0004006c9b007388 */ /* 0x0003e20000000c00 */
[----:B------:R-:W-:Y:S01]  /*7760*/  FMUL R60, R70, R64 ;  /* 0x00000040463c7220 */ /* 0x000fe20000400000 */
[----:B------:R-:W-:Y:S01]  /*7770*/  LOP3.LUT R74, R138, 0xffff0000, RZ, 0xc0, !PT ;  /* 0xffff00008a4a7812 */ /* 0x000fe200078ec0ff */
[C---:B------:R-:W-:Y:S01]  /*7780*/  FMUL R61, R70.reuse, R65 ;  /* 0x00000041463d7220 */ /* 0x040fe20000400000 */
[----:B------:R-:W-:Y:S01]  /*7790*/  SHF.L.U32 R77, R139, 0x10, RZ ;  /* 0x000000108b4d7819 */ /* 0x000fe200000006ff */
[C---:B------:R-:W-:Y:S01]  /*77a0*/  FMUL R62, R70.reuse, R66 ;  /* 0x00000042463e7220 */ /* 0x040fe20000400000 */
[----:B------:R-:W-:Y:S01]  /*77b0*/  FFMA R63, R73, R72, R63 ;  /* 0x00000048493f7223 */ /* 0x000fe2000000003f */
[----:B------:R-:W-:Y:S01]  /*77c0*/  FMUL R67, R70, R67 ;  /* 0x0000004346437220 */ /* 0x000fe20000400000 */
[----:B------:R-:W-:Y:S01]  /*77d0*/  F2FP.BF16.F32.PACK_AB R116, R49, R48 ;  /* 0x000000303174723e */ /* 0x000fe200000010ff */
[----:B------:R-:W-:Y:S01]  /*77e0*/  FFMA R60, R73, R75, R60 ;  /* 0x0000004b493c7223 */ /* 0x000fe2000000003c */
[----:B------:R-:W-:Y:S01]  /*77f0*/  F2FP.BF16.F32.PACK_AB R117, R55, R50 ;  /* 0x000000323775723e */ /* 0x000fe200000010ff */
[----:B------:R-:W-:Y:S01]  /*7800*/  FFMA R61, R73, R74, R61 ;  /* 0x0000004a493d7223 */ /* 0x000fe2000000003d */
[----:B------:R-:W-:Y:S01]  /*7810*/  F2FP.BF16.F32.PACK_AB R118, R53, R52 ;  /* 0x000000343576723e */ /* 0x000fe200000010ff */
[----:B------:R-:W-:Y:S01]  /*7820*/  FFMA R62, R73, R77, R62 ;  /* 0x0000004d493e7223 */ /* 0x000fe2000000003e */
[----:B------:R-:W-:Y:S01]  /*7830*/  F2FP.BF16.F32.PACK_AB R119, R59, R54 ;  /* 0x000000363b77723e */ /* 0x000fe200000010ff */
[----:B------:R-:W-:Y:S01]  /*7840*/  FFMA R67, R73, R76, R67 ;  /* 0x0000004c49437223 */ /* 0x000fe20000000043 */
[----:B------:R-:W-:Y:S02]  /*7850*/  F2FP.BF16.F32.PACK_AB R124, R57, R56 ;  /* 0x00000038397c723e */ /* 0x000fe400000010ff */
[----:B------:R-:W-:Y:S01]  /*7860*/  F2FP.BF16.F32.PACK_AB R125, R63, R58 ;  /* 0x0000003a3f7d723e */ /* 0x000fe200000010ff */
[----:B------:R1:W-:Y:S01]  /*7870*/  STS.128 [R154+0x400], R116 ;  /* 0x000400749a007388 */ /* 0x0003e20000000c00 */
[----:B------:R-:W-:Y:S02]  /*7880*/  F2FP.BF16.F32.PACK_AB R126, R61, R60 ;  /* 0x0000003c3d7e723e */ /* 0x000fe400000010ff */
[----:B------:R-:W-:Y:S05]  /*7890*/  F2FP.BF16.F32.PACK_AB R127, R67, R62 ;  /* 0x0000003e437f723e */ /* 0x000fea00000010ff */
[----:B------:R1:W-:Y:S01]  /*78a0*/  STS.128 [R153+0x400], R124 ;  /* 0x0004007c99007388 */ /* 0x0003e20000000c00 */
[----:B------:R-:W-:Y:S01]  /*78b0*/  @!PT LDS RZ, [RZ] ;  /* 0x00000000fffff984 */ /* 0x000fe20000000800 */
[----:B------:R-:W-:Y:S01]  /*78c0*/  @!PT LDS RZ, [RZ] ;  /* 0x00000000fffff984 */ /* 0x000fe20000000800 */
[----:B------:R-:W-:Y:S01]  /*78d0*/  @!PT LDS RZ, [RZ] ;  /* 0x00000000fffff984 */ /* 0x000fe20000000800 */
[----:B------:R-:W-:Y:S01]  /*78e0*/  @!PT LDS RZ, [RZ] ;  /* 0x00000000fffff984 */ /* 0x000fe20000000800 */
[----:B------:R3:W-:Y:S07]  /*78f0*/  MEMBAR.ALL.CTA ;  /* 0x0000000000007992 */ /* 0x0007ee0000008000 */
[----:B---3--:R-:W3:Y:S02]  /*7900*/  FENCE.VIEW.ASYNC.S ;  /* 0x00000000000073c6 */ /* 0x008ee40000000000 */
[----:B---3--:R-:W-:Y:S06]  /*7910*/  BAR.SYNC.DEFER_BLOCKING 0x1, 0x80 ;  /* 0x0042000000007b1d */ /* 0x008fec0000010000 */
[----:B------:R-:W-:Y:S05]  /*7920*/  @P0 BRA `(.L_x_116) ;  /* 0x0000000000280947 */ /* 0x000fea0003800000 */
[----:B------:R-:W3:Y:S01]  /*7930*/  LDCU.64 UR6, c[0x0][0x348] ;  /* 0x00006900ff0677ac */ /* 0x000ee20008000a00 */
[----:B------:R-:W-:Y:S01]  /*7940*/  UIADD3 UR4, UPT, UPT, UR44, 0x400, URZ ;  /* 0x000004002c047890 */ /* 0x000fe2000fffe0ff */
[----:B------:R-:W-:Y:S05]  /*7950*/  UMOV UR51, UR36 ;  /* 0x0000002400337c82 */ /* 0x000fea0008000000 */
[----:B------:R-:W-:Y:S04]  /*7960*/  MOV R150, UR4 ;  /* 0x0000000400967c02 */ /* 0x000fe80008000f00 */
[----:B------:R-:W-:Y:S01]  /*7970*/  R2UR UR48, R150 ;  /* 0x00000000963072ca */ /* 0x000fe200000e0000 */
[----:B---3--:R-:W-:Y:S04]  /*7980*/  UIADD3 UR4, UP0, UPT, UR6, 0x680, URZ ;  /* 0x0000068006047890 */ /* 0x008fe8000ff1e0ff */
[----:B------:R-:W-:Y:S09]  /*7990*/  UIADD3.X UR5, UPT, UPT, URZ, UR7, URZ, UP0, !UPT ;  /* 0x00000007ff057290 */ /* 0x000ff200087fe4ff */
[----:B------:R3:W-:Y:S01]  /*79a0*/  UTMASTG.3D [UR48], [UR4] ;  /* 0x00000030040073b5 */ /* 0x0007e20008010000 */
[----:B------:R0:W-:Y:S01]  /*79b0*/  UTMACMDFLUSH ;  /* 0x00000000000079b7 */ /* 0x0001e20000000000 */
[----:B---3--:R-:W-:Y:S04]  /*79c0*/  DEPBAR.LE SB0, 0x1 ;  /* 0x000080400000791a */ /* 0x008fe80000000000 */
.L_x_116:
[----:B------:R-:W-:Y:S05]  /*79d0*/  BSYNC.RECONVERGENT B0 ;  /* 0x0000000000007941 */ /* 0x000fea0003800200 */
.L_x_115:
[----:B------:R-:W-:Y:S01]  /*79e0*/  BAR.SYNC.DEFER_BLOCKING 0x1, 0x80 ;  /* 0x0042000000007b1d */ /* 0x000fe20000010000 */
[----:B------:R-:W-:Y:S01]  /*79f0*/  ISETP.NE.AND P1, PT, R166, RZ, PT ;  /* 0x000000ffa600720c */ /* 0x000fe20003f25270 */
[----:B------:R-:W-:Y:S01]  /*7a00*/  UISETP.NE.AND UP0, UPT, UR52, URZ, UPT ;  /* 0x000000ff3400728c */ /* 0x000fe2000bf05270 */
[----:B------:R-:W-:Y:S11]  /*7a10*/  LEA R3, R78, UR44, 0x3 ;  /* 0x0000002c4e037c11 */ /* 0x000ff6000f8e18ff */
[----:B------:R-:W-:Y:S01]  /*7a20*/  @P1 SHF.L.U32 R2, R160, 0x1f, RZ ;  /* 0x0000001fa0021819 */ /* 0x000fe200000006ff */
[----:B------:R-:W-:Y:S06]  /*7a30*/  BRA.U !UP0, `(.L_x_117) ;  /* 0x0000000108247547 */ /* 0x000fec000b800000 */
[----:B------:R-:W-:Y:S01]  /*7a40*/  IMAD.U32 R5, RZ, RZ, UR46 ;  /* 0x0000002eff057e24 */ /* 0x000fe2000f8e00ff */
[----:B------:R-:W-:Y:S01]  /*7a50*/  MOV R0, UR47 ;  /* 0x0000002f00007c02 */ /* 0x000fe20008000f00 */
[----:B------:R-:W-:Y:S03]  /*7a60*/  UIADD3 UR4, UPT, UPT, UR46, 0x1, URZ ;  /* 0x000000012e047890 */ /* 0x000fe6000fffe0ff */
[----:B------:R-:W-:Y:S01]  /*7a70*/  @P1 LEA R5, R5, UR44, 0x3 ;  /* 0x0000002c05051c11 */ /* 0x000fe2000f8e18ff */
[----:B------:R-:W-:Y:S04]  /*7a80*/  UISETP.NE.AND UP0, UPT, UR4, 0x4, UPT ;  /* 0x000000040400788c */ /* 0x000fe8000bf05270 */
[----:B------:R-:W-:Y:S01]  /*7a90*/  @P1 VIADD R5, R5, 0x70 ;  /* 0x0000007005051836 */ /* 0x000fe20000000000 */
[----:B------:R-:W-:Y:S04]  /*7aa0*/  USEL UR46, UR4, URZ, UP0 ;  /* 0x000000ff042e7287 */ /* 0x000fe80008000000 */
[----:B------:R-:W-:Y:S04]  /*7ab0*/  @P1 PRMT R0, R0, 0x654, R5 ;  /* 0x0000065400001816 */ /* 0x000fe80000000005 */
[----:B------:R3:W-:Y:S04]  /*7ac0*/  @P1 SYNCS.ARRIVE.TRANS64.RED.A1T0 RZ, [R0+URZ], RZ ;  /* 0x000000ff00ff19a7 */ /* 0x0007e800081004ff */
.L_x_117:
[----:B------:R-:W4:Y:S01]  /*7ad0*/  @P1 SYNCS.PHASECHK.TRANS64.TRYWAIT P0, [R3+URZ+0x50], R2 ;  /* 0x00005002030015a7 */ /* 0x000f2200080011ff */
[----:B------:R-:W-:Y:S01]  /*7ae0*/  BSSY B1, `(.L_x_118) ;  /* 0x000001f000017945 */ /* 0x000fe20003800000 */
[----:B----4-:R-:W-:Y:S03]  /*7af0*/  @P1 SEL R84, RZ, 0x1, !P0 ;  /* 0x00000001ff541807 */ /* 0x010fe60004000000 */
[----:B------:R-:W-:Y:S05]  /*7b00*/  @!P1 BRA `(.L_x_119) ;  /* 0x0000000000709947 */ /* 0x000fea0003800000 */
[----:B------:R-:W-:Y:S01]  /*7b10*/  ISETP.NE.AND P1, PT, R86, RZ, PT ;  /* 0x000000ff5600720c */ /* 0x000fe20003f25270 */
[----:B------:R-:W-:Y:S01]  /*7b20*/  BSSY B0, `(.L_x_120) ;  /* 0x000000b000007945 */ /* 0x000fe20003800000 */
[----:B------:R-:W-:Y:S11]  /*7b30*/  ISETP.NE.AND P0, PT, R84, RZ, PT ;  /* 0x000000ff5400720c */ /* 0x000ff60003f05270 */
[----:B------:R-:W-:Y:S05]  /*7b40*/  @P1 IMAD R6, R78, 0x4000, R169 ;  /* 0x000040004e061824 */ /* 0x000fea00078e02a9 */
[----:B---3--:R-:W-:Y:S04]  /*7b50*/  @P1 IADD3 R0, PT, PT, R6, UR44, RZ ;  /* 0x0000002c06001c10 */ /* 0x008fe8000fffe0ff */
[----:B------:R-:W-:Y:S01]  /*7b60*/  @P1 IADD3 R4, PT, PT, R85, R0, RZ ;  /* 0x0000000055041210 */ /* 0x000fe20007ffe0ff */
[--C-:B------:R-:W-:Y:S02]  /*7b70*/  @P1 IMAD.IADD R2, R79, 0x1, R0.reuse ;  /* 0x000000014f021824 */ /* 0x100fe400078e0200 */
[----:B------:R-:W-:Y:S01]  /*7b80*/  @P1 IMAD.IADD R5, R87, 0x1, R0 ;  /* 0x0000000157051824 */ /* 0x000fe200078e0200 */
[----:B------:R-:W-:Y:S06]  /*7b90*/  @P0 BRA `(.L_x_121) ;  /* 0x00000000000c0947 */ /* 0x000fec0003800000 */
[----:B------:R-:W-:Y:S04]  /*7ba0*/  SHF.L.U32 R0, R160, 0x1f, RZ ;  /* 0x0000001fa0007819 */ /* 0x000fe800000006ff */
[----:B------:R-:W3:Y:S02]  /*7bb0*/  SYNCS.PHASECHK.TRANS64.TRYWAIT P0, [R3+URZ+0x50], R0 ;  /* 0x00005000030075a7 */ /* 0x000ee400080011ff */
[----:B---3--:R-:W-:Y:S05]  /*7bc0*/  @!P0 BRA `(.L_x_122) ;  /* 0x0000004800848947 */ /* 0x008fea0003800000 */
.L_x_121:
[----:B------:R-:W-:Y:S05]  /*7bd0*/  BSYNC B0 ;  /* 0x0000000000007941 */ /* 0x000fea0003800000 */
.L_x_120:
[----:B------:R-:W-:Y:S01]  /*7be0*/  ISETP.NE.AND P0, PT, R86, RZ, PT ;  /* 0x000000ff5600720c */ /* 0x000fe20003f05270 */
[----:B------:R-:W-:Y:S11]  /*7bf0*/  VIADD R78, R78, 0x1 ;  /* 0x000000014e4e7836 */ /* 0x000ff60000000000 */
[----:B------:R-:W-:Y:S01]  /*7c00*/  @!UPT UIADD3 URZ, UPT, UPT, URZ, URZ, URZ ;  /* 0x000000fffffff290 */ /* 0x000fe2000fffe0ff */
[----:B------:R4:W1:Y:S01]  /*7c10*/  @P0 LDS.128 R80, [R6+UR44+0x400] ;  /* 0x0004002c06500984 */ /* 0x0008620008000c00 */
[--C-:B---3--:R-:W-:Y:S01]  /*7c20*/  @P0 IMAD.IADD R0, R85, 0x1, R2.reuse ;  /* 0x0000000155000824 */ /* 0x108fe200078e0202 */
[C---:B------:R-:W-:Y:S01]  /*7c30*/  @P0 IADD3 R3, PT, PT, R87.reuse, R4, RZ ;  /* 0x0000000457030210 */ /* 0x040fe20007ffe0ff */
[C---:B------:R-:W-:Y:S01]  /*7c40*/  @P0 IMAD.IADD R7, R87.reuse, 0x1, R2 ;  /* 0x0000000157070824 */ /* 0x040fe200078e0202 */
[----:B------:R4:W3:Y:S02]  /*7c50*/  @P0 LDS.128 R88, [R5+0x400] ;  /* 0x0004000005580984 */ /* 0x0008e40000000c00 */
[----:B------:R-:W-:Y:S02]  /*7c60*/  @P0 IADD3 R8, PT, PT, R87, R0, RZ ;  /* 0x0000000057080210 */ /* 0x000fe40007ffe0ff */
[----:B------:R4:W1:Y:S04]  /*7c70*/  @P0 LDS.128 R96, [R4+0x400] ;  /* 0x0004000004600984 */ /* 0x0008680000000c00 */
[----:B------:R4:W1:Y:S04]  /*7c80*/  @P0 LDS.128 R104, [R3+0x400] ;  /* 0x0004000003680984 */ /* 0x0008680000000c00 */
[----:B------:R4:W1:Y:S04]  /*7c90*/  @P0 LDS.128 R112, [R2+0x400] ;  /* 0x0004000002700984 */ /* 0x0008680000000c00 */
[----:B------:R4:W1:Y:S04]  /*7ca0*/  @P0 LDS.128 R120, [R7+0x400] ;  /* 0x0004000007780984 */ /* 0x0008680000000c00 */
[----:B------:R4:W1:Y:S04]  /*7cb0*/  @P0 LDS.128 R128, [R0+0x400] ;  /* 0x0004000000800984 */ /* 0x0008680000000c00 */
[----:B------:R4:W1:Y:S02]  /*7cc0*/  @P0 LDS.128 R136, [R8+0x400] ;  /* 0x0004000008880984 */ /* 0x0008640000000c00 */
.L_x_119:
[----:B------:R-:W-:Y:S05]  /*7cd0*/  BSYNC B1 ;  /* 0x0000000000017941 */ /* 0x000fea0003800000 */
.L_x_118:
[----:B---34-:R-:W-:Y:S05]  /*7ce0*/  VIADD R0, R71, 0x40 ;  /* 0x0000004047007836 */ /* 0x018fea0000000000 */
[----:B------:R-:W-:Y:S04]  /*7cf0*/  SHF.R.U32.HI R0, RZ, 0x15, R0 ;  /* 0x00000015ff007819 */ /* 0x000fe80000011600 */
[----:B------:R-:W-:Y:S11]  /*7d00*/  LOP3.LUT P0, RZ, R0, 0x3, R147, 0x48, !PT ;  /* 0x0000000300ff7812 */ /* 0x000ff60007804893 */
[----:B------:R-:W-:Y:S02]  /*7d10*/  @!UPT UIADD3 URZ, UPT, UPT, URZ, URZ, URZ ;  /* 0x000000fffffff290 */ /* 0x000fe4000fffe0ff */
[----:B------:R-:W-:Y:S05]  /*7d20*/  @!P0 BRA `(.L_x_123) ;  /* 0x0000000000408947 */ /* 0x000fea0003800000 */
[----:B------:R-:W3:Y:S01]  /*7d30*/  LDCU.64 UR8, c[0x4][0x70] ;  /* 0x01000e00ff0877ac */ /* 0x000ee20008000a00 */
[----:B------:R-:W-:Y:S01]  /*7d40*/  MOV R3, 0x0 ;  /* 0x0000000000037802 */ /* 0x000fe20000000f00 */
[----:B------:R-:W-:Y:S02]  /*7d50*/  HFMA2 R12, -RZ, RZ, 0, 5.9604644775390625e-08 ;  /* 0x00000001ff0c7431 */ /* 0x000fe400000001ff */
[----:B------:R-:W-:Y:S02]  /*7d60*/  IMAD.MOV.U32 R8, RZ, RZ, 0x192 ;  /* 0x00000192ff087424 */ /* 0x000fe400078e00ff */
[----:B------:R-:W-:Y:S01]  /*7d70*/  IMAD.MOV.U32 R13, RZ, RZ, RZ ;  /* 0x000000ffff0d7224 */ /* 0x000fe200078e00ff */
[----:B------:R-:W4:Y:S01]  /*7d80*/  LDCU.64 UR6, c[0x4][0x78] ;  /* 0x01000f00ff0677ac */ /* 0x000f220008000a00 */
[----:B------:R-:W1:Y:S01]  /*7d90*/  LDC.64 R2, c[0x4][R3] ;  /* 0x0100000003027b82 */ /* 0x000e620000000a00 */
[----:B------:R-:W5:Y:S01]  /*7da0*/  LDCU.64 UR4, c[0x4][0x10] ;  /* 0x01000200ff0477ac */ /* 0x000f620008000a00 */
[----:B---3--:R-:W-:Y:S01]  /*7db0*/  MOV R5, UR9 ;  /* 0x0000000900057c02 */ /* 0x008fe20008000f00 */
[----:B------:R-:W-:Y:S01]  /*7dc0*/  IMAD.U32 R4, RZ, RZ, UR8 ;  /* 0x00000008ff047e24 */ /* 0x000fe2000f8e00ff */
[----:B----4-:R-:W-:Y:S01]  /*7dd0*/  MOV R7, UR7 ;  /* 0x0000000700077c02 */ /* 0x010fe20008000f00 */
[----:B------:R-:W-:Y:S01]  /*7de0*/  IMAD.U32 R6, RZ, RZ, UR6 ;  /* 0x00000006ff067e24 */ /* 0x000fe2000f8e00ff */
[----:B-----5:R-:W-:Y:S01]  /*7df0*/  MOV R11, UR5 ;  /* 0x00000005000b7c02 */ /* 0x020fe20008000f00 */
[----:B------:R-:W-:Y:S02]  /*7e00*/  IMAD.U32 R10, RZ, RZ, UR4 ;  /* 0x00000004ff0a7e24 */ /* 0x000fe4000f8e00ff */
[----:B------:R-:W-:Y:S07]  /*7e10*/  LEPC R20, `(.L_x_123) ;  /* 0x000000001014794e */ /* 0x000fee0000000000 */
[----:B-12---:R-:W-:Y:S05]  /*7e20*/  CALL.ABS.NOINC R2 ;  /* 0x0000000002007343 */ /* 0x006fea0003c00000 */
.L_x_123:
[----:B------:R-:W-:Y:S01]  /*7e30*/  ISETP.NE.AND P6, PT, R166, RZ, PT ;  /* 0x000000ffa600720c */ /* 0x000fe20003fc5270 */
[----:B------:R-:W-:Y:S05]  /*7e40*/  WARPSYNC.ALL ;  /* 0x0000000000007948 */ /* 0x000fea0003800000 */
[----:B------:R-:W-:Y:S01]  /*7e50*/  R2UR UR4, R71 ;  /* 0x00000000470472ca */ /* 0x000fe200000e0000 */
[----:B------:R-:W-:Y:S01]  /*7e60*/  BSSY.RECONVERGENT B0, `(.L_x_124) ;  /* 0x0000104000007945 */ /* 0x000fe20003800200 */
[----:B------:R-:W-:Y:S02]  /*7e70*/  MOV R0, UR46 ;  /* 0x0000002e00007c02 */ /* 0x000fe40008000f00 */
[----:B------:R-:W-:Y:S02]  /*7e80*/  MOV R77, UR47 ;  /* 0x0000002f004d7c02 */ /* 0x000fe40008000f00 */
[----:B-1----:R-:W-:Y:S02]  /*7e90*/  SHF.L.U32 R72, R80, 0x10, RZ ;  /* 0x0000001050487819 */ /* 0x002fe400000006ff */
[----:B------:R-:W-:Y:S02]  /*7ea0*/  @P6 LEA R0, R0, UR44, 0x3 ;  /* 0x0000002c00006c11 */ /* 0x000fe4000f8e18ff */
[----:B------:R-:W-:Y:S02]  /*7eb0*/  LOP3.LUT R75, R80, 0xffff0000, RZ, 0xc0, !PT ;  /* 0xffff0000504b7812 */ /* 0x000fe400078ec0ff */
[----:B------:R-:W-:Y:S01]  /*7ec0*/  @P6 IADD3 R0, PT, PT, R0, 0x70, RZ ;  /* 0x0000007000006810 */ /* 0x000fe20007ffe0ff */
[----:B------:R-:W1:Y:S01]  /*7ed0*/  LDTM.x64 R4, tmem[UR4+0x40] ;  /* 0x00004004000479ee */ /* 0x000e620008340000 */
[----:B------:R-:W-:Y:S02]  /*7ee0*/  SHF.L.U32 R74, R81, 0x10, RZ ;  /* 0x00000010514a7819 */ /* 0x000fe400000006ff */
[----:B------:R-:W-:Y:S02]  /*7ef0*/  @P6 PRMT R77, R77, 0x654, R0 ;  /* 0x000006544d4d6816 */ /* 0x000fe40000000000 */
[----:B------:R-:W-:Y:S02]  /*7f00*/  LOP3.LUT R76, R81, 0xffff0000, RZ, 0xc0, !PT ;  /* 0xffff0000514c7812 */ /* 0x000fe400078ec0ff */
[----:B------:R-:W-:Y:S01]  /*7f10*/  ISETP.NE.AND P0, PT, R163, RZ, PT ;  /* 0x000000ffa300720c */ /* 0x000fe20003f05270 */
[C---:B-1----:R-:W-:Y:S01]  /*7f20*/  FMUL R0, R70.reuse, R4 ;  /* 0x0000000446007220 */ /* 0x042fe20000400000 */
[C---:B------:R-:W-:Y:S01]  /*7f30*/  FMUL R2, R70.reuse, R5 ;  /* 0x0000000546027220 */ /* 0x040fe20000400000 */
[C---:B------:R-:W-:Y:S01]  /*7f40*/  FMUL R3, R70.reuse, R6 ;  /* 0x0000000646037220 */ /* 0x040fe20000400000 */
[----:B------:R-:W-:Y:S01]  /*7f50*/  FMUL R7, R70, R7 ;  /* 0x0000000746077220 */ /* 0x000fe20000400000 */
[C---:B------:R-:W-:Y:S01]  /*7f60*/  FFMA R0, R73.reuse, R72, R0 ;  /* 0x0000004849007223 */ /* 0x040fe20000000000 */
[C---:B------:R-:W-:Y:S01]  /*7f70*/  LOP3.LUT R72, R82.reuse, 0xffff0000, RZ, 0xc0, !PT ;  /* 0xffff000052487812 */ /* 0x040fe200078ec0ff */
[C---:B------:R-:W-:Y:S01]  /*7f80*/  FFMA R2, R73.reuse, R75, R2 ;  /* 0x0000004b49027223 */ /* 0x040fe20000000002 */
[----:B------:R-:W-:Y:S01]  /*7f90*/  SHF.L.U32 R75, R82, 0x10, RZ ;  /* 0x00000010524b7819 */ /* 0x000fe200000006ff */
[C---:B------:R-:W-:Y:S01]  /*7fa0*/  FFMA R3, R73.reuse, R74, R3 ;  /* 0x0000004a49037223 */ /* 0x040fe20000000003 */
[----:B------:R-:W-:Y:S01]  /*7fb0*/  FMUL R4, R70, R8 ;  /* 0x0000000846047220 */ /* 0x000fe20000400000 */
[----:B------:R-:W-:Y:S01]  /*7fc0*/  FFMA R7, R73, R76, R7 ;  /* 0x0000004c49077223 */ /* 0x000fe20000000007 */
[----:B------:R-:W-:Y:S01]  /*7fd0*/  F2FP.BF16.F32.PACK_AB R92, R2, R0 ;  /* 0x00000000025c723e */ /* 0x000fe200000010ff */
[C---:B------:R-:W-:Y:S01]  /*7fe0*/  FMUL R5, R70.reuse, R9 ;  /* 0x0000000946057220 */ /* 0x040fe20000400000 */
[----:B------:R-:W-:Y:S01]  /*7ff0*/  LOP3.LUT R0, R83, 0xffff0000, RZ, 0xc0, !PT ;  /* 0xffff000053007812 */ /* 0x000fe200078ec0ff */
[----:B------:R-:W-:Y:S01]  /*8000*/  FFMA R4, R73, R75, R4 ;  /* 0x0000004b49047223 */ /* 0x000fe20000000004 */
[----:B------:R-:W-:Y:S01]  /*8010*/  SHF.L.U32 R75, R83, 0x10, RZ ;  /* 0x00000010534b7819 */ /* 0x000fe200000006ff */
[----:B------:R-:W-:Y:S01]  /*8020*/  FFMA R5, R73, R72, R5 ;  /* 0x0000004849057223 */ /* 0x000fe20000000005 */
[----:B------:R-:W-:Y:S01]  /*8030*/  F2FP.BF16.F32.PACK_AB R93, R7, R3 ;  /* 0x00000003075d723e */ /* 0x000fe200000010ff */
[----:B------:R-:W-:Y:S01]  /*8040*/  FMUL R6, R70, R10 ;  /* 0x0000000a46067220 */ /* 0x000fe20000400000 */
[----:B------:R-:W-:Y:S01]  /*8050*/  SHF.L.U32 R3, R88, 0x10, RZ ;  /* 0x0000001058037819 */ /* 0x000fe200000006ff */
[----:B------:R-:W-:Y:S01]  /*8060*/  FMUL R11, R70, R11 ;  /* 0x0000000b460b7220 */ /* 0x000fe20000400000 */
[----:B------:R-:W-:Y:S01]  /*8070*/  LOP3.LUT R2, R88, 0xffff0000, RZ, 0xc0, !PT ;  /* 0xffff000058027812 */ /* 0x000fe200078ec0ff */
[C---:B------:R-:W-:Y:S01]  /*8080*/  FMUL R8, R70.reuse, R12 ;  /* 0x0000000c46087220 */ /* 0x040fe20000400000 */
[----:B------:R-:W-:Y:S01]  /*8090*/  LOP3.LUT R72, R99, 0xffff0000, RZ, 0xc0, !PT ;  /* 0xffff000063487812 */ /* 0x000fe200078ec0ff */
[----:B------:R-:W-:Y:S01]  /*80a0*/  FMUL R9, R70, R13 ;  /* 0x0000000d46097220 */ /* 0x000fe20000400000 */
[----:B------:R-:W-:Y:S01]  /*80b0*/  F2FP.BF16.F32.PACK_AB R94, R5, R4 ;  /* 0x00000004055e723e */ /* 0x000fe200000010ff */
[C---:B------:R-:W-:Y:S01]  /*80c0*/  FFMA R6, R73.reuse, R75, R6 ;  /* 0x0000004b49067223 */ /* 0x040fe20000000006 */
[----:B------:R-:W-:Y:S01]  /*80d0*/  SHF.L.U32 R75, R96, 0x10, RZ ;  /* 0x00000010604b7819 */ /* 0x000fe200000006ff */
[----:B------:R-:W-:Y:S01]  /*80e0*/  FFMA R11, R73, R0, R11 ;  /* 0x00000000490b7223 */ /* 0x000fe2000000000b */
[----:B------:R-:W-:Y:S01]  /*80f0*/  SHF.L.U32 R0, R89, 0x10, RZ ;  /* 0x0000001059007819 */ /* 0x000fe200000006ff */
[C---:B------:R-:W-:Y:S01]  /*8100*/  FFMA R8, R73.reuse, R3, R8 ;  /* 0x0000000349087223 */ /* 0x040fe20000000008 */
[----:B------:R-:W-:Y:S01]  /*8110*/  SHF.L.U32 R3, R90, 0x10, RZ ;  /* 0x000000105a037819 */ /* 0x000fe200000006ff */
[----:B------:R-:W-:Y:S01]  /*8120*/  FFMA R9, R73, R2, R9 ;  /* 0x0000000249097223 */ /* 0x000fe20000000009 */
[----:B------:R-:W-:Y:S01]  /*8130*/  LOP3.LUT R2, R89, 0xffff0000, RZ, 0xc0, !PT ;  /* 0xffff000059027812 */ /* 0x000fe200078ec0ff */
[C---:B------:R-:W-:Y:S01]  /*8140*/  FMUL R10, R70.reuse, R14 ;  /* 0x0000000e460a7220 */ /* 0x040fe20000400000 */
[----:B------:R-:W-:Y:S01]  /*8150*/  F2FP.BF16.F32.PACK_AB R95, R11, R6 ;  /* 0x000000060b5f723e */ /* 0x000fe200000010ff */
[C---:B------:R-:W-:Y:S01]  /*8160*/  FMUL R15, R70.reuse, R15 ;  /* 0x0000000f460f7220 */ /* 0x040fe20000400000 */
[----:B------:R-:W-:Y:S01]  /*8170*/  F2FP.BF16.F32.PACK_AB R100, R9, R8 ;  /* 0x000000080964723e */ /* 0x000fe200000010ff */
[----:B------:R-:W-:Y:S01]  /*8180*/  FMUL R12, R70, R16 ;  /* 0x00000010460c7220 */ /* 0x000fe20000400000 */
[C---:B------:R-:W-:Y:S01]  /*8190*/  FFMA R10, R73.reuse, R0, R10 ;  /* 0x00000000490a7223 */ /* 0x040fe2000000000a */
[----:B------:R-:W-:Y:S01]  /*81a0*/  LOP3.LUT R0, R90, 0xffff0000, RZ, 0xc0, !PT ;  /* 0xffff00005a007812 */ /* 0x000fe200078ec0ff */
[----:B------:R-:W-:Y:S01]  /*81b0*/  FFMA R15, R73, R2, R15 ;  /* 0x00000002490f7223 */ /* 0x000fe2000000000f */
        /* <DEDUP_REMOVED lines=9> */
[----:B------:R-:W-:Y:S01]  /*8250*/  FMUL R16, R70, R20 ;  /* 0x0000001446107220 */ /* 0x000fe20000400000 */
[----:B------:R-:W-:Y:S01]  /*8260*/  FFMA R14, R73, R3, R14 ;  /* 0x00000003490e7223 */ /* 0x000fe2000000000e */
[----:B------:R-:W-:Y:S01]  /*8270*/  SHF.L.U32 R3, R98, 0x10, RZ ;  /* 0x0000001062037819 */ /* 0x000fe200000006ff */
[C---:B------:R-:W-:Y:S01]  /*8280*/  FMUL R17, R70.reuse, R21 ;  /* 0x0000001546117220 */ /* 0x040fe20000400000 */
[----:B------:R-:W-:Y:S01]  /*8290*/  F2FP.BF16.F32.PACK_AB R102, R13, R12 ;  /* 0x0000000c0d66723e */ /* 0x000fe200000010ff */
[----:B------:R-:W-:Y:S01]  /*82a0*/  FFMA R19, R73, R2, R19 ;  /* 0x0000000249137223 */ /* 0x000fe20000000013 */
[----:B------:R-:W-:Y:S01]  /*82b0*/  SHF.L.U32 R2, R97, 0x10, RZ ;  /* 0x0000001061027819 */ /* 0x000fe200000006ff */
        /* <DEDUP_REMOVED lines=12> */
[C---:B------:R-:W-:Y:S01]  /*8380*/  FFMA R23, R73.reuse, R0, R23 ;  /* 0x0000000049177223 */ /* 0x040fe20000000017 */
[----:B------:R-:W-:Y:S01]  /*8390*/  SHF.L.U32 R0, R104, 0x10, RZ ;  /* 0x0000001068007819 */ /* 0x000fe200000006ff */
[C---:B------:R-:W-:Y:S01]  /*83a0*/  FMUL R22, R70.reuse, R26 ;  /* 0x0000001a46167220 */ /* 0x040fe20000400000 */
[----:B------:R-:W-:Y:S01]  /*83b0*/  FMUL R27, R70, R27 ;  /* 0x0000001b461b7220 */ /* 0x000fe20000400000 */
        /* <DEDUP_REMOVED lines=9> */
[----:B------:R-:W-:Y:S01]  /*8450*/  LOP3.LUT R72, R107, 0xffff0000, RZ, 0xc0, !PT ;  /* 0xffff00006b487812 */ /* 0x000fe200078ec0ff */
[----:B------:R-:W-:Y:S01]  /*8460*/  FFMA R24, R73, R0, R24 ;  /* 0x0000000049187223 */ /* 0x000fe20000000018 */
[----:B------:R-:W-:Y:S01]  /*8470*/  SHF.L.U32 R0, R105, 0x10, RZ ;  /* 0x0000001069007819 */ /* 0x000fe200000006ff */
[C---:B------:R-:W-:Y:S01]  /*8480*/  FMUL R25, R70.reuse, R29 ;  /* 0x0000001d46197220 */ /* 0x040fe20000400000 */
[----:B------:R-:W-:Y:S01]  /*8490*/  F2FP.BF16.F32.PACK_AB R110, R21, R20 ;  /* 0x00000014156e723e */ /* 0x000fe200000010ff */
[----:B------:R-:W-:Y:S01]  /*84a0*/  FMUL R26, R70, R30 ;  /* 0x0000001e461a7220 */ /* 0x000fe20000400000 */
[----:B------:R-:W-:Y:S01]  /*84b0*/  F2FP.BF16.F32.PACK_AB R111, R27, R22 ;  /* 0x000000161b6f723e */ /* 0x000fe200000010ff */
        /* <DEDUP_REMOVED lines=38> */
[----:B------:R1:W-:Y:S01]  /*8720*/  STS.128 [R169+UR44+0x4400], R92 ;  /* 0x0044005ca9007988 */ /* 0x0003e20008000c2c */
        /* <DEDUP_REMOVED lines=12> */
[----:B------:R3:W-:Y:S01]  /*87f0*/  STS.128 [R168+0x4400], R100 ;  /* 0x00440064a8007388 */ /* 0x0007e20000000c00 */
        /* <DEDUP_REMOVED lines=12> */
[----:B------:R4:W-:Y:S01]  /*88c0*/  STS.128 [R167+0x4400], R108 ;  /* 0x0044006ca7007388 */ /* 0x0009e20000000c00 */
[----:B------:R-:W-:Y:S01]  /*88d0*/  FMUL R51, R70, R51 ;  /* 0x0000003346337220 */ /* 0x000fe20000400000 */
[C---:B------:R-:W-:Y:S01]  /*88e0*/  FFMA R44, R73.reuse, R3, R44 ;  /* 0x00000003492c7223 */ /* 0x040fe2000000002c */
[C---:B------:R-:W-:Y:S01]  /*88f0*/  SHF.L.U32 R3, R128.reuse, 0x10, RZ ;  /* 0x0000001080037819 */ /* 0x040fe200000006ff */
[----:B------:R-:W-:Y:S01]  /*8900*/  FFMA R45, R73, R2, R45 ;  /* 0x00000002492d7223 */ /* 0x000fe2000000002d */
[----:B------:R-:W-:Y:S01]  /*8910*/  LOP3.LUT R2, R129, 0xffff0000, RZ, 0xc0, !PT ;  /* 0xffff000081027812 */ /* 0x000fe200078ec0ff */
        /* <DEDUP_REMOVED lines=8> */
[C---:B------:R-:W-:Y:S01]  /*89a0*/  FMUL R50, R70.reuse, R54 ;  /* 0x0000003646327220 */ /* 0x040fe20000400000 */
[----:B------:R-:W-:Y:S01]  /*89b0*/  F2FP.BF16.F32.PACK_AB R94, R37, R36 ;  /* 0x00000024255e723e */ /* 0x000fe200000010ff */
[----:B------:R1:W-:Y:S01]  /*89c0*/  STS.128 [R157+0x4400], R116 ;  /* 0x004400749d007388 */ /* 0x0003e20000000c00 */
[----:B------:R-:W-:Y:S01]  /*89d0*/  F2FP.BF16.F32.PACK_AB R95, R43, R38 ;  /* 0x000000262b5f723e */ /* 0x000fe200000010ff */
[----:B------:R-:W-:Y:S01]  /*89e0*/  FMUL R55, R70, R55 ;  /* 0x0000003746377220 */ /* 0x000fe20000400000 */
[----:B---3--:R-:W-:Y:S01]  /*89f0*/  F2FP.BF16.F32.PACK_AB R100, R41, R40 ;  /* 0x000000282964723e */ /* 0x008fe200000010ff */
[----:B------:R-:W-:Y:S01]  /*8a00*/  FFMA R48, R73, R3, R48 ;  /* 0x0000000349307223 */ /* 0x000fe20000000030 */
[----:B------:R-:W-:Y:S01]  /*8a10*/  SHF.L.U32 R3, R131, 0x10, RZ ;  /* 0x0000001083037819 */ /* 0x000fe200000006ff */
[----:B------:R-:W-:Y:S01]  /*8a20*/  FFMA R49, R73, R0, R49 ;  /* 0x0000000049317223 */ /* 0x000fe20000000031 */
[C---:B------:R-:W-:Y:S01]  /*8a30*/  SHF.L.U32 R0, R130.reuse, 0x10, RZ ;  /* 0x0000001082007819 */ /* 0x040fe200000006ff */
[----:B------:R3:W-:Y:S01]  /*8a40*/  STS.128 [R156+0x4400], R92 ;  /* 0x0044005c9c007388 */ /* 0x0007e20000000c00 */
[----:B------:R-:W-:Y:S01]  /*8a50*/  F2FP.BF16.F32.PACK_AB R101, R47, R42 ;  /* 0x0000002a2f65723e */ /* 0x000fe200000010ff */
[----:B------:R-:W-:Y:S01]  /*8a60*/  FFMA R50, R73, R75, R50 ;  /* 0x0000004b49327223 */ /* 0x000fe20000000032 */
[----:B------:R-:W-:Y:S01]  /*8a70*/  SHF.L.U32 R75, R137, 0x10, RZ ;  /* 0x00000010894b7819 */ /* 0x000fe200000006ff */
[----:B------:R-:W-:Y:S01]  /*8a80*/  FFMA R55, R73, R2, R55 ;  /* 0x0000000249377223 */ /* 0x000fe20000000037 */
[----:B------:R-:W-:Y:S01]  /*8a90*/  LOP3.LUT R2, R130, 0xffff0000, RZ, 0xc0, !PT ;  /* 0xffff000082027812 */ /* 0x000fe200078ec0ff */
[C---:B------:R-:W-:Y:S01]  /*8aa0*/  FMUL R52, R70.reuse, R56 ;  /* 0x0000003846347220 */ /* 0x040fe20000400000 */
[----:B------:R-:W-:Y:S01]  /*8ab0*/  F2FP.BF16.F32.PACK_AB R102, R45, R44 ;  /* 0x0000002c2d66723e */ /* 0x000fe200000010ff */
[C---:B------:R-:W-:Y:S01]  /*8ac0*/  FMUL R53, R70.reuse, R57 ;  /* 0x0000003946357220 */ /* 0x040fe20000400000 */
[C---:B------:R-:W-:Y:S01]  /*8ad0*/  FMUL R54, R70.reuse, R58 ;  /* 0x0000003a46367220 */ /* 0x040fe20000400000 */
[----:B------:R-:W-:Y:S01]  /*8ae0*/  FFMA R52, R73, R0, R52 ;  /* 0x0000000049347223 */ /* 0x000fe20000000034 */
[----:B------:R-:W-:Y:S01]  /*8af0*/  LOP3.LUT R0, R131, 0xffff0000, RZ, 0xc0, !PT ;  /* 0xffff000083007812 */ /* 0x000fe200078ec0ff */
[C---:B------:R-:W-:Y:S01]  /*8b00*/  FFMA R53, R73.reuse, R2, R53 ;  /* 0x0000000249357223 */ /* 0x040fe20000000035 */
[----:B------:R-:W-:Y:S01]  /*8b10*/  FFMA R54, R73, R3, R54 ;  /* 0x0000000349367223 */ /* 0x000fe20000000036 */
[----:B------:R-:W-:Y:S01]  /*8b20*/  FMUL R59, R70, R59 ;  /* 0x0000003b463b7220 */ /* 0x000fe20000400000 */
[----:B------:R-:W-:Y:S01]  /*8b30*/  SHF.L.U32 R3, R136, 0x10, RZ ;  /* 0x0000001088037819 */ /* 0x000fe200000006ff */
[----:B------:R-:W-:Y:S01]  /*8b40*/  FMUL R56, R70, R60 ;  /* 0x0000003c46387220 */ /* 0x000fe20000400000 */
[----:B------:R-:W-:Y:S01]  /*8b50*/  LOP3.LUT R2, R136, 0xffff0000, RZ, 0xc0, !PT ;  /* 0xffff000088027812 */ /* 0x000fe200078ec0ff */
[C---:B------:R-:W-:Y:S01]  /*8b60*/  FMUL R57, R70.reuse, R61 ;  /* 0x0000003d46397220 */ /* 0x040fe20000400000 */
[----:B------:R-:W-:Y:S01]  /*8b70*/  F2FP.BF16.F32.PACK_AB R103, R51, R46 ;  /* 0x0000002e3367723e */ /* 0x000fe200000010ff */
[C---:B------:R-:W-:Y:S01]  /*8b80*/  FMUL R58, R70.reuse, R62 ;  /* 0x0000003e463a7220 */ /* 0x040fe20000400000 */
[C---:B------:R-:W-:Y:S01]  /*8b90*/  FFMA R59, R73.reuse, R0, R59 ;  /* 0x00000000493b7223 */ /* 0x040fe2000000003b */
[----:B------:R-:W-:Y:S01]  /*8ba0*/  FFMA R56, R73, R3, R56 ;  /* 0x0000000349387223 */ /* 0x000fe20000000038 */
[----:B------:R-:W-:Y:S01]  /*8bb0*/  LOP3.LUT R0, R137, 0xffff0000, RZ, 0xc0, !PT ;  /* 0xffff000089007812 */ /* 0x000fe200078ec0ff */
[----:B------:R3:W-:Y:S01]  /*8bc0*/  STS.128 [R155+0x4400], R100 ;  /* 0x004400649b007388 */ /* 0x0007e20000000c00 */
[C---:B------:R-:W-:Y:S01]  /*8bd0*/  FFMA R57, R73.reuse, R2, R57 ;  /* 0x0000000249397223 */ /* 0x040fe20000000039 */
[----:B------:R-:W-:Y:S01]  /*8be0*/  FMUL R63, R70, R63 ;  /* 0x0000003f463f7220 */ /* 0x000fe20000400000 */
[----:B------:R-:W-:Y:S01]  /*8bf0*/  SHF.L.U32 R3, R138, 0x10, RZ ;  /* 0x000000108a037819 */ /* 0x000fe200000006ff */
[----:B------:R-:W-:Y:S01]  /*8c00*/  FFMA R58, R73, R75, R58 ;  /* 0x0000004b493a7223 */ /* 0x000fe2000000003a */
[----:B------:R-:W-:Y:S01]  /*8c10*/  FMUL R60, R70, R64 ;  /* 0x00000040463c7220 */ /* 0x000fe20000400000 */
[----:B------:R-:W-:Y:S01]  /*8c20*/  LOP3.LUT R2, R138, 0xffff0000, RZ, 0xc0, !PT ;  /* 0xffff00008a027812 */ /* 0x000fe200078ec0ff */
[C---:B------:R-:W-:Y:S01]  /*8c30*/  FMUL R61, R70.reuse, R65 ;  /* 0x00000041463d7220 */ /* 0x040fe20000400000 */
[----:B------:R-:W-:Y:S01]  /*8c40*/  SHF.L.U32 R75, R139, 0x10, RZ ;  /* 0x000000108b4b7819 */ /* 0x000fe200000006ff */
[C---:B------:R-:W-:Y:S01]  /*8c50*/  FMUL R62, R70.reuse, R66 ;  /* 0x00000042463e7220 */ /* 0x040fe20000400000 */
[----:B------:R-:W-:Y:S01]  /*8c60*/  FFMA R63, R73, R0, R63 ;  /* 0x00000000493f7223 */ /* 0x000fe2000000003f */
[----:B------:R-:W-:Y:S01]  /*8c70*/  FMUL R67, R70, R67 ;  /* 0x0000004346437220 */ /* 0x000fe20000400000 */
[----:B----4-:R-:W-:Y:S01]  /*8c80*/  F2FP.BF16.F32.PACK_AB R108, R49, R48 ;  /* 0x00000030316c723e */ /* 0x010fe200000010ff */
[----:B------:R-:W-:Y:S01]  /*8c90*/  FFMA R60, R73, R3, R60 ;  /* 0x00000003493c7223 */ /* 0x000fe2000000003c */
[----:B------:R-:W-:Y:S01]  /*8ca0*/  F2FP.BF16.F32.PACK_AB R109, R55, R50 ;  /* 0x00000032376d723e */ /* 0x000fe200000010ff */
[----:B------:R-:W-:Y:S01]  /*8cb0*/  FFMA R61, R73, R2, R61 ;  /* 0x00000002493d7223 */ /* 0x000fe2000000003d */
[----:B------:R-:W-:Y:S01]  /*8cc0*/  F2FP.BF16.F32.PACK_AB R110, R53, R52 ;  /* 0x00000034356e723e */ /* 0x000fe200000010ff */
[----:B------:R-:W-:Y:S01]  /*8cd0*/  FFMA R62, R73, R75, R62 ;  /* 0x0000004b493e7223 */ /* 0x000fe2000000003e */
[----:B------:R-:W-:Y:S01]  /*8ce0*/  F2FP.BF16.F32.PACK_AB R111, R59, R54 ;  /* 0x000000363b6f723e */ /* 0x000fe200000010ff */
[----:B------:R-:W-:Y:S01]  /*8cf0*/  FFMA R67, R73, R72, R67 ;  /* 0x0000004849437223 */ /* 0x000fe20000000043 */
[----:B-1----:R-:W-:Y:S02]  /*8d00*/  F2FP.BF16.F32.PACK_AB R116, R57, R56 ;  /* 0x000000383974723e */ /* 0x002fe400000010ff */
[----:B------:R-:W-:Y:S01]  /*8d10*/  F2FP.BF16.F32.PACK_AB R117, R63, R58 ;  /* 0x0000003a3f75723e */ /* 0x000fe200000010ff */
[----:B------:R3:W-:Y:S01]  /*8d20*/  STS.128 [R154+0x4400], R108 ;  /* 0x0044006c9a007388 */ /* 0x0007e20000000c00 */
[----:B------:R-:W-:Y:S02]  /*8d30*/  F2FP.BF16.F32.PACK_AB R118, R61, R60 ;  /* 0x0000003c3d76723e */ /* 0x000fe400000010ff */
[----:B------:R-:W-:Y:S02]  /*8d40*/  F2FP.BF16.F32.PACK_AB R119, R67, R62 ;  /* 0x0000003e4377723e */ /* 0x000fe400000010ff */
[----:B------:R-:W-:Y:S02]  /*8d50*/  LEA R0, R78, UR44, 0x3 ;  /* 0x0000002c4e007c11 */ /* 0x000fe4000f8e18ff */
[----:B------:R-:W-:Y:S01]  /*8d60*/  @P6 SHF.L.U32 R3, R160, 0x1f, RZ ;  /* 0x0000001fa0036819 */ /* 0x000fe200000006ff */
[----:B------:R3:W-:Y:S01]  /*8d70*/  STS.128 [R153+0x4400], R116 ;  /* 0x0044007499007388 */ /* 0x0007e20000000c00 */
[----:B------:R-:W-:Y:S01]  /*8d80*/  @!PT LDS RZ, [RZ] ;  /* 0x00000000fffff984 */ /* 0x000fe20000000800 */
[----:B------:R-:W-:Y:S01]  /*8d90*/  @!PT LDS RZ, [RZ] ;  /* 0x00000000fffff984 */ /* 0x000fe20000000800 */
[----:B------:R-:W-:Y:S01]  /*8da0*/  @!PT LDS RZ, [RZ] ;  /* 0x00000000fffff984 */ /* 0x000fe20000000800 */
[----:B------:R-:W-:Y:S01]  /*8db0*/  @!PT LDS RZ, [RZ] ;  /* 0x00000000fffff984 */ /* 0x000fe20000000800 */
[----:B------:R1:W-:Y:S07]  /*8dc0*/  MEMBAR.ALL.CTA ;  /* 0x0000000000007992 */ /* 0x0003ee0000008000 */
[----:B-1----:R-:W1:Y:S02]  /*8dd0*/  FENCE.VIEW.ASYNC.S ;  /* 0x00000000000073c6 */ /* 0x002e640000000000 */
[----:B-1----:R-:W-:Y:S06]  /*8de0*/  BAR.SYNC.DEFER_BLOCKING 0x1, 0x80 ;  /* 0x0042000000007b1d */ /* 0x002fec0000010000 */
[----:B------:R-:W-:Y:S05]  /*8df0*/  @P0 BRA `(.L_x_125) ;  /* 0x0000000000280947 */ /* 0x000fea0003800000 */
[----:B------:R-:W1:Y:S01]  /*8e00*/  LDCU.64 UR6, c[0x0][0x348] ;  /* 0x00006900ff0677ac */ /* 0x000e620008000a00 */
[----:B------:R-:W-:Y:S02]  /*8e10*/  UIADD3 UR9, UPT, UPT, UR49, 0x40, URZ ;  /* 0x0000004031097890 */ /* 0x000fe4000fffe0ff */
[----:B------:R-:W-:Y:S01]  /*8e20*/  UIADD3 UR8, UPT, UPT, UR44, 0x4400, URZ ;  /* 0x000044002c087890 */ /* 0x000fe2000fffe0ff */
[----:B------:R-:W-:Y:S01]  /*8e30*/  UMOV UR10, UR50 ;  /* 0x00000032000a7c82 */ /* 0x000fe20008000000 */
[----:B------:R-:W-:Y:S01]  /*8e40*/  UMOV UR11, UR36 ;  /* 0x00000024000b7c82 */ /* 0x000fe20008000000 */
[----:B-1----:R-:W-:Y:S04]  /*8e50*/  UIADD3 UR4, UP0, UPT, UR6, 0x680, URZ ;  /* 0x0000068006047890 */ /* 0x002fe8000ff1e0ff */
[----:B------:R-:W-:Y:S09]  /*8e60*/  UIADD3.X UR5, UPT, UPT, URZ, UR7, URZ, UP0, !UPT ;  /* 0x00000007ff057290 */ /* 0x000ff200087fe4ff */
[----:B------:R1:W-:Y:S01]  /*8e70*/  UTMASTG.3D [UR8], [UR4] ;  /* 0x00000008040073b5 */ /* 0x0003e20008010000 */
[----:B------:R0:W-:Y:S01]  /*8e80*/  UTMACMDFLUSH ;  /* 0x00000000000079b7 */ /* 0x0001e20000000000 */
[----:B-1----:R-:W-:Y:S04]  /*8e90*/  DEPBAR.LE SB0, 0x1 ;  /* 0x000080400000791a */ /* 0x002fe80000000000 */
.L_x_125:
[----:B------:R-:W-:Y:S05]  /*8ea0*/  BSYNC.RECONVERGENT B0 ;  /* 0x0000000000007941 */ /* 0x000fea0003800200 */
.L_x_124:
[----:B------:R-:W-:Y:S01]  /*8eb0*/  BAR.SYNC.DEFER_BLOCKING 0x1, 0x80 ;  /* 0x0042000000007b1d */ /* 0x000fe20000010000 */
[----:B------:R-:W-:Y:S04]  /*8ec0*/  UIADD3 UR4, UPT, UPT, UR46, 0x1, URZ ;  /* 0x000000012e047890 */ /* 0x000fe8000fffe0ff */
[----:B------:R-:W-:Y:S04]  /*8ed0*/  UISETP.NE.AND UP0, UPT, UR4, 0x4, UPT ;  /* 0x000000040400788c */ /* 0x000fe8000bf05270 */
[----:B------:R-:W-:Y:S01]  /*8ee0*/  USEL UR45, UR4, URZ, UP0 ;  /* 0x000000ff042d7287 */ /* 0x000fe20008000000 */
[----:B------:R1:W-:Y:S01]  /*8ef0*/  @P6 SYNCS.ARRIVE.TRANS64.RED.A1T0 RZ, [R77+URZ], RZ ;  /* 0x000000ff4dff69a7 */ /* 0x0003e200081004ff */
[----:B------:R-:W-:Y:S01]  /*8f00*/  BSSY B1, `(.L_x_126) ;  /* 0x0000020000017945 */ /* 0x000fe20003800000 */
[----:B------:R-:W4:Y:S02]  /*8f10*/  @P6 SYNCS.PHASECHK.TRANS64.TRYWAIT P0, [R0+URZ+0x50], R3 ;  /* 0x00005003000065a7 */ /* 0x000f2400080011ff */
[----:B----4-:R-:W-:Y:S01]  /*8f20*/  @P6 SEL R84, RZ, 0x1, !P0 ;  /* 0x00000001ff546807 */ /* 0x010fe20004000000 */
[----:B-1----:R-:W-:Y:S06]  /*8f30*/  @!P6 BRA `(.L_x_127) ;  /* 0x000000000070e947 */ /* 0x002fec0003800000 */
[----:B------:R-:W-:Y:S01]  /*8f40*/  ISETP.NE.AND P1, PT, R86, RZ, PT ;  /* 0x000000ff5600720c */ /* 0x000fe20003f25270 */
[----:B------:R-:W-:Y:S01]  /*8f50*/  BSSY B0, `(.L_x_128) ;  /* 0x000000b000007945 */ /* 0x000fe20003800000 */
[----:B------:R-:W-:Y:S11]  /*8f60*/  ISETP.NE.AND P0, PT, R84, RZ, PT ;  /* 0x000000ff5400720c */ /* 0x000ff60003f05270 */
[----:B------:R-:W-:Y:S05]  /*8f70*/  @P1 IMAD R5, R78, 0x4000, R169 ;  /* 0x000040004e051824 */ /* 0x000fea00078e02a9 */
[----:B------:R-:W-:Y:S04]  /*8f80*/  @P1 IADD3 R6, PT, PT, R5, UR44, RZ ;  /* 0x0000002c05061c10 */ /* 0x000fe8000fffe0ff */
[----:B------:R-:W-:Y:S01]  /*8f90*/  @P1 IADD3 R4, PT, PT, R85, R6, RZ ;  /* 0x0000000655041210 */ /* 0x000fe20007ffe0ff */
[--C-:B------:R-:W-:Y:S02]  /*8fa0*/  @P1 IMAD.IADD R2, R79, 0x1, R6.reuse ;  /* 0x000000014f021824 */ /* 0x100fe400078e0206 */
[----:B------:R-:W-:Y:S01]  /*8fb0*/  @P1 IMAD.IADD R3, R87, 0x1, R6 ;  /* 0x0000000157031824 */ /* 0x000fe200078e0206 */
[----:B------:R-:W-:Y:S06]  /*8fc0*/  @P0 BRA `(.L_x_129) ;  /* 0x00000000000c0947 */ /* 0x000fec0003800000 */
[----:B------:R-:W-:Y:S04]  /*8fd0*/  SHF.L.U32 R7, R160, 0x1f, RZ ;  /* 0x0000001fa0077819 */ /* 0x000fe800000006ff */
[----:B------:R-:W1:Y:S02]  /*8fe0*/  SYNCS.PHASECHK.TRANS64.TRYWAIT P0, [R0+URZ+0x50], R7 ;  /* 0x00005007000075a7 */ /* 0x000e6400080011ff */
[----:B-1----:R-:W-:Y:S05]  /*8ff0*/  @!P0 BRA `(.L_x_130) ;  /* 0x00000034008c8947 */ /* 0x002fea0003800000 */
.L_x_129:
[----:B------:R-:W-:Y:S05]  /*9000*/  BSYNC B0 ;  /* 0x0000000000007941 */ /* 0x000fea0003800000 */
.L_x_128:
[----:B------:R-:W-:Y:S01]  /*9010*/  ISETP.NE.AND P0, PT, R86, RZ, PT ;  /* 0x000000ff5600720c */ /* 0x000fe20003f05270 */
[----:B------:R-:W-:Y:S11]  /*9020*/  VIADD R78, R78, 0x1 ;  /* 0x000000014e4e7836 */ /* 0x000ff60000000000 */
[----:B------:R-:W-:Y:S01]  /*9030*/  @!UPT UIADD3 URZ, UPT, UPT, URZ, URZ, URZ ;  /* 0x000000fffffff290 */ /* 0x000fe2000fffe0ff */
[----:B------:R4:W2:Y:S01]  /*9040*/  @P0 LDS.128 R80, [R5+UR44+0x400] ;  /* 0x0004002c05500984 */ /* 0x0008a20008000c00 */
[--C-:B-1----:R-:W-:Y:S01]  /*9050*/  @P0 IMAD.IADD R0, R85, 0x1, R2.reuse ;  /* 0x0000000155000824 */ /* 0x102fe200078e0202 */
[C---:B------:R-:W-:Y:S01]  /*9060*/  @P0 IADD3 R6, PT, PT, R87.reuse, R4, RZ ;  /* 0x0000000457060210 */ /* 0x040fe20007ffe0ff */
[C---:B------:R-:W-:Y:S01]  /*9070*/  @P0 IMAD.IADD R7, R87.reuse, 0x1, R2 ;  /* 0x0000000157070824 */ /* 0x040fe200078e0202 */
[----:B------:R4:W1:Y:S02]  /*9080*/  @P0 LDS.128 R88, [R3+0x400] ;  /* 0x0004000003580984 */ /* 0x0008640000000c00 */
[----:B------:R-:W-:Y:S02]  /*9090*/  @P0 IADD3 R8, PT, PT, R87, R0, RZ ;  /* 0x0000000057080210 */ /* 0x000fe40007ffe0ff */
[----:B------:R4:W1:Y:S04]  /*90a0*/  @P0 LDS.128 R96, [R4+0x400] ;  /* 0x0004000004600984 */ /* 0x0008680000000c00 */
[----:B------:R4:W1:Y:S04]  /*90b0*/  @P0 LDS.128 R104, [R6+0x400] ;  /* 0x0004000006680984 */ /* 0x0008680000000c00 */
[----:B------:R4:W1:Y:S04]  /*90c0*/  @P0 LDS.128 R112, [R2+0x400] ;  /* 0x0004000002700984 */ /* 0x0008680000000c00 */
[----:B------:R4:W1:Y:S04]  /*90d0*/  @P0 LDS.128 R120, [R7+0x400] ;  /* 0x0004000007780984 */ /* 0x0008680000000c00 */
[----:B------:R4:W1:Y:S04]  /*90e0*/  @P0 LDS.128 R128, [R0+0x400] ;  /* 0x0004000000800984 */ /* 0x0008680000000c00 */
[----:B------:R4:W1:Y:S02]  /*90f0*/  @P0 LDS.128 R136, [R8+0x400] ;  /* 0x0004000008880984 */ /* 0x0008640000000c00 */
.L_x_127:
[----:B------:R-:W-:Y:S05]  /*9100*/  BSYNC B1 ;  /* 0x0000000000017941 */ /* 0x000fea0003800000 */
.L_x_126:
[----:B----4-:R-:W-:Y:S05]  /*9110*/  VIADD R0, R71, 0x80 ;  /* 0x0000008047007836 */ /* 0x010fea0000000000 */
[----:B------:R-:W-:Y:S04]  /*9120*/  SHF.R.U32.HI R0, RZ, 0x15, R0 ;  /* 0x00000015ff007819 */ /* 0x000fe80000011600 */
[----:B------:R-:W-:Y:S11]  /*9130*/  LOP3.LUT P0, RZ, R0, 0x3, R147, 0x48, !PT ;  /* 0x0000000300ff7812 */ /* 0x000ff60007804893 */
[----:B------:R-:W-:Y:S02]  /*9140*/  @!UPT UIADD3 URZ, UPT, UPT, URZ, URZ, URZ ;  /* 0x000000fffffff290 */ /* 0x000fe4000fffe0ff */
[----:B------:R-:W-:Y:S05]  /*9150*/  @!P0 BRA `(.L_x_131) ;  /* 0x0000000000408947 */ /* 0x000fea0003800000 */
[----:B------:R-:W4:Y:S01]  /*9160*/  LDCU.64 UR8, c[0x4][0x70] ;  /* 0x01000e00ff0877ac */ /* 0x000f220008000a00 */
[----:B------:R-:W-:Y:S01]  /*9170*/  MOV R3, 0x0 ;  /* 0x0000000000037802 */ /* 0x000fe20000000f00 */
[----:B------:R-:W-:Y:S02]  /*9180*/  HFMA2 R12, -RZ, RZ, 0, 5.9604644775390625e-08 ;  /* 0x00000001ff0c7431 */ /* 0x000fe400000001ff */
[----:B------:R-:W-:Y:S02]  /*9190*/  IMAD.MOV.U32 R8, RZ, RZ, 0x192 ;  /* 0x00000192ff087424 */ /* 0x000fe400078e00ff */
[----:B------:R-:W-:Y:S01]  /*91a0*/  IMAD.MOV.U32 R13, RZ, RZ, RZ ;  /* 0x000000ffff0d7224 */ /* 0x000fe200078e00ff */
[----:B------:R-:W5:Y:S01]  /*91b0*/  LDCU.64 UR6, c[0x4][0x78] ;  /* 0x01000f00ff0677ac */ /* 0x000f620008000a00 */
[----:B------:R-:W1:Y:S01]  /*91c0*/  LDC.64 R2, c[0x4][R3] ;  /* 0x0100000003027b82 */ /* 0x000e620000000a00 */
[----:B------:R-:W2:Y:S01]  /*91d0*/  LDCU.64 UR4, c[0x4][0x10] ;  /* 0x01000200ff0477ac */ /* 0x000ea20008000a00 */
[----:B----4-:R-:W-:Y:S01]  /*91e0*/  MOV R5, UR9 ;  /* 0x0000000900057c02 */ /* 0x010fe20008000f00 */
[----:B------:R-:W-:Y:S01]  /*91f0*/  IMAD.U32 R4, RZ, RZ, UR8 ;  /* 0x00000008ff047e24 */ /* 0x000fe2000f8e00ff */
[----:B-----5:R-:W-:Y:S01]  /*9200*/  MOV R7, UR7 ;  /* 0x0000000700077c02 */ /* 0x020fe20008000f00 */
[----:B------:R-:W-:Y:S01]  /*9210*/  IMAD.U32 R6, RZ, RZ, UR6 ;  /* 0x00000006ff067e24 */ /* 0x000fe2000f8e00ff */
[----:B--2---:R-:W-:Y:S01]  /*9220*/  MOV R11, UR5 ;  /* 0x00000005000b7c02 */ /* 0x004fe20008000f00 */
[----:B------:R-:W-:Y:S02]  /*9230*/  IMAD.U32 R10, RZ, RZ, UR4 ;  /* 0x00000004ff0a7e24 */ /* 0x000fe4000f8e00ff */
[----:B------:R-:W-:Y:S07]  /*9240*/  LEPC R20, `(.L_x_131) ;  /* 0x000000001014794e */ /* 0x000fee0000000000 */
[----:B-1-3--:R-:W-:Y:S05]  /*9250*/  CALL.ABS.NOINC R2 ;  /* 0x0000000002007343 */ /* 0x00afea0003c00000 */
.L_x_131:
[----:B------:R-:W-:Y:S01]  /*9260*/  ISETP.NE.AND P6, PT, R166, RZ, PT ;  /* 0x000000ffa600720c */ /* 0x000fe20003fc5270 */
[----:B------:R-:W-:Y:S05]  /*9270*/  WARPSYNC.ALL ;  /* 0x0000000000007948 */ /* 0x000fea0003800000 */
[----:B------:R-:W-:Y:S01]  /*9280*/  R2UR UR4, R71 ;  /* 0x00000000470472ca */ /* 0x000fe200000e0000 */
[----:B------:R-:W-:Y:S01]  /*9290*/  BSSY.RECONVERGENT B0, `(.L_x_132) ;  /* 0x0000104000007945 */ /* 0x000fe20003800200 */
[----:B------:R-:W-:Y:S02]  /*92a0*/  MOV R3, UR45 ;  /* 0x0000002d00037c02 */ /* 0x000fe40008000f00 */
[----:B------:R-:W-:Y:S02]  /*92b0*/  MOV R74, UR47 ;  /* 0x0000002f004a7c02 */ /* 0x000fe40008000f00 */
[C---:B--2---:R-:W-:Y:S02]  /*92c0*/  SHF.L.U32 R72, R80.reuse, 0x10, RZ ;  /* 0x0000001050487819 */ /* 0x044fe400000006ff */
[----:B------:R-:W-:Y:S02]  /*92d0*/  @P6 LEA R3, R3, UR44, 0x3 ;  /* 0x0000002c03036c11 */ /* 0x000fe4000f8e18ff */
[----:B------:R-:W-:Y:S02]  /*92e0*/  LOP3.LUT R75, R80, 0xffff0000, RZ, 0xc0, !PT ;  /* 0xffff0000504b7812 */ /* 0x000fe400078ec0ff */
[----:B------:R-:W-:Y:S01]  /*92f0*/  @P6 IADD3 R3, PT, PT, R3, 0x70, RZ ;  /* 0x0000007003036810 */ /* 0x000fe20007ffe0ff */
[----:B------:R-:W2:Y:S01]  /*9300*/  LDTM.x64 R4, tmem[UR4+0x80] ;  /* 0x00008004000479ee */ /* 0x000ea20008340000 */
[----:B------:R-:W-:Y:S02]  /*9310*/  ISETP.NE.AND P0, PT, R163, RZ, PT ;  /* 0x000000ffa300720c */ /* 0x000fe40003f05270 */
[----:B------:R-:W-:Y:S01]  /*9320*/  @P6 PRMT R74, R74, 0x654, R3 ;  /* 0x000006544a4a6816 */ /* 0x000fe20000000003 */
[C---:B--2---:R-:W-:Y:S01]  /*9330*/  FMUL R0, R70.reuse, R4 ;  /* 0x0000000446007220 */ /* 0x044fe20000400000 */
[C---:B------:R-:W-:Y:S01]  /*9340*/  FMUL R3, R70.reuse, R6 ;  /* 0x0000000646037220 */ /* 0x040fe20000400000 */
        /* <DEDUP_REMOVED lines=38> */
[C---:B------:R-:W-:Y:S01]  /*95b0*/  FFMA R0, R73.reuse, R72, R0 ;  /* 0x0000004849007223 */ /* 0x040fe20000000000 */
[----:B------:R-:W-:Y:S01]  /*95c0*/  FFMA R2, R73, R75, R2 ;  /* 0x0000004b49027223 */ /* 0x000fe20000000002 */
[C---:B------:R-:W-:Y:S01]  /*95d0*/  FMUL R45, R70.reuse, R49 ;  /* 0x00000031462d7220 */ /* 0x040fe20000400000 */
[C---:B------:R-:W-:Y:S01]  /*95e0*/  FMUL R58, R70.reuse, R62 ;  /* 0x0000003e463a7220 */ /* 0x040fe20000400000 */
[C---:B------:R-:W-:Y:S01]  /*95f0*/  FMUL R60, R70.reuse, R64 ;  /* 0x00000040463c7220 */ /* 0x040fe20000400000 */
[C---:B------:R-:W-:Y:S01]  /*9600*/  SHF.L.U32 R64, R81.reuse, 0x10, RZ ;  /* 0x0000001051407819 */ /* 0x040fe200000006ff */
[----:B------:R-:W-:Y:S01]  /*9610*/  FMUL R49, R70, R53 ;  /* 0x0000003546317220 */ /* 0x000fe20000400000 */
[----:B---3--:R-:W-:Y:S01]  /*9620*/  F2FP.BF16.F32.PACK_AB R92, R2, R0 ;  /* 0x00000000025c723e */ /* 0x008fe200000010ff */
[C---:B------:R-:W-:Y:S01]  /*9630*/  FMUL R62, R70.reuse, R66 ;  /* 0x00000042463e7220 */ /* 0x040fe20000400000 */
[----:B------:R-:W-:Y:S01]  /*9640*/  LOP3.LUT R66, R81, 0xffff0000, RZ, 0xc0, !PT ;  /* 0xffff000051427812 */ /* 0x000fe200078ec0ff */
[C---:B------:R-:W-:Y:S01]  /*9650*/  FMUL R53, R70.reuse, R57 ;  /* 0x0000003946357220 */ /* 0x040fe20000400000 */
[----:B------:R-:W-:Y:S01]  /*9660*/  LOP3.LUT R0, R83, 0xffff0000, RZ, 0xc0, !PT ;  /* 0xffff000053007812 */ /* 0x000fe200078ec0ff */
[----:B------:R-:W-:Y:S01]  /*9670*/  FMUL R7, R70, R7 ;  /* 0x0000000746077220 */ /* 0x000fe20000400000 */
[----:B-1----:R-:W-:Y:S01]  /*9680*/  LOP3.LUT R2, R88, 0xffff0000, RZ, 0xc0, !PT ;  /* 0xffff000058027812 */ /* 0x002fe200078ec0ff */
[C---:B------:R-:W-:Y:S01]  /*9690*/  FMUL R57, R70.reuse, R61 ;  /* 0x0000003d46397220 */ /* 0x040fe20000400000 */
[----:B------:R-:W-:Y:S01]  /*96a0*/  FMUL R61, R70, R65 ;  /* 0x00000041463d7220 */ /* 0x000fe20000400000 */
[C---:B------:R-:W-:Y:S01]  /*96b0*/  SHF.L.U32 R65, R82.reuse, 0x10, RZ ;  /* 0x0000001052417819 */ /* 0x040fe200000006ff */
[C---:B------:R-:W-:Y:S01]  /*96c0*/  FFMA R3, R73.reuse, R64, R3 ;  /* 0x0000004049037223 */ /* 0x040fe20000000003 */
[----:B------:R-:W-:Y:S01]  /*96d0*/  LOP3.LUT R64, R82, 0xffff0000, RZ, 0xc0, !PT ;  /* 0xffff000052407812 */ /* 0x000fe200078ec0ff */
[C---:B------:R-:W-:Y:S01]  /*96e0*/  FFMA R7, R73.reuse, R66, R7 ;  /* 0x0000004249077223 */ /* 0x040fe20000000007 */
[C---:B------:R-:W-:Y:S01]  /*96f0*/  FMUL R11, R70.reuse, R11 ;  /* 0x0000000b460b7220 */ /* 0x040fe20000400000 */
[----:B------:R-:W-:Y:S01]  /*9700*/  FFMA R4, R73, R65, R4 ;  /* 0x0000004149047223 */ /* 0x000fe20000000004 */
[----:B------:R-:W-:Y:S01]  /*9710*/  SHF.L.U32 R65, R83, 0x10, RZ ;  /* 0x0000001053417819 */ /* 0x000fe200000006ff */
[----:B------:R-:W-:Y:S01]  /*9720*/  FFMA R5, R73, R64, R5 ;  /* 0x0000004049057223 */ /* 0x000fe20000000005 */
[----:B------:R-:W-:Y:S01]  /*9730*/  F2FP.BF16.F32.PACK_AB R93, R7, R3 ;  /* 0x00000003075d723e */ /* 0x000fe200000010ff */
[----:B------:R-:W-:Y:S01]  /*9740*/  FMUL R15, R70, R15 ;  /* 0x0000000f460f7220 */ /* 0x000fe20000400000 */
[----:B------:R-:W-:Y:S01]  /*9750*/  SHF.L.U32 R3, R88, 0x10, RZ ;  /* 0x0000001058037819 */ /* 0x000fe200000006ff */
[----:B------:R-:W-:Y:S01]  /*9760*/  FFMA R6, R73, R65, R6 ;  /* 0x0000004149067223 */ /* 0x000fe20000000006 */
[----:B------:R-:W-:Y:S01]  /*9770*/  F2FP.BF16.F32.PACK_AB R94, R5, R4 ;  /* 0x00000004055e723e */ /* 0x000fe200000010ff */
[----:B------:R-:W-:Y:S01]  /*9780*/  FFMA R11, R73, R0, R11 ;  /* 0x00000000490b7223 */ /* 0x000fe2000000000b */
[----:B------:R-:W-:Y:S01]  /*9790*/  SHF.L.U32 R0, R89, 0x10, RZ ;  /* 0x0000001059007819 */ /* 0x000fe200000006ff */
[C---:B------:R-:W-:Y:S01]  /*97a0*/  FFMA R8, R73.reuse, R3, R8 ;  /* 0x0000000349087223 */ /* 0x040fe20000000008 */
[C---:B------:R-:W-:Y:S01]  /*97b0*/  SHF.L.U32 R3, R90.reuse, 0x10, RZ ;  /* 0x000000105a037819 */ /* 0x040fe200000006ff */
[----:B------:R-:W-:Y:S01]  /*97c0*/  FFMA R9, R73, R2, R9 ;  /* 0x0000000249097223 */ /* 0x000fe20000000009 */
[----:B------:R-:W-:Y:S01]  /*97d0*/  LOP3.LUT R2, R89, 0xffff0000, RZ, 0xc0, !PT ;  /* 0xffff000059027812 */ /* 0x000fe200078ec0ff */
[C---:B------:R-:W-:Y:S01]  /*97e0*/  FFMA R10, R73.reuse, R0, R10 ;  /* 0x00000000490a7223 */ /* 0x040fe2000000000a */
[----:B------:R-:W-:Y:S01]  /*97f0*/  LOP3.LUT R0, R90, 0xffff0000, RZ, 0xc0, !PT ;  /* 0xffff00005a007812 */ /* 0x000fe200078ec0ff */
[----:B------:R-:W-:Y:S01]  /*9800*/  FMUL R19, R70, R19 ;  /* 0x0000001346137220 */ /* 0x000fe20000400000 */
[C---:B------:R-:W-:Y:S01]  /*9810*/  SHF.L.U32 R5, R96.reuse, 0x10, RZ ;  /* 0x0000001060057819 */ /* 0x040fe200000006ff */
[----:B------:R-:W-:Y:S01]  /*9820*/  FFMA R15, R73, R2, R15 ;  /* 0x00000002490f7223 */ /* 0x000fe2000000000f */
[----:B------:R-:W-:Y:S01]  /*9830*/  LOP3.LUT R2, R91, 0xffff0000, RZ, 0xc0, !PT ;  /* 0xffff00005b027812 */ /* 0x000fe200078ec0ff */
[----:B------:R-:W-:Y:S01]  /*9840*/  FFMA R12, R73, R3, R12 ;  /* 0x00000003490c7223 */ /* 0x000fe2000000000c */
[----:B------:R-:W-:Y:S01]  /*9850*/  SHF.L.U32 R3, R91, 0x10, RZ ;  /* 0x000000105b037819 */ /* 0x000fe200000006ff */
[----:B------:R-:W-:Y:S01]  /*9860*/  FFMA R13, R73, R0, R13 ;  /* 0x00000000490d7223 */ /* 0x000fe2000000000d */
[----:B------:R-:W-:Y:S01]  /*9870*/  LOP3.LUT R0, R96, 0xffff0000, RZ, 0xc0, !PT ;  /* 0xffff000060007812 */ /* 0x000fe200078ec0ff */
[----:B------:R-:W-:Y:S01]  /*9880*/  FMUL R23, R70, R23 ;  /* 0x0000001746177220 */ /* 0x000fe20000400000 */
[----:B------:R-:W-:Y:S01]  /*9890*/  LOP3.LUT R4, R99, 0xffff0000, RZ, 0xc0, !PT ;  /* 0xffff000063047812 */ /* 0x000fe200078ec0ff */
[C---:B------:R-:W-:Y:S01]  /*98a0*/  FFMA R14, R73.reuse, R3, R14 ;  /* 0x00000003490e7223 */ /* 0x040fe2000000000e */
[C---:B------:R-:W-:Y:S01]  /*98b0*/  SHF.L.U32 R3, R98.reuse, 0x10, RZ ;  /* 0x0000001062037819 */ /* 0x040fe200000006ff */
[----:B------:R-:W-:Y:S01]  /*98c0*/  FFMA R19, R73, R2, R19 ;  /* 0x0000000249137223 */ /* 0x000fe20000000013 */
[----:B------:R-:W-:Y:S01]  /*98d0*/  SHF.L.U32 R2, R97, 0x10, RZ ;  /* 0x0000001061027819 */ /* 0x000fe200000006ff */
[----:B------:R-:W-:Y:S01]  /*98e0*/  FFMA R16, R73, R5, R16 ;  /* 0x0000000549107223 */ /* 0x000fe20000000010 */
[----:B------:R-:W-:Y:S01]  /*98f0*/  SHF.L.U32 R5, R99, 0x10, RZ ;  /* 0x0000001063057819 */ /* 0x000fe200000006ff */
[----:B------:R-:W-:Y:S01]  /*9900*/  FFMA R17, R73, R0, R17 ;  /* 0x0000000049117223 */ /* 0x000fe20000000011 */
[----:B------:R-:W-:Y:S01]  /*9910*/  LOP3.LUT R0, R97, 0xffff0000, RZ, 0xc0, !PT ;  /* 0xffff000061007812 */ /* 0x000fe200078ec0ff */
[----:B------:R-:W-:Y:S01]  /*9920*/  FFMA R18, R73, R2, R18 ;  /* 0x0000000249127223 */ /* 0x000fe20000000012 */
[----:B------:R-:W-:Y:S01]  /*9930*/  LOP3.LUT R2, R98, 0xffff0000, RZ, 0xc0, !PT ;  /* 0xffff000062027812 */ /* 0x000fe200078ec0ff */
[----:B------:R-:W-:Y:S01]  /*9940*/  FMUL R27, R70, R27 ;  /* 0x0000001b461b7220 */ /* 0x000fe20000400000 */
[----:B------:R-:W-:Y:S01]  /*9950*/  F2FP.BF16.F32.PACK_AB R95, R11, R6 ;  /* 0x000000060b5f723e */ /* 0x000fe200000010ff */
[C---:B------:R-:W-:Y:S01]  /*9960*/  FFMA R23, R73.reuse, R0, R23 ;  /* 0x0000000049177223 */ /* 0x040fe20000000017 */
[----:B------:R-:W-:Y:S01]  /*9970*/  SHF.L.U32 R0, R104, 0x10, RZ ;  /* 0x0000001068007819 */ /* 0x000fe200000006ff */
[C---:B------:R-:W-:Y:S01]  /*9980*/  FFMA R20, R73.reuse, R3, R20 ;  /* 0x0000000349147223 */ /* 0x040fe20000000014 */
[----:B------:R-:W-:Y:S01]  /*9990*/  SHF.L.U32 R3, R106, 0x10, RZ ;  /* 0x000000106a037819 */ /* 0x000fe200000006ff */
        /* <DEDUP_REMOVED lines=8> */
[----:B------:R-:W-:Y:S01]  /*9a20*/  FFMA R25, R73, R2, R25 ;  /* 0x0000000249197223 */ /* 0x000fe20000000019 */
[----:B------:R-:W-:Y:S01]  /*9a30*/  LOP3.LUT R2, R106, 0xffff0000, RZ, 0xc0, !PT ;  /* 0xffff00006a027812 */ /* 0x000fe200078ec0ff */
[C---:B------:R-:W-:Y:S01]  /*9a40*/  FMUL R31, R70.reuse, R31 ;  /* 0x0000001f461f7220 */ /* 0x040fe20000400000 */
[----:B------:R-:W-:Y:S01]  /*9a50*/  F2FP.BF16.F32.PACK_AB R8, R9, R8 ;  /* 0x000000080908723e */ /* 0x000fe200000010ff */
[----:B------:R-:W-:Y:S01]  /*9a60*/  FFMA R26, R73, R0, R26 ;  /* 0x00000000491a7223 */ /* 0x000fe2000000001a */
[----:B------:R-:W-:Y:S01]  /*9a70*/  LOP3.LUT R0, R105, 0xffff0000, RZ, 0xc0, !PT ;  /* 0xffff000069007812 */ /* 0x000fe200078ec0ff */
[C---:B------:R-:W-:Y:S01]  /*9a80*/  FMUL R35, R70.reuse, R35 ;  /* 0x0000002346237220 */ /* 0x040fe20000400000 */
[----:B------:R-:W-:Y:S01]  /*9a90*/  F2FP.BF16.F32.PACK_AB R9, R15, R10 ;  /* 0x0000000a0f09723e */ /* 0x000fe200000010ff */
[----:B------:R-:W-:Y:S01]  /*9aa0*/  FMUL R39, R70, R39 ;  /* 0x0000002746277220 */ /* 0x000fe20000400000 */
[----:B------:R-:W-:Y:S01]  /*9ab0*/  F2FP.BF16.F32.PACK_AB R10, R13, R12 ;  /* 0x0000000c0d0a723e */ /* 0x000fe200000010ff */
[C---:B------:R-:W-:Y:S01]  /*9ac0*/  FFMA R31, R73.reuse, R0, R31 ;  /* 0x00000000491f7223 */ /* 0x040fe2000000001f */
[C---:B------:R-:W-:Y:S01]  /*9ad0*/  SHF.L.U32 R0, R112.reuse, 0x10, RZ ;  /* 0x0000001070007819 */ /* 0x040fe200000006ff */
[----:B------:R-:W-:Y:S01]  /*9ae0*/  FFMA R28, R73, R3, R28 ;  /* 0x00000003491c7223 */ /* 0x000fe2000000001c */
[----:B------:R-:W-:Y:S01]  /*9af0*/  SHF.L.U32 R3, R113, 0x10, RZ ;  /* 0x0000001071037819 */ /* 0x000fe200000006ff */
        /* <DEDUP_REMOVED lines=8> */
[----:B------:R-:W-:Y:S01]  /*9b80*/  FFMA R33, R73, R2, R33 ;  /* 0x0000000249217223 */ /* 0x000fe20000000021 */
[----:B------:R-:W-:Y:S01]  /*9b90*/  LOP3.LUT R2, R115, 0xffff0000, RZ, 0xc0, !PT ;  /* 0xffff000073027812 */ /* 0x000fe200078ec0ff */
[C---:B------:R-:W-:Y:S01]  /*9ba0*/  FFMA R34, R73.reuse, R3, R34 ;  /* 0x0000000349227223 */ /* 0x040fe20000000022 */
[C---:B------:R-:W-:Y:S01]  /*9bb0*/  SHF.L.U32 R3, R114.reuse, 0x10, RZ ;  /* 0x0000001072037819 */ /* 0x040fe200000006ff */
[----:B------:R-:W-:Y:S01]  /*9bc0*/  FFMA R39, R73, R0, R39 ;  /* 0x0000000049277223 */ /* 0x000fe20000000027 */
[----:B------:R-:W-:Y:S01]  /*9bd0*/  LOP3.LUT R0, R114, 0xffff0000, RZ, 0xc0, !PT ;  /* 0xffff000072007812 */ /* 0x000fe200078ec0ff */
[----:B------:R-:W-:Y:S01]  /*9be0*/  FMUL R43, R70, R43 ;  /* 0x0000002b462b7220 */ /* 0x000fe20000400000 */
[----:B------:R-:W-:Y:S01]  /*9bf0*/  F2FP.BF16.F32.PACK_AB R16, R17, R16 ;  /* 0x000000101110723e */ /* 0x000fe200000010ff */
[----:B------:R-:W-:Y:S01]  /*9c00*/  FFMA R36, R73, R3, R36 ;  /* 0x0000000349247223 */ /* 0x000fe20000000024 */
[----:B------:R-:W-:Y:S01]  /*9c10*/  SHF.L.U32 R3, R121, 0x10, RZ ;  /* 0x0000001079037819 */ /* 0x000fe200000006ff */
[C---:B------:R-:W-:Y:S01]  /*9c20*/  FFMA R37, R73.reuse, R0, R37 ;  /* 0x0000000049257223 */ /* 0x040fe20000000025 */
[C---:B------:R-:W-:Y:S01]  /*9c30*/  SHF.L.U32 R0, R120.reuse, 0x10, RZ ;  /* 0x0000001078007819 */ /* 0x040fe200000006ff */
[----:B------:R-:W-:Y:S01]  /*9c40*/  FFMA R38, R73, R5, R38 ;  /* 0x0000000549267223 */ /* 0x000fe20000000026 */
[----:B------:R-:W-:Y:S01]  /*9c50*/  F2FP.BF16.F32.PACK_AB R17, R23, R18 ;  /* 0x000000121711723e */ /* 0x000fe200000010ff */
[----:B------:R1:W-:Y:S01]  /*9c60*/  STS.128 [R169+UR44+0x8400], R92 ;  /* 0x0084005ca9007988 */ /* 0x0003e20008000c2c */
[----:B------:R-:W-:Y:S01]  /*9c70*/  SHF.L.U32 R5, R123, 0x10, RZ ;  /* 0x000000107b057819 */ /* 0x000fe200000006ff */
[C---:B------:R-:W-:Y:S01]  /*9c80*/  FFMA R43, R73.reuse, R2, R43 ;  /* 0x00000002492b7223 */ /* 0x040fe2000000002b */
[----:B------:R-:W-:Y:S01]  /*9c90*/  LOP3.LUT R2, R120, 0xffff0000, RZ, 0xc0, !PT ;  /* 0xffff000078027812 */ /* 0x000fe200078ec0ff */
[----:B------:R-:W-:Y:S01]  /*9ca0*/  FFMA R40, R73, R0, R40 ;  /* 0x0000000049287223 */ /* 0x000fe20000000028 */
[----:B------:R-:W-:Y:S01]  /*9cb0*/  LOP3.LUT R0, R121, 0xffff0000, RZ, 0xc0, !PT ;  /* 0xffff000079007812 */ /* 0x000fe200078ec0ff */
[----:B------:R-:W-:Y:S01]  /*9cc0*/  FMUL R47, R70, R47 ;  /* 0x0000002f462f7220 */ /* 0x000fe20000400000 */
[----:B------:R-:W-:Y:S01]  /*9cd0*/  F2FP.BF16.F32.PACK_AB R18, R21, R20 ;  /* 0x000000141512723e */ /* 0x000fe200000010ff */
[C---:B------:R-:W-:Y:S01]  /*9ce0*/  FFMA R41, R73.reuse, R2, R41 ;  /* 0x0000000249297223 */ /* 0x040fe20000000029 */
[C---:B------:R-:W-:Y:S01]  /*9cf0*/  LOP3.LUT R2, R122.reuse, 0xffff0000, RZ, 0xc0, !PT ;  /* 0xffff00007a027812 */ /* 0x040fe200078ec0ff */
[----:B------:R-:W-:Y:S01]  /*9d00*/  FFMA R42, R73, R3, R42 ;  /* 0x00000003492a7223 */ /* 0x000fe2000000002a */
[----:B------:R-:W-:Y:S01]  /*9d10*/  SHF.L.U32 R3, R122, 0x10, RZ ;  /* 0x000000107a037819 */ /* 0x000fe200000006ff */
[----:B------:R1:W-:Y:S01]  /*9d20*/  STS.128 [R168+0x8400], R8 ;  /* 0x00840008a8007388 */ /* 0x0003e20000000c00 */
[----:B------:R-:W-:Y:S01]  /*9d30*/  F2FP.BF16.F32.PACK_AB R19, R27, R22 ;  /* 0x000000161b13723e */ /* 0x000fe200000010ff */
[----:B------:R-:W-:Y:S01]  /*9d40*/  FFMA R47, R73, R0, R47 ;  /* 0x00000000492f7223 */ /* 0x000fe2000000002f */
[----:B------:R-:W-:Y:S01]  /*9d50*/  LOP3.LUT R0, R123, 0xffff0000, RZ, 0xc0, !PT ;  /* 0xffff00007b007812 */ /* 0x000fe200078ec0ff */
[----:B------:R-:W-:Y:S01]  /*9d60*/  FMUL R51, R70, R51 ;  /* 0x0000003346337220 */ /* 0x000fe20000400000 */
[----:B------:R-:W-:Y:S01]  /*9d70*/  F2FP.BF16.F32.PACK_AB R24, R25, R24 ;  /* 0x000000181918723e */ /* 0x000fe200000010ff */
[C---:B------:R-:W-:Y:S01]  /*9d80*/  FFMA R44, R73.reuse, R3, R44 ;  /* 0x00000003492c7223 */ /* 0x040fe2000000002c */
[C---:B------:R-:W-:Y:S01]  /*9d90*/  SHF.L.U32 R3, R128.reuse, 0x10, RZ ;  /* 0x0000001080037819 */ /* 0x040fe200000006ff */
[----:B------:R-:W-:Y:S01]  /*9da0*/  FFMA R45, R73, R2, R45 ;  /* 0x00000002492d7223 */ /* 0x000fe2000000002d */
[----:B------:R-:W-:Y:S01]  /*9db0*/  F2FP.BF16.F32.PACK_AB R25, R31, R26 ;  /* 0x0000001a1f19723e */ /* 0x000fe200000010ff */
[----:B------:R-:W-:Y:S01]  /*9dc0*/  FFMA R46, R73, R5, R46 ;  /* 0x00000005492e7223 */ /* 0x000fe2000000002e */
[----:B------:R-:W-:Y:S01]  /*9dd0*/  SHF.L.U32 R5, R129, 0x10, RZ ;  /* 0x0000001081057819 */ /* 0x000fe200000006ff */
[----:B------:R1:W-:Y:S01]  /*9de0*/  STS.128 [R167+0x8400], R16 ;  /* 0x00840010a7007388 */ /* 0x0003e20000000c00 */
[----:B------:R-:W-:Y:S01]  /*9df0*/  F2FP.BF16.F32.PACK_AB R26, R29, R28 ;  /* 0x0000001c1d1a723e */ /* 0x000fe200000010ff */
[C---:B------:R-:W-:Y:S01]  /*9e00*/  FFMA R51, R73.reuse, R0, R51 ;  /* 0x0000000049337223 */ /* 0x040fe20000000033 */
[----:B------:R-:W-:Y:S01]  /*9e10*/  LOP3.LUT R0, R128, 0xffff0000, RZ, 0xc0, !PT ;  /* 0xffff000080007812 */ /* 0x000fe200078ec0ff */
[----:B------:R-:W-:Y:S01]  /*9e20*/  FFMA R48, R73, R3, R48 ;  /* 0x0000000349307223 */ /* 0x000fe20000000030 */
[----:B------:R-:W-:Y:S01]  /*9e30*/  F2FP.BF16.F32.PACK_AB R27, R35, R30 ;  /* 0x0000001e231b723e */ /* 0x000fe200000010ff */
[----:B------:R-:W-:Y:S01]  /*9e40*/  FMUL R55, R70, R55 ;  /* 0x0000003746377220 */ /* 0x000fe20000400000 */
[----:B------:R-:W-:Y:S01]  /*9e50*/  LOP3.LUT R2, R129, 0xffff0000, RZ, 0xc0, !PT ;  /* 0xffff000081027812 */ /* 0x000fe200078ec0ff */
[C---:B------:R-:W-:Y:S01]  /*9e60*/  FFMA R49, R73.reuse, R0, R49 ;  /* 0x0000000049317223 */ /* 0x040fe20000000031 */
[C---:B------:R-:W-:Y:S01]  /*9e70*/  SHF.L.U32 R0, R130.reuse, 0x10, RZ ;  /* 0x0000001082007819 */ /* 0x040fe200000006ff */
[----:B------:R-:W-:Y:S01]  /*9e80*/  FFMA R50, R73, R5, R50 ;  /* 0x0000000549327223 */ /* 0x000fe20000000032 */
[----:B------:R-:W-:Y:S01]  /*9e90*/  F2FP.BF16.F32.PACK_AB R32, R33, R32 ;  /* 0x000000202120723e */ /* 0x000fe200000010ff */
[----:B------:R1:W-:Y:S01]  /*9ea0*/  STS.128 [R157+0x8400], R24 ;  /* 0x008400189d007388 */ /* 0x0003e20000000c00 */
[----:B------:R-:W-:Y:S01]  /*9eb0*/  F2FP.BF16.F32.PACK_AB R33, R39, R34 ;  /* 0x000000222721723e */ /* 0x000fe200000010ff */
[C---:B------:R-:W-:Y:S01]  /*9ec0*/  FFMA R55, R73.reuse, R2, R55 ;  /* 0x0000000249377223 */ /* 0x040fe20000000037 */
[----:B------:R-:W-:Y:S01]  /*9ed0*/  LOP3.LUT R2, R130, 0xffff0000, RZ, 0xc0, !PT ;  /* 0xffff000082027812 */ /* 0x000fe200078ec0ff */
[----:B------:R-:W-:Y:S01]  /*9ee0*/  FFMA R52, R73, R0, R52 ;  /* 0x0000000049347223 */ /* 0x000fe20000000034 */
[----:B------:R-:W-:Y:S01]  /*9ef0*/  SHF.L.U32 R3, R131, 0x10, RZ ;  /* 0x0000001083037819 */ /* 0x000fe200000006ff */
[C---:B------:R-:W-:Y:S01]  /*9f00*/  FMUL R59, R70.reuse, R59 ;  /* 0x0000003b463b7220 */ /* 0x040fe20000400000 */
[----:B------:R-:W-:Y:S01]  /*9f10*/  F2FP.BF16.F32.PACK_AB R34, R37, R36 ;  /* 0x000000242522723e */ /* 0x000fe200000010ff */
[----:B------:R-:W-:Y:S01]  /*9f20*/  FFMA R53, R73, R2, R53 ;  /* 0x0000000249357223 */ /* 0x000fe20000000035 */
[----:B------:R-:W-:Y:S01]  /*9f30*/  F2FP.BF16.F32.PACK_AB R35, R43, R38 ;  /* 0x000000262b23723e */ /* 0x000fe200000010ff */
[----:B------:R-:W-:Y:S01]  /*9f40*/  FFMA R54, R73, R3, R54 ;  /* 0x0000000349367223 */ /* 0x000fe20000000036 */
[----:B------:R-:W-:Y:S01]  /*9f50*/  LOP3.LUT R0, R131, 0xffff0000, RZ, 0xc0, !PT ;  /* 0xffff000083007812 */ /* 0x000fe200078ec0ff */
[----:B------:R-:W-:Y:S01]  /*9f60*/  FMUL R63, R70, R63 ;  /* 0x0000003f463f7220 */ /* 0x000fe20000400000 */
[----:B------:R-:W-:Y:S01]  /*9f70*/  F2FP.BF16.F32.PACK_AB R40, R41, R40 ;  /* 0x000000282928723e */ /* 0x000fe200000010ff */
[----:B------:R1:W-:Y:S01]  /*9f80*/  STS.128 [R156+0x8400], R32 ;  /* 0x008400209c007388 */ /* 0x0003e20000000c00 */
[C---:B------:R-:W-:Y:S01]  /*9f90*/  SHF.L.U32 R3, R136.reuse, 0x10, RZ ;  /* 0x0000001088037819 */ /* 0x040fe200000006ff */
[----:B------:R-:W-:Y:S01]  /*9fa0*/  FFMA R59, R73, R0, R59 ;  /* 0x00000000493b7223 */ /* 0x000fe2000000003b */
[----:B------:R-:W-:Y:S01]  /*9fb0*/  LOP3.LUT R2, R136, 0xffff0000, RZ, 0xc0, !PT ;  /* 0xffff000088027812 */ /* 0x000fe200078ec0ff */
[----:B------:R-:W-:Y:S01]  /*9fc0*/  FMUL R67, R70, R67 ;  /* 0x0000004346437220 */ /* 0x000fe20000400000 */
[----:B------:R-:W-:Y:S01]  /*9fd0*/  F2FP.BF16.F32.PACK_AB R41, R47, R42 ;  /* 0x0000002a2f29723e */ /* 0x000fe200000010ff */
[----:B------:R-:W-:Y:S01]  /*9fe0*/  FFMA R56, R73, R3, R56 ;  /* 0x0000000349387223 */ /* 0x000fe20000000038 */
[----:B------:R-:W-:Y:S01]  /*9ff0*/  SHF.L.U32 R5, R137, 0x10, RZ ;  /* 0x0000001089057819 */ /* 0x000fe200000006ff */
[----:B------:R-:W-:Y:S01]  /*a000*/  FFMA R57, R73, R2, R57 ;  /* 0x0000000249397223 */ /* 0x000fe20000000039 */
[----:B------:R-:W-:Y:S02]  /*a010*/  F2FP.BF16.F32.PACK_AB R42, R45, R44 ;  /* 0x0000002c2d2a723e */ /* 0x000fe400000010ff */
[----:B------:R-:W-:Y:S01]  /*a020*/  F2FP.BF16.F32.PACK_AB R43, R51, R46 ;  /* 0x0000002e332b723e */ /* 0x000fe200000010ff */
[----:B------:R-:W-:Y:S01]  /*a030*/  FFMA R58, R73, R5, R58 ;  /* 0x00000005493a7223 */ /* 0x000fe2000000003a */
[----:B------:R-:W-:Y:S02]  /*a040*/  LOP3.LUT R0, R137, 0xffff0000, RZ, 0xc0, !PT ;  /* 0xffff000089007812 */ /* 0x000fe400078ec0ff */
[C---:B------:R-:W-:Y:S01]  /*a050*/  SHF.L.U32 R3, R138.reuse, 0x10, RZ ;  /* 0x000000108a037819 */ /* 0x040fe200000006ff */
[----:B------:R1:W-:Y:S01]  /*a060*/  STS.128 [R155+0x8400], R40 ;  /* 0x008400289b007388 */ /* 0x0003e20000000c00 */
        /* <DEDUP_REMOVED lines=8> */
[----:B------:R-:W-:Y:S02]  /*a0f0*/  F2FP.BF16.F32.PACK_AB R49, R55, R50 ;  /* 0x000000323731723e */ /* 0x000fe400000010ff */
[----:B------:R-:W-:Y:S01]  /*a100*/  F2FP.BF16.F32.PACK_AB R50, R53, R52 ;  /* 0x000000343532723e */ /* 0x000fe200000010ff */
[----:B------:R-:W-:Y:S01]  /*a110*/  FFMA R67, R73, R4, R67 ;  /* 0x0000000449437223 */ /* 0x000fe20000000043 */
[----:B------:R-:W-:Y:S02]  /*a120*/  F2FP.BF16.F32.PACK_AB R51, R59, R54 ;  /* 0x000000363b33723e */ /* 0x000fe400000010ff */
[----:B------:R-:W-:Y:S02]  /*a130*/  F2FP.BF16.F32.PACK_AB R56, R57, R56 ;  /* 0x000000383938723e */ /* 0x000fe400000010ff */
        /* <DEDUP_REMOVED lines=12> */
[----:B--2---:R-:W2:Y:S02]  /*a200*/  FENCE.VIEW.ASYNC.S ;  /* 0x00000000000073c6 */ /* 0x004ea40000000000 */
[----:B--2---:R-:W-:Y:S06]  /*a210*/  BAR.SYNC.DEFER_BLOCKING 0x1, 0x80 ;  /* 0x0042000000007b1d */ /* 0x004fec0000010000 */
[----:B------:R-:W-:Y:S05]  /*a220*/  @P0 BRA `(.L_x_133) ;  /* 0x0000000000280947 */ /* 0x000fea0003800000 */
[----:B------:R-:W2:Y:S01]  /*a230*/  LDCU.64 UR6, c[0x0][0x348] ;  /* 0x00006900ff0677ac */ /* 0x000ea20008000a00 */
[----:B------:R-:W-:Y:S02]  /*a240*/  UIADD3 UR9, UPT, UPT, UR49, 0x80, URZ ;  /* 0x0000008031097890 */ /* 0x000fe4000fffe0ff */
[----:B------:R-:W-:Y:S01]  /*a250*/  UIADD3 UR8, UPT, UPT, UR44, 0x8400, URZ ;  /* 0x000084002c087890 */ /* 0x000fe2000fffe0ff */
[----:B------:R-:W-:Y:S01]  /*a260*/  UMOV UR10, UR50 ;  /* 0x00000032000a7c82 */ /* 0x000fe20008000000 */
[----:B------:R-:W-:Y:S01]  /*a270*/  UMOV UR11, UR36 ;  /* 0x00000024000b7c82 */ /* 0x000fe20008000000 */
[----:B--2---:R-:W-:Y:S04]  /*a280*/  UIADD3 UR4, UP0, UPT, UR6, 0x680, URZ ;  /* 0x0000068006047890 */ /* 0x004fe8000ff1e0ff */
[----:B------:R-:W-:Y:S09]  /*a290*/  UIADD3.X UR5, UPT, UPT, URZ, UR7, URZ, UP0, !UPT ;  /* 0x00000007ff057290 */ /* 0x000ff200087fe4ff */
[----:B------:R2:W-:Y:S01]  /*a2a0*/  UTMASTG.3D [UR8], [UR4] ;  /* 0x00000008040073b5 */ /* 0x0005e20008010000 */
[----:B------:R0:W-:Y:S01]  /*a2b0*/  UTMACMDFLUSH ;  /* 0x00000000000079b7 */ /* 0x0001e20000000000 */
[----:B--2---:R-:W-:Y:S04]  /*a2c0*/  DEPBAR.LE SB0, 0x1 ;  /* 0x000080400000791a */ /* 0x004fe80000000000 */
.L_x_133:
[----:B------:R-:W-:Y:S05]  /*a2d0*/  BSYNC.RECONVERGENT B0 ;  /* 0x0000000000007941 */ /* 0x000fea0003800200 */
.L_x_132:
[----:B------:R-:W-:Y:S01]  /*a2e0*/  BAR.SYNC.DEFER_BLOCKING 0x1, 0x80 ;  /* 0x0042000000007b1d */ /* 0x000fe20000010000 */
[----:B------:R-:W-:Y:S04]  /*a2f0*/  UIADD3 UR4, UPT, UPT, UR45, 0x1, URZ ;  /* 0x000000012d047890 */ /* 0x000fe8000fffe0ff */
[----:B------:R-:W-:Y:S04]  /*a300*/  UISETP.NE.AND UP0, UPT, UR4, 0x4, UPT ;  /* 0x000000040400788c */ /* 0x000fe8000bf05270 */
[----:B------:R-:W-:Y:S01]  /*a310*/  USEL UR46, UR4, URZ, UP0 ;  /* 0x000000ff042e7287 */ /* 0x000fe20008000000 */
[----:B------:R2:W-:Y:S01]  /*a320*/  @P6 SYNCS.ARRIVE.TRANS64.RED.A1T0 RZ, [R74+URZ], RZ ;  /* 0x000000ff4aff69a7 */ /* 0x0005e200081004ff */
[----:B------:R-:W-:Y:S01]  /*a330*/  BSSY B1, `(.L_x_134) ;  /* 0x000001f000017945 */ /* 0x000fe20003800000 */
[----:B------:R-:W3:Y:S02]  /*a340*/  @P6 SYNCS.PHASECHK.TRANS64.TRYWAIT P0, [R3+URZ+0x50], R0 ;  /* 0x00005000030065a7 */ /* 0x000ee400080011ff */
[----:B---3--:R-:W-:Y:S01]  /*a350*/  @P6 SEL R84, RZ, 0x1, !P0 ;  /* 0x00000001ff546807 */ /* 0x008fe20004000000 */
[----:B--2---:R-:W-:Y:S06]  /*a360*/  @!P6 BRA `(.L_x_135) ;  /* 0x00000000006ce947 */ /* 0x004fec0003800000 */
        /* <DEDUP_REMOVED lines=10> */
[----:B------:R-:W2:Y:S02]  /*a410*/  SYNCS.PHASECHK.TRANS64.TRYWAIT P0, [R3+URZ+0x50], R0 ;  /* 0x00005000030075a7 */ /* 0x000ea400080011ff */
[----:B--2---:R-:W-:Y:S05]  /*a420*/  @!P0 BRA `(.L_x_138) ;  /* 0x0000002000948947 */ /* 0x004fea0003800000 */
.L_x_137:
[----:B------:R-:W-:Y:S05]  /*a430*/  BSYNC B0 ;  /* 0x0000000000007941 */ /* 0x000fea0003800000 */
.L_x_136:
[----:B------:R-:W-:Y:S11]  /*a440*/  ISETP.NE.AND P0, PT, R86, RZ, PT ;  /* 0x000000ff5600720c */ /* 0x000ff60003f05270 */
[----:B------:R-:W-:Y:S02]  /*a450*/  @!UPT UIADD3 URZ, UPT, UPT, URZ, URZ, URZ ;  /* 0x000000fffffff290 */ /* 0x000fe4000fffe0ff */
[----:B------:R3:W4:Y:S01]  /*a460*/  @P0 LDS.128 R80, [R78+UR44+0x400] ;  /* 0x0004002c4e500984 */ /* 0x0007220008000c00 */
[----:B--2---:R-:W-:Y:S01]  /*a470*/  @P0 IMAD.IADD R0, R85, 0x1, R2 ;  /* 0x0000000155000824 */ /* 0x004fe200078e0202 */
[C---:B------:R-:W-:Y:S01]  /*a480*/  @P0 IADD3 R6, PT, PT, R87.reuse, R2, RZ ;  /* 0x0000000257060210 */ /* 0x040fe20007ffe0ff */
[C---:B------:R-:W-:Y:S01]  /*a490*/  @P0 IMAD.IADD R3, R87.reuse, 0x1, R4 ;  /* 0x0000000157030824 */ /* 0x040fe200078e0204 */
[----:B------:R3:W2:Y:S02]  /*a4a0*/  @P0 LDS.128 R88, [R5+0x400] ;  /* 0x0004000005580984 */ /* 0x0006a40000000c00 */
[----:B------:R-:W-:Y:S02]  /*a4b0*/  @P0 IADD3 R87, PT, PT, R87, R0, RZ ;  /* 0x0000000057570210 */ /* 0x000fe40007ffe0ff */
[----:B------:R3:W1:Y:S04]  /*a4c0*/  @P0 LDS.128 R96, [R4+0x400] ;  /* 0x0004000004600984 */ /* 0x0006680000000c00 */
[----:B------:R3:W1:Y:S04]  /*a4d0*/  @P0 LDS.128 R104, [R3+0x400] ;  /* 0x0004000003680984 */ /* 0x0006680000000c00 */
[----:B------:R3:W1:Y:S04]  /*a4e0*/  @P0 LDS.128 R112, [R2+0x400] ;  /* 0x0004000002700984 */ /* 0x0006680000000c00 */
[----:B------:R3:W1:Y:S04]  /*a4f0*/  @P0 LDS.128 R120, [R6+0x400] ;  /* 0x0004000006780984 */ /* 0x0006680000000c00 */
[----:B------:R3:W1:Y:S04]  /*a500*/  @P0 LDS.128 R128, [R0+0x400] ;  /* 0x0004000000800984 */ /* 0x0006680000000c00 */
[----:B------:R3:W1:Y:S02]  /*a510*/  @P0 LDS.128 R136, [R87+0x400] ;  /* 0x0004000057880984 */ /* 0x0006640000000c00 */
.L_x_135:
[----:B------:R-:W-:Y:S05]  /*a520*/  BSYNC B1 ;  /* 0x0000000000017941 */ /* 0x000fea0003800000 */
.L_x_134:
[----:B---3--:R-:W-:Y:S05]  /*a530*/  VIADD R0, R71, 0xc0 ;  /* 0x000000c047007836 */ /* 0x008fea0000000000 */
[----:B------:R-:W-:Y:S04]  /*a540*/  SHF.R.U32.HI R0, RZ, 0x15, R0 ;  /* 0x00000015ff007819 */ /* 0x000fe80000011600 */
[----:B------:R-:W-:Y:S11]  /*a550*/  LOP3.LUT P0, RZ, R0, 0x3, R147, 0x48, !PT ;  /* 0x0000000300ff7812 */ /* 0x000ff60007804893 */
[----:B------:R-:W-:Y:S02]  /*a560*/  @!UPT UIADD3 URZ, UPT, UPT, URZ, URZ, URZ ;  /* 0x000000fffffff290 */ /* 0x000fe4000fffe0ff */
[----:B------:R-:W-:Y:S05]  /*a570*/  @!P0 BRA `(.L_x_139) ;  /* 0x0000000000408947 */ /* 0x000fea0003800000 */
[----:B------:R-:W3:Y:S01]  /*a580*/  LDCU.64 UR8, c[0x4][0x70] ;  /* 0x01000e00ff0877ac */ /* 0x000ee20008000a00 */
[----:B------:R-:W-:Y:S01]  /*a590*/  MOV R3, 0x0 ;  /* 0x0000000000037802 */ /* 0x000fe20000000f00 */
[----:B------:R-:W-:Y:S02]  /*a5a0*/  HFMA2 R12, -RZ, RZ, 0, 5.9604644775390625e-08 ;  /* 0x00000001ff0c7431 */ /* 0x000fe400000001ff */
[----:B-1----:R-:W-:Y:S02]  /*a5b0*/  IMAD.MOV.U32 R8, RZ, RZ, 0x192 ;  /* 0x00000192ff087424 */ /* 0x002fe400078e00ff */
[----:B------:R-:W-:Y:S01]  /*a5c0*/  IMAD.MOV.U32 R13, RZ, RZ, RZ ;  /* 0x000000ffff0d7224 */ /* 0x000fe200078e00ff */
[----:B------:R-:W1:Y:S01]  /*a5d0*/  LDCU.64 UR6, c[0x4][0x78] ;  /* 0x01000f00ff0677ac */ /* 0x000e620008000a00 */
[----:B------:R-:W2:Y:S01]  /*a5e0*/  LDC.64 R2, c[0x4][R3] ;  /* 0x0100000003027b82 */ /* 0x000ea20000000a00 */
[----:B------:R-:W5:Y:S01]  /*a5f0*/  LDCU.64 UR4, c[0x4][0x10] ;  /* 0x01000200ff0477ac */ /* 0x000f620008000a00 */
[----:B---3--:R-:W-:Y:S01]  /*a600*/  MOV R5, UR9 ;  /* 0x0000000900057c02 */ /* 0x008fe20008000f00 */
[----:B------:R-:W-:Y:S01]  /*a610*/  IMAD.U32 R4, RZ, RZ, UR8 ;  /* 0x00000008ff047e24 */ /* 0x000fe2000f8e00ff */
[----:B-1----:R-:W-:Y:S01]  /*a620*/  MOV R7, UR7 ;  /* 0x0000000700077c02 */ /* 0x002fe20008000f00 */
[----:B------:R-:W-:Y:S01]  /*a630*/  IMAD.U32 R6, RZ, RZ, UR6 ;  /* 0x00000006ff067e24 */ /* 0x000fe2000f8e00ff */
[----:B-----5:R-:W-:Y:S01]  /*a640*/  MOV R11, UR5 ;  /* 0x00000005000b7c02 */ /* 0x020fe20008000f00 */
[----:B------:R-:W-:Y:S02]  /*a650*/  IMAD.U32 R10, RZ, RZ, UR4 ;  /* 0x00000004ff0a7e24 */ /* 0x000fe4000f8e00ff */
[----:B------:R-:W-:Y:S07]  /*a660*/  LEPC R20, `(.L_x_139) ;  /* 0x000000001014794e */ /* 0x000fee0000000000 */
[----:B--2-4-:R-:W-:Y:S05]  /*a670*/  CALL.ABS.NOINC R2 ;  /* 0x0000000002007343 */ /* 0x014fea0003c00000 */
.L_x_139:
[----:B------:R-:W-:Y:S01]  /*a680*/  ISETP.NE.AND P0, PT, R163, RZ, PT ;  /* 0x000000ffa300720c */ /* 0x000fe20003f05270 */
[----:B------:R-:W-:Y:S05]  /*a690*/  WARPSYNC.ALL ;  /* 0x0000000000007948 */ /* 0x000fea0003800000 */
[----:B------:R-:W-:Y:S01]  /*a6a0*/  R2UR UR4, R71 ;  /* 0x00000000470472ca */ /* 0x000fe200000e0000 */
[----:B------:R-:W-:Y:S01]  /*a6b0*/  BSSY.RECONVERGENT B0, `(.L_x_140) ;  /* 0x0000100000007945 */ /* 0x000fe20003800200 */
[C---:B----4-:R-:W-:Y:S02]  /*a6c0*/  SHF.L.U32 R72, R80.reuse, 0x10, RZ ;  /* 0x0000001050487819 */ /* 0x050fe400000006ff */
[----:B------:R-:W-:Y:S02]  /*a6d0*/  LOP3.LUT R74, R80, 0xffff0000, RZ, 0xc0, !PT ;  /* 0xffff0000504a7812 */ /* 0x000fe400078ec0ff */
[C---:B------:R-:W-:Y:S02]  /*a6e0*/  SHF.L.U32 R75, R81.reuse, 0x10, RZ ;  /* 0x00000010514b7819 */ /* 0x040fe400000006ff */
[----:B------:R-:W-:Y:S02]  /*a6f0*/  LOP3.LUT R76, R81, 0xffff0000, RZ, 0xc0, !PT ;  /* 0xffff0000514c7812 */ /* 0x000fe400078ec0ff */
[C---:B------:R-:W-:Y:S02]  /*a700*/  SHF.L.U32 R77, R82.reuse, 0x10, RZ ;  /* 0x00000010524d7819 */ /* 0x040fe400000006ff */
[----:B------:R-:W-:Y:S01]  /*a710*/  LOP3.LUT R78, R82, 0xffff0000, RZ, 0xc0, !PT ;  /* 0xffff0000524e7812 */ /* 0x000fe200078ec0ff */
[----:B-1----:R-:W1:Y:S01]  /*a720*/  LDTM.x64 R4, tmem[UR4+0xc0] ;  /* 0x0000c004000479ee */ /* 0x002e620008340000 */
[C---:B------:R-:W-:Y:S01]  /*a730*/  SHF.L.U32 R79, R83.reuse, 0x10, RZ ;  /* 0x00000010534f7819 */ /* 0x040fe200000006ff */
[----:B------:R-:W-:Y:S01]  /*a740*/  NOP ;  /* 0x0000000000007918 */ /* 0x000fe20000000000 */
[----:B------:R-:W-:Y:S02]  /*a750*/  LOP3.LUT R80, R83, 0xffff0000, RZ, 0xc0, !PT ;  /* 0xffff000053507812 */ /* 0x000fe400078ec0ff */
[C---:B--2---:R-:W-:Y:S02]  /*a760*/  SHF.L.U32 R81, R88.reuse, 0x10, RZ ;  /* 0x0000001058517819 */ /* 0x044fe400000006ff */
[----:B------:R-:W-:Y:S02]  /*a770*/  LOP3.LUT R83, R88, 0xffff0000, RZ, 0xc0, !PT ;  /* 0xffff000058537812 */ /* 0x000fe400078ec0ff */
[C---:B------:R-:W-:Y:S02]  /*a780*/  SHF.L.U32 R82, R89.reuse, 0x10, RZ ;  /* 0x0000001059527819 */ /* 0x040fe400000006ff */
[----:B------:R-:W-:Y:S02]  /*a790*/  LOP3.LUT R84, R89, 0xffff0000, RZ, 0xc0, !PT ;  /* 0xffff000059547812 */ /* 0x000fe400078ec0ff */
[C---:B------:R-:W-:Y:S02]  /*a7a0*/  SHF.L.U32 R85, R90.reuse, 0x10, RZ ;  /* 0x000000105a557819 */ /* 0x040fe400000006ff */
[----:B------:R-:W-:Y:S02]  /*a7b0*/  LOP3.LUT R86, R90, 0xffff0000, RZ, 0xc0, !PT ;  /* 0xffff00005a567812 */ /* 0x000fe400078ec0ff */
[C---:B------:R-:W-:Y:S02]  /*a7c0*/  SHF.L.U32 R87, R91.reuse, 0x10, RZ ;  /* 0x000000105b577819 */ /* 0x040fe400000006ff */
[----:B------:R-:W-:Y:S02]  /*a7d0*/  IADD3 R170, PT, PT, R170, 0xd0, RZ ;  /* 0x000000d0aaaa7810 */ /* 0x000fe40007ffe0ff */
[----:B------:R-:W-:Y:S02]  /*a7e0*/  LOP3.LUT R88, R91, 0xffff0000, RZ, 0xc0, !PT ;  /* 0xffff00005b587812 */ /* 0x000fe400078ec0ff */
[----:B------:R-:W-:Y:S01]  /*a7f0*/  SHF.L.U32 R89, R96, 0x10, RZ ;  /* 0x0000001060597819 */ /* 0x000fe200000006ff */
[----:B-1----:R-:W-:Y:S01]  /*a800*/  FMUL R4, R70, R4 ;  /* 0x0000000446047220 */ /* 0x002fe20000400000 */
[----:B------:R-:W-:Y:S01]  /*a810*/  LOP3.LUT R90, R96, 0xffff0000, RZ, 0xc0, !PT ;  /* 0xffff0000605a7812 */ /* 0x000fe200078ec0ff */
[----:B------:R-:W-:Y:S01]  /*a820*/  FMUL R5, R70, R5 ;  /* 0x0000000546057220 */ /* 0x000fe20000400000 */
[----:B------:R-:W-:Y:S01]  /*a830*/  SHF.L.U32 R91, R97, 0x10, RZ ;  /* 0x00000010615b7819 */ /* 0x000fe200000006ff */
[C---:B------:R-:W-:Y:S01]  /*a840*/  FFMA R4, R73.reuse, R72, R4 ;  /* 0x0000004849047223 */ /* 0x040fe20000000004 */
[----:B------:R-:W-:Y:S01]  /*a850*/  LOP3.LUT R170, R170, 0xfefffff8, RZ, 0xc0, !PT ;  /* 0xfefffff8aaaa7812 */ /* 0x000fe200078ec0ff */
[----:B------:R-:W-:Y:S01]  /*a860*/  FFMA R5, R73, R74, R5 ;  /* 0x0000004a49057223 */ /* 0x000fe20000000005 */
[----:B------:R-:W-:Y:S01]  /*a870*/  LOP3.LUT R92, R97, 0xffff0000, RZ, 0xc0, !PT ;  /* 0xffff0000615c7812 */ /* 0x000fe200078ec0ff */
[----:B------:R-:W-:Y:S01]  /*a880*/  FMUL R6, R70, R6 ;  /* 0x0000000646067220 */ /* 0x000fe20000400000 */
[C---:B------:R-:W-:Y:S01]  /*a890*/  SHF.L.U32 R93, R98.reuse, 0x10, RZ ;  /* 0x00000010625d7819 */ /* 0x040fe200000006ff */
[----:B------:R1:W-:Y:S01]  /*a8a0*/  SYNCS.ARRIVE.TRANS64.RED.A1T0 RZ, [R170+URZ], RZ ;  /* 0x000000ffaaff79a7 */ /* 0x0003e200081004ff */
[----:B------:R-:W-:Y:S01]  /*a8b0*/  F2FP.BF16.F32.PACK_AB R4, R5, R4 ;  /* 0x000000040504723e */ /* 0x000fe200000010ff */
[----:B------:R-:W-:Y:S01]  /*a8c0*/  FFMA R6, R73, R75, R6 ;  /* 0x0000004b49067223 */ /* 0x000fe20000000006 */
[----:B------:R-:W-:Y:S01]  /*a8d0*/  LOP3.LUT R94, R98, 0xffff0000, RZ, 0xc0, !PT ;  /* 0xffff0000625e7812 */ /* 0x000fe200078ec0ff */
[C---:B------:R-:W-:Y:S01]  /*a8e0*/  FMUL R7, R70.reuse, R7 ;  /* 0x0000000746077220 */ /* 0x040fe20000400000 */
[C---:B------:R-:W-:Y:S01]  /*a8f0*/  SHF.L.U32 R95, R99.reuse, 0x10, RZ ;  /* 0x00000010635f7819 */ /* 0x040fe200000006ff */
[----:B------:R-:W-:Y:S01]  /*a900*/  FMUL R8, R70, R8 ;  /* 0x0000000846087220 */ /* 0x000fe20000400000 */
[----:B------:R-:W-:Y:S01]  /*a910*/  LOP3.LUT R96, R99, 0xffff0000, RZ, 0xc0, !PT ;  /* 0xffff000063607812 */ /* 0x000fe200078ec0ff */
[C---:B------:R-:W-:Y:S01]  /*a920*/  FFMA R7, R73.reuse, R76, R7 ;  /* 0x0000004c49077223 */ /* 0x040fe20000000007 */
[C---:B------:R-:W-:Y:S01]  /*a930*/  SHF.L.U32 R97, R104.reuse, 0x10, RZ ;  /* 0x0000001068617819 */ /* 0x040fe200000006ff */
[----:B------:R-:W-:Y:S01]  /*a940*/  FFMA R8, R73, R77, R8 ;  /* 0x0000004d49087223 */ /* 0x000fe20000000008 */
[----:B------:R-:W-:Y:S01]  /*a950*/  LOP3.LUT R98, R104, 0xffff0000, RZ, 0xc0, !PT ;  /* 0xffff000068627812 */ /* 0x000fe200078ec0ff */
[C---:B------:R-:W-:Y:S01]  /*a960*/  FMUL R9, R70.reuse, R9 ;  /* 0x0000000946097220 */ /* 0x040fe20000400000 */
[----:B------:R-:W-:Y:S01]  /*a970*/  F2FP.BF16.F32.PACK_AB R5, R7, R6 ;  /* 0x000000060705723e */ /* 0x000fe200000010ff */
[----:B------:R-:W-:Y:S01]  /*a980*/  FMUL R10, R70, R10 ;  /* 0x0000000a460a7220 */ /* 0x000fe20000400000 */
        /* <DEDUP_REMOVED lines=8> */
[----:B------:R-:W-:Y:S01]  /*aa10*/  LOP3.LUT R102, R106, 0xffff0000, RZ, 0xc0, !PT ;  /* 0xffff00006a667812 */ /* 0x000fe200078ec0ff */
[----:B------:R-:W-:Y:S01]  /*aa20*/  FFMA R11, R73, R80, R11 ;  /* 0x00000050490b7223 */ /* 0x000fe2000000000b */
[----:B------:R-:W-:Y:S01]  /*aa30*/  SHF.L.U32 R103, R107, 0x10, RZ ;  /* 0x000000106b677819 */ /* 0x000fe200000006ff */
[----:B------:R-:W-:Y:S01]  /*aa40*/  FFMA R0, R73, R81, R0 ;  /* 0x0000005149007223 */ /* 0x000fe20000000000 */
[----:B------:R-:W-:Y:S01]  /*aa50*/  LOP3.LUT R104, R107, 0xffff0000, RZ, 0xc0, !PT ;  /* 0xffff00006b687812 */ /* 0x000fe200078ec0ff */
[C---:B------:R-:W-:Y:S01]  /*aa60*/  FMUL R2, R70.reuse, R13 ;  /* 0x0000000d46027220 */ /* 0x040fe20000400000 */
[----:B------:R-:W-:Y:S01]  /*aa70*/  F2FP.BF16.F32.PACK_AB R7, R11, R10 ;  /* 0x0000000a0b07723e */ /* 0x000fe200000010ff */
[----:B------:R-:W-:Y:S01]  /*aa80*/  FMUL R3, R70, R14 ;  /* 0x0000000e46037220 */ /* 0x000fe20000400000 */
[----:B------:R-:W-:Y:S01]  /*aa90*/  SHF.L.U32 R105, R112, 0x10, RZ ;  /* 0x0000001070697819 */ /* 0x000fe200000006ff */
[----:B------:R-:W-:Y:S01]  /*aaa0*/  FMUL R15, R70, R15 ;  /* 0x0000000f460f7220 */ /* 0x000fe20000400000 */
[----:B------:R-:W-:Y:S01]  /*aab0*/  LOP3.LUT R106, R112, 0xffff0000, RZ, 0xc0, !PT ;  /* 0xffff0000706a7812 */ /* 0x000fe200078ec0ff */
[C---:B------:R-:W-:Y:S01]  /*aac0*/  FMUL R12, R70.reuse, R16 ;  /* 0x00000010460c7220 */ /* 0x040fe20000400000 */
[----:B------:R-:W-:Y:S01]  /*aad0*/  SHF.L.U32 R107, R113, 0x10, RZ ;  /* 0x00000010716b7819 */ /* 0x000fe200000006ff */
[----:B------:R-:W-:Y:S01]  /*aae0*/  FFMA R2, R73, R83, R2 ;  /* 0x0000005349027223 */ /* 0x000fe20000000002 */
[----:B------:R-:W-:Y:S01]  /*aaf0*/  LOP3.LUT R108, R113, 0xffff0000, RZ, 0xc0, !PT ;  /* 0xffff0000716c7812 */ /* 0x000fe200078ec0ff */
[----:B------:R-:W-:Y:S01]  /*ab00*/  FMUL R13, R70, R17 ;  /* 0x00000011460d7220 */ /* 0x000fe20000400000 */
[----:B------:R-:W-:Y:S01]  /*ab10*/  SHF.L.U32 R109, R114, 0x10, RZ ;  /* 0x00000010726d7819 */ /* 0x000fe200000006ff */
[C---:B------:R-:W-:Y:S01]  /*ab20*/  FFMA R3, R73.reuse, R82, R3 ;  /* 0x0000005249037223 */ /* 0x040fe20000000003 */
[----:B------:R-:W-:Y:S01]  /*ab30*/  F2FP.BF16.F32.PACK_AB R8, R2, R0 ;  /* 0x000000000208723e */ /* 0x000fe200000010ff */
[----:B------:R-:W-:Y:S01]  /*ab40*/  FMUL R14, R70, R18 ;  /* 0x00000012460e7220 */ /* 0x000fe20000400000 */
[----:B------:R-:W-:Y:S01]  /*ab50*/  LOP3.LUT R110, R114, 0xffff0000, RZ, 0xc0, !PT ;  /* 0xffff0000726e7812 */ /* 0x000fe200078ec0ff */
[----:B------:R-:W-:Y:S01]  /*ab60*/  FFMA R15, R73, R84, R15 ;  /* 0x00000054490f7223 */ /* 0x000fe2000000000f */
[C---:B------:R-:W-:Y:S01]  /*ab70*/  SHF.L.U32 R111, R115.reuse, 0x10, RZ ;  /* 0x00000010736f7819 */ /* 0x040fe200000006ff */
[C---:B------:R-:W-:Y:S01]  /*ab80*/  FMUL R19, R70.reuse, R19 ;  /* 0x0000001346137220 */ /* 0x040fe20000400000 */
[----:B------:R-:W-:Y:S01]  /*ab90*/  LOP3.LUT R112, R115, 0xffff0000, RZ, 0xc0, !PT ;  /* 0xffff000073707812 */ /* 0x000fe200078ec0ff */
[----:B------:R-:W-:Y:S01]  /*aba0*/  FFMA R12, R73, R85, R12 ;  /* 0x00000055490c7223 */ /* 0x000fe2000000000c */
[----:B------:R-:W-:Y:S01]  /*abb0*/  F2FP.BF16.F32.PACK_AB R9, R15, R3 ;  /* 0x000000030f09723e */ /* 0x000fe200000010ff */
[----:B------:R-:W-:Y:S01]  /*abc0*/  FMUL R16, R70, R20 ;  /* 0x0000001446107220 */ /* 0x000fe20000400000 */
[C---:B------:R-:W-:Y:S01]  /*abd0*/  SHF.L.U32 R113, R120.reuse, 0x10, RZ ;  /* 0x0000001078717819 */ /* 0x040fe200000006ff */
[----:B------:R1:W-:Y:S01]  /*abe0*/  STS.128 [R169+UR44+0xc400], R4 ;  /* 0x00c40004a9007988 */ /* 0x0003e20008000c2c */
[C---:B------:R-:W-:Y:S01]  /*abf0*/  FFMA R13, R73.reuse, R86, R13 ;  /* 0x00000056490d7223 */ /* 0x040fe2000000000d */
[----:B------:R-:W-:Y:S01]  /*ac00*/  LOP3.LUT R114, R120, 0xffff0000, RZ, 0xc0, !PT ;  /* 0xffff000078727812 */ /* 0x000fe200078ec0ff */
[C---:B------:R-:W-:Y:S01]  /*ac10*/  FFMA R14, R73.reuse, R87, R14 ;  /* 0x00000057490e7223 */ /* 0x040fe2000000000e */
[----:B------:R-:W-:Y:S01]  /*ac20*/  FFMA R19, R73, R88, R19 ;  /* 0x0000005849137223 */ /* 0x000fe20000000013 */
[----:B------:R-:W-:Y:S01]  /*ac30*/  SHF.L.U32 R115, R121, 0x10, RZ ;  /* 0x0000001079737819 */ /* 0x000fe200000006ff */
[----:B------:R-:W-:Y:S01]  /*ac40*/  FFMA R16, R73, R89, R16 ;  /* 0x0000005949107223 */ /* 0x000fe20000000010 */
[----:B------:R-:W-:Y:S01]  /*ac50*/  F2FP.BF16.F32.PACK_AB R10, R13, R12 ;  /* 0x0000000c0d0a723e */ /* 0x000fe200000010ff */
[C---:B------:R-:W-:Y:S01]  /*ac60*/  FMUL R17, R70.reuse, R21 ;  /* 0x0000001546117220 */ /* 0x040fe20000400000 */
[----:B------:R-:W-:Y:S01]  /*ac70*/  F2FP.BF16.F32.PACK_AB R11, R19, R14 ;  /* 0x0000000e130b723e */ /* 0x000fe200000010ff */
[C---:B------:R-:W-:Y:S01]  /*ac80*/  FMUL R18, R70.reuse, R22 ;  /* 0x0000001646127220 */ /* 0x040fe20000400000 */
[C---:B------:R-:W-:Y:S01]  /*ac90*/  FMUL R23, R70.reuse, R23 ;  /* 0x0000001746177220 */ /* 0x040fe20000400000 */
[----:B------:R-:W-:Y:S01]  /*aca0*/  FFMA R17, R73, R90, R17 ;  /* 0x0000005a49117223 */ /* 0x000fe20000000011 */
[C---:B------:R-:W-:Y:S01]  /*acb0*/  FMUL R20, R70.reuse, R24 ;  /* 0x0000001846147220 */ /* 0x040fe20000400000 */
[----:B------:R-:W-:Y:S01]  /*acc0*/  LOP3.LUT R116, R121, 0xffff0000, RZ, 0xc0, !PT ;  /* 0xffff000079747812 */ /* 0x000fe200078ec0ff */
[----:B------:R1:W-:Y:S01]  /*acd0*/  STS.128 [R168+0xc400], R8 ;  /* 0x00c40008a8007388 */ /* 0x0003e20000000c00 */
[----:B------:R-:W-:Y:S01]  /*ace0*/  FFMA R18, R73, R91, R18 ;  /* 0x0000005b49127223 */ /* 0x000fe20000000012 */
[----:B------:R-:W-:Y:S01]  /*acf0*/  F2FP.BF16.F32.PACK_AB R16, R17, R16 ;  /* 0x000000101110723e */ /* 0x000fe200000010ff */
[C---:B------:R-:W-:Y:S01]  /*ad00*/  FFMA R23, R73.reuse, R92, R23 ;  /* 0x0000005c49177223 */ /* 0x040fe20000000017 */
[----:B------:R-:W-:Y:S01]  /*ad10*/  FFMA R20, R73, R93, R20 ;  /* 0x0000005d49147223 */ /* 0x000fe20000000014 */
[----:B------:R-:W-:Y:S01]  /*ad20*/  FMUL R21, R70, R25 ;  /* 0x0000001946157220 */ /* 0x000fe20000400000 */
[----:B------:R-:W-:Y:S01]  /*ad30*/  SHF.L.U32 R117, R122, 0x10, RZ ;  /* 0x000000107a757819 */ /* 0x000fe200000006ff */
[C---:B------:R-:W-:Y:S01]  /*ad40*/  FMUL R22, R70.reuse, R26 ;  /* 0x0000001a46167220 */ /* 0x040fe20000400000 */
[----:B------:R-:W-:Y:S01]  /*ad50*/  F2FP.BF16.F32.PACK_AB R17, R23, R18 ;  /* 0x000000121711723e */ /* 0x000fe200000010ff */
[C---:B------:R-:W-:Y:S01]  /*ad60*/  FFMA R21, R73.reuse, R94, R21 ;  /* 0x0000005e49157223 */ /* 0x040fe20000000015 */
[----:B------:R-:W-:Y:S01]  /*ad70*/  FMUL R27, R70, R27 ;  /* 0x0000001b461b7220 */ /* 0x000fe20000400000 */
[----:B------:R-:W-:Y:S01]  /*ad80*/  FFMA R22, R73, R95, R22 ;  /* 0x0000005f49167223 */ /* 0x000fe20000000016 */
[----:B------:R-:W-:Y:S01]  /*ad90*/  LOP3.LUT R118, R122, 0xffff0000, RZ, 0xc0, !PT ;  /* 0xffff00007a767812 */ /* 0x000fe200078ec0ff */
[C---:B------:R-:W-:Y:S01]  /*ada0*/  FMUL R24, R70.reuse, R28 ;  /* 0x0000001c46187220 */ /* 0x040fe20000400000 */
[----:B------:R-:W-:Y:S01]  /*adb0*/  F2FP.BF16.F32.PACK_AB R18, R21, R20 ;  /* 0x000000141512723e */ /* 0x000fe200000010ff */
[C---:B------:R-:W-:Y:S01]  /*adc0*/  FFMA R27, R73.reuse, R96, R27 ;  /* 0x00000060491b7223 */ /* 0x040fe2000000001b */
[C---:B------:R-:W-:Y:S01]  /*add0*/  FMUL R25, R70.reuse, R29 ;  /* 0x0000001d46197220 */ /* 0x040fe20000400000 */
[----:B------:R-:W-:Y:S01]  /*ade0*/  FFMA R24, R73, R97, R24 ;  /* 0x0000006149187223 */ /* 0x000fe20000000018 */
[----:B------:R-:W-:Y:S01]  /*adf0*/  SHF.L.U32 R119, R123, 0x10, RZ ;  /* 0x000000107b777819 */ /* 0x000fe200000006ff */
[C---:B------:R-:W-:Y:S01]  /*ae00*/  FMUL R26, R70.reuse, R30 ;  /* 0x0000001e461a7220 */ /* 0x040fe20000400000 */
[----:B------:R-:W-:Y:S01]  /*ae10*/  F2FP.BF16.F32.PACK_AB R19, R27, R22 ;  /* 0x000000161b13723e */ /* 0x000fe200000010ff */
[C---:B------:R-:W-:Y:S01]  /*ae20*/  FFMA R25, R73.reuse, R98, R25 ;  /* 0x0000006249197223 */ /* 0x040fe20000000019 */
[C---:B------:R-:W-:Y:S01]  /*ae30*/  FMUL R31, R70.reuse, R31 ;  /* 0x0000001f461f7220 */ /* 0x040fe20000400000 */
[----:B------:R-:W-:Y:S01]  /*ae40*/  FFMA R26, R73, R99, R26 ;  /* 0x00000063491a7223 */ /* 0x000fe2000000001a */
[----:B------:R-:W-:Y:S01]  /*ae50*/  LOP3.LUT R120, R123, 0xffff0000, RZ, 0xc0, !PT ;  /* 0xffff00007b787812 */ /* 0x000fe200078ec0ff */
[----:B------:R1:W-:Y:S01]  /*ae60*/  STS.128 [R167+0xc400], R16 ;  /* 0x00c40010a7007388 */ /* 0x0003e20000000c00 */
[----:B------:R-:W-:Y:S01]  /*ae70*/  F2FP.BF16.F32.PACK_AB R24, R25, R24 ;  /* 0x000000181918723e */ /* 0x000fe200000010ff */
[C---:B------:R-:W-:Y:S01]  /*ae80*/  FFMA R31, R73.reuse, R100, R31 ;  /* 0x00000064491f7223 */ /* 0x040fe2000000001f */
[C---:B------:R-:W-:Y:S01]  /*ae90*/  FMUL R28, R70.reuse, R32 ;  /* 0x00000020461c7220 */ /* 0x040fe20000400000 */
[C---:B------:R-:W-:Y:S01]  /*aea0*/  FMUL R29, R70.reuse, R33 ;  /* 0x00000021461d7220 */ /* 0x040fe20000400000 */
[----:B------:R-:W-:Y:S01]  /*aeb0*/  FMUL R30, R70, R34 ;  /* 0x00000022461e7220 */ /* 0x000fe20000400000 */
[----:B------:R-:W-:Y:S01]  /*aec0*/  SHF.L.U32 R121, R128, 0x10, RZ ;  /* 0x0000001080797819 */ /* 0x000fe200000006ff */
[----:B------:R-:W-:Y:S01]  /*aed0*/  FFMA R28, R73, R101, R28 ;  /* 0x00000065491c7223 */ /* 0x000fe2000000001c */
[----:B------:R-:W-:Y:S01]  /*aee0*/  F2FP.BF16.F32.PACK_AB R25, R31, R26 ;  /* 0x0000001a1f19723e */ /* 0x000fe200000010ff */
[C---:B------:R-:W-:Y:S01]  /*aef0*/  FFMA R29, R73.reuse, R102, R29 ;  /* 0x00000066491d7223 */ /* 0x040fe2000000001d */
[----:B------:R-:W-:Y:S01]  /*af00*/  FFMA R30, R73, R103, R30 ;  /* 0x00000067491e7223 */ /* 0x000fe2000000001e */
[----:B------:R-:W-:Y:S01]  /*af10*/  FMUL R35, R70, R35 ;  /* 0x0000002346237220 */ /* 0x000fe20000400000 */
        /* <DEDUP_REMOVED lines=34> */
[----:B------:R-:W-:Y:S01]  /*b140*/  FFMA R41, R73, R114, R41 ;  /* 0x0000007249297223 */ /* 0x000fe20000000029 */
[C---:B------:R-:W-:Y:S01]  /*b150*/  FMUL R47, R70.reuse, R47 ;  /* 0x0000002f462f7220 */ /* 0x040fe20000400000 */
[C---:B------:R-:W-:Y:S01]  /*b160*/  FMUL R44, R70.reuse, R48 ;  /* 0x00000030462c7220 */ /* 0x040fe20000400000 */
[----:B------:R-:W-:Y:S01]  /*b170*/  FMUL R45, R70, R49 ;  /* 0x00000031462d7220 */ /* 0x000fe20000400000 */
[----:B------:R1:W-:Y:S01]  /*b180*/  STS.128 [R156+0xc400], R32 ;  /* 0x00c400209c007388 */ /* 0x0003e20000000c00 */
[----:B------:R-:W-:Y:S01]  /*b190*/  LOP3.LUT R128, R131, 0xffff0000, RZ, 0xc0, !PT ;  /* 0xffff000083807812 */ /* 0x000fe200078ec0ff */
[----:B------:R-:W-:Y:S01]  /*b1a0*/  FFMA R42, R73, R115, R42 ;  /* 0x00000073492a7223 */ /* 0x000fe2000000002a */
[----:B------:R-:W-:Y:S01]  /*b1b0*/  F2FP.BF16.F32.PACK_AB R40, R41, R40 ;  /* 0x000000282928723e */ /* 0x000fe200000010ff */
[C---:B------:R-:W-:Y:S01]  /*b1c0*/  FFMA R47, R73.reuse, R116, R47 ;  /* 0x00000074492f7223 */ /* 0x040fe2000000002f */
[C---:B------:R-:W-:Y:S01]  /*b1d0*/  FFMA R44, R73.reuse, R117, R44 ;  /* 0x00000075492c7223 */ /* 0x040fe2000000002c */
[----:B------:R-:W-:Y:S01]  /*b1e0*/  SHF.L.U32 R129, R136, 0x10, RZ ;  /* 0x0000001088817819 */ /* 0x000fe200000006ff */
[C---:B------:R-:W-:Y:S01]  /*b1f0*/  FFMA R45, R73.reuse, R118, R45 ;  /* 0x00000076492d7223 */ /* 0x040fe2000000002d */
[C---:B------:R-:W-:Y:S01]  /*b200*/  FMUL R46, R70.reuse, R50 ;  /* 0x00000032462e7220 */ /* 0x040fe20000400000 */
[C---:B------:R-:W-:Y:S01]  /*b210*/  FMUL R51, R70.reuse, R51 ;  /* 0x0000003346337220 */ /* 0x040fe20000400000 */
[C---:B------:R-:W-:Y:S01]  /*b220*/  FMUL R48, R70.reuse, R52 ;  /* 0x0000003446307220 */ /* 0x040fe20000400000 */
[C---:B------:R-:W-:Y:S01]  /*b230*/  FMUL R49, R70.reuse, R53 ;  /* 0x0000003546317220 */ /* 0x040fe20000400000 */
[C---:B------:R-:W-:Y:S01]  /*b240*/  FFMA R46, R73.reuse, R119, R46 ;  /* 0x00000077492e7223 */ /* 0x040fe2000000002e */
[C---:B------:R-:W-:Y:S01]  /*b250*/  FMUL R50, R70.reuse, R54 ;  /* 0x0000003646327220 */ /* 0x040fe20000400000 */
[C---:B------:R-:W-:Y:S01]  /*b260*/  FFMA R51, R73.reuse, R120, R51 ;  /* 0x0000007849337223 */ /* 0x040fe20000000033 */
[C---:B------:R-:W-:Y:S01]  /*b270*/  FMUL R55, R70.reuse, R55 ;  /* 0x0000003746377220 */ /* 0x040fe20000400000 */
[C---:B------:R-:W-:Y:S01]  /*b280*/  FFMA R48, R73.reuse, R121, R48 ;  /* 0x0000007949307223 */ /* 0x040fe20000000030 */
[C---:B------:R-:W-:Y:S01]  /*b290*/  FMUL R52, R70.reuse, R56 ;  /* 0x0000003846347220 */ /* 0x040fe20000400000 */
[C---:B------:R-:W-:Y:S01]  /*b2a0*/  FFMA R49, R73.reuse, R122, R49 ;  /* 0x0000007a49317223 */ /* 0x040fe20000000031 */
[C---:B------:R-:W-:Y:S01]  /*b2b0*/  FMUL R53, R70.reuse, R57 ;  /* 0x0000003946357220 */ /* 0x040fe20000400000 */
[----:B------:R-:W-:Y:S01]  /*b2c0*/  FFMA R50, R73, R123, R50 ;  /* 0x0000007b49327223 */ /* 0x000fe20000000032 */
[C---:B------:R-:W-:Y:S01]  /*b2d0*/  FMUL R54, R70.reuse, R58 ;  /* 0x0000003a46367220 */ /* 0x040fe20000400000 */
[----:B------:R-:W-:Y:S01]  /*b2e0*/  F2FP.BF16.F32.PACK_AB R41, R47, R42 ;  /* 0x0000002a2f29723e */ /* 0x000fe200000010ff */
[----:B------:R-:W-:Y:S01]  /*b2f0*/  FFMA R55, R73, R124, R55 ;  /* 0x0000007c49377223 */ /* 0x000fe20000000037 */
[C---:B------:R-:W-:Y:S01]  /*b300*/  FMUL R59, R70.reuse, R59 ;  /* 0x0000003b463b7220 */ /* 0x040fe20000400000 */
[----:B------:R-:W-:Y:S01]  /*b310*/  F2FP.BF16.F32.PACK_AB R42, R45, R44 ;  /* 0x0000002c2d2a723e */ /* 0x000fe200000010ff */
[----:B------:R-:W-:Y:S01]  /*b320*/  FFMA R52, R73, R125, R52 ;  /* 0x0000007d49347223 */ /* 0x000fe20000000034 */
[----:B------:R-:W-:Y:S01]  /*b330*/  F2FP.BF16.F32.PACK_AB R43, R51, R46 ;  /* 0x0000002e332b723e */ /* 0x000fe200000010ff */
[----:B------:R-:W-:Y:S01]  /*b340*/  FMUL R56, R70, R60 ;  /* 0x0000003c46387220 */ /* 0x000fe20000400000 */
[----:B------:R-:W-:Y:S01]  /*b350*/  LOP3.LUT R130, R136, 0xffff0000, RZ, 0xc0, !PT ;  /* 0xffff000088827812 */ /* 0x000fe200078ec0ff */
[----:B------:R-:W-:Y:S01]  /*b360*/  FFMA R53, R73, R126, R53 ;  /* 0x0000007e49357223 */ /* 0x000fe20000000035 */
[----:B------:R-:W-:Y:S01]  /*b370*/  SHF.L.U32 R131, R137, 0x10, RZ ;  /* 0x0000001089837819 */ /* 0x000fe200000006ff */
[----:B------:R1:W-:Y:S01]  /*b380*/  STS.128 [R155+0xc400], R40 ;  /* 0x00c400289b007388 */ /* 0x0003e20000000c00 */
[C---:B------:R-:W-:Y:S01]  /*b390*/  FMUL R57, R70.reuse, R61 ;  /* 0x0000003d46397220 */ /* 0x040fe20000400000 */
[----:B------:R-:W-:Y:S01]  /*b3a0*/  FFMA R54, R73, R127, R54 ;  /* 0x0000007f49367223 */ /* 0x000fe20000000036 */
[----:B------:R-:W-:Y:S01]  /*b3b0*/  LOP3.LUT R132, R137, 0xffff0000, RZ, 0xc0, !PT ;  /* 0xffff000089847812 */ /* 0x000fe200078ec0ff */
[----:B------:R-:W-:Y:S01]  /*b3c0*/  FMUL R58, R70, R62 ;  /* 0x0000003e463a7220 */ /* 0x000fe20000400000 */
[C---:B------:R-:W-:Y:S01]  /*b3d0*/  FFMA R59, R73.reuse, R128, R59 ;  /* 0x00000080493b7223 */ /* 0x040fe2000000003b */
[----:B------:R-:W-:Y:S01]  /*b3e0*/  SHF.L.U32 R133, R138, 0x10, RZ ;  /* 0x000000108a857819 */ /* 0x000fe200000006ff */
[----:B------:R-:W-:Y:S01]  /*b3f0*/  FMUL R63, R70, R63 ;  /* 0x0000003f463f7220 */ /* 0x000fe20000400000 */
        /* <DEDUP_REMOVED lines=9> */
[C---:B------:R-:W-:Y:S01]  /*b490*/  FMUL R62, R70.reuse, R66 ;  /* 0x00000042463e7220 */ /* 0x040fe20000400000 */
[----:B------:R-:W-:Y:S01]  /*b4a0*/  F2FP.BF16.F32.PACK_AB R49, R55, R50 ;  /* 0x000000323731723e */ /* 0x000fe200000010ff */
[----:B------:R-:W-:Y:S01]  /*b4b0*/  FFMA R63, R73, R132, R63 ;  /* 0x00000084493f7223 */ /* 0x000fe2000000003f */
[----:B------:R-:W-:Y:S01]  /*b4c0*/  FMUL R67, R70, R67 ;  /* 0x0000004346437220 */ /* 0x000fe20000400000 */
[----:B------:R-:W-:Y:S01]  /*b4d0*/  F2FP.BF16.F32.PACK_AB R50, R53, R52 ;  /* 0x000000343532723e */ /* 0x000fe200000010ff */
[----:B------:R-:W-:Y:S01]  /*b4e0*/  FFMA R60, R73, R133, R60 ;  /* 0x00000085493c7223 */ /* 0x000fe2000000003c */
[----:B------:R-:W-:Y:S01]  /*b4f0*/  F2FP.BF16.F32.PACK_AB R51, R59, R54 ;  /* 0x000000363b33723e */ /* 0x000fe200000010ff */
[C---:B------:R-:W-:Y:S01]  /*b500*/  FFMA R61, R73.reuse, R134, R61 ;  /* 0x00000086493d7223 */ /* 0x040fe2000000003d */
[C---:B------:R-:W-:Y:S01]  /*b510*/  FFMA R62, R73.reuse, R135, R62 ;  /* 0x00000087493e7223 */ /* 0x040fe2000000003e */
[----:B------:R-:W-:Y:S01]  /*b520*/  FFMA R67, R73, R136, R67 ;  /* 0x0000008849437223 */ /* 0x000fe20000000043 */
[----:B------:R-:W-:Y:S01]  /*b530*/  F2FP.BF16.F32.PACK_AB R56, R57, R56 ;  /* 0x000000383938723e */ /* 0x000fe200000010ff */
[----:B------:R1:W-:Y:S01]  /*b540*/  STS.128 [R154+0xc400], R48 ;  /* 0x00c400309a007388 */ /* 0x0003e20000000c00 */
[----:B------:R-:W-:Y:S02]  /*b550*/  F2FP.BF16.F32.PACK_AB R57, R63, R58 ;  /* 0x0000003a3f39723e */ /* 0x000fe400000010ff */
        /* <DEDUP_REMOVED lines=21> */
.L_x_141:
[----:B------:R-:W-:Y:S05]  /*b6b0*/  BSYNC.RECONVERGENT B0 ;  /* 0x0000000000007941 */ /* 0x000fea0003800200 */
.L_x_140:
[----:B------:R-:W-:Y:S01]  /*b6c0*/  BAR.SYNC.DEFER_BLOCKING 0x1, 0x80 ;  /* 0x0042000000007b1d */ /* 0x000fe20000010000 */
[----:B------:R-:W-:Y:S01]  /*b6d0*/  UISETP.NE.AND UP0, UPT, UR52, -0x4, UPT ;  /* 0xfffffffc3400788c */ /* 0x000fe2000bf05270 */
[----:B------:R-:W-:Y:S08]  /*b6e0*/  IADD3 R68, PT, PT, R68, 0x1, RZ ;  /* 0x0000000144447810 */ /* 0x000ff00007ffe0ff */
[----:B------:R-:W-:Y:S05]  /*b6f0*/  BRA.U !UP0, `(.L_x_142) ;  /* 0x0000000108287547 */ /* 0x000fea000b800000 */
[----:B------:R-:W-:Y:S01]  /*b700*/  ISETP.NE.AND P0, PT, R166, RZ, PT ;  /* 0x000000ffa600720c */ /* 0x000fe20003f05270 */
[----:B------:R-:W-:Y:S01]  /*b710*/  IMAD.U32 R3, RZ, RZ, UR46 ;  /* 0x0000002eff037e24 */ /* 0x000fe2000f8e00ff */
[----:B------:R-:W-:Y:S01]  /*b720*/  UIADD3 UR4, UPT, UPT, UR46, 0x1, URZ ;  /* 0x000000012e047890 */ /* 0x000fe2000fffe0ff */
[----:B------:R-:W-:Y:S03]  /*b730*/  IMAD.U32 R0, RZ, RZ, UR47 ;  /* 0x0000002fff007e24 */ /* 0x000fe6000f8e00ff */
[----:B------:R-:W-:Y:S04]  /*b740*/  UISETP.NE.AND UP0, UPT, UR4, 0x4, UPT ;  /* 0x000000040400788c */ /* 0x000fe8000bf05270 */
[----:B------:R-:W-:Y:S03]  /*b750*/  USEL UR46, UR4, URZ, UP0 ;  /* 0x000000ff042e7287 */ /* 0x000fe60008000000 */
[----:B------:R-:W-:Y:S05]  /*b760*/  @P0 LEA R3, R3, UR44, 0x3 ;  /* 0x0000002c03030c11 */ /* 0x000fea000f8e18ff */
[----:B------:R-:W-:Y:S05]  /*b770*/  @P0 VIADD R3, R3, 0x70 ;  /* 0x0000007003030836 */ /* 0x000fea0000000000 */
[----:B------:R-:W-:Y:S04]  /*b780*/  @P0 PRMT R0, R0, 0x654, R3 ;  /* 0x0000065400000816 */ /* 0x000fe80000000003 */
[----:B------:R2:W-:Y:S03]  /*b790*/  @P0 SYNCS.ARRIVE.TRANS64.RED.A1T0 RZ, [R0+URZ], RZ ;  /* 0x000000ff00ff09a7 */ /* 0x0005e600081004ff */
.L_x_142:
[----:B------:R-:W-:Y:S01]  /*b7a0*/  R2UR UR4, R148 ;  /* 0x00000000940472ca */ /* 0x000fe200000e0000 */
[----:B------:R-:W-:Y:S01]  /*b7b0*/  UISETP.NE.AND UP0, UPT, UR62, URZ, UPT ;  /* 0x000000ff3e00728c */ /* 0x000fe2000bf05270 */
[----:B------:R-:W-:Y:S01]  /*b7c0*/  ISETP.NE.AND P0, PT, R152, 0x2, PT ;  /* 0x000000029800780c */ /* 0x000fe20003f05270 */
[----:B------:R-:W-:Y:S01]  /*b7d0*/  UIADD3 UR20, UPT, UPT, UR37, UR63, URZ ;  /* 0x0000003f25147290 */ /* 0x000fe2000fffe0ff */
[----:B------:R-:W-:Y:S01]  /*b7e0*/  ISETP.NE.AND P1, PT, R68, 0x2, PT ;  /* 0x000000024400780c */ /* 0x000fe20003f25270 */
[----:B------:R-:W-:Y:S01]  /*b7f0*/  UIADD3 UR52, UPT, UPT, UR52, 0x4, URZ ;  /* 0x0000000434347890 */ /* 0x000fe2000fffe0ff */
[----:B------:R-:W-:Y:S01]  /*b800*/  SEL R3, RZ, 0x1, P0 ;  /* 0x00000001ff037807 */ /* 0x000fe20000000000 */
[----:B------:R-:W-:Y:S01]  /*b810*/  UMOV UR36, UR61 ;  /* 0x0000003d00247c82 */ /* 0x000fe20008000000 */
[----:B--2---:R-:W-:Y:S02]  /*b820*/  SEL R0, RZ, 0x1, P1 ;  /* 0x00000001ff007807 */ /* 0x004fe40000800000 */
[----:B------:R-:W-:Y:S02]  /*b830*/  LOP3.LUT R158, R158, R3, RZ, 0x3c, !PT ;  /* 0x000000039e9e7212 */ /* 0x000fe400078e3cff */
[----:B------:R-:W-:Y:S01]  /*b840*/  LOP3.LUT R159, R159, R0, RZ, 0x3c, !PT ;  /* 0x000000009f9f7212 */ /* 0x000fe200078e3cff */
[----:B------:R-:W-:Y:S01]  /*b850*/  UIADD3 UR16, UPT, UPT, UR38, UR4, URZ ;  /* 0x0000000426107290 */ /* 0x000fe2000fffe0ff */
[----:B------:R-:W-:Y:S02]  /*b860*/  SEL R152, R152, RZ, P0 ;  /* 0x000000ff98987207 */ /* 0x000fe40000000000 */
[----:B------:R-:W-:Y:S01]  /*b870*/  SEL R68, R68, RZ, P1 ;  /* 0x000000ff44447207 */ /* 0x000fe20000800000 */
[----:B------:R-:W-:Y:S08]  /*b880*/  BRA.U UP0, `(.L_x_143) ;  /* 0xffffff9d00b47547 */ /* 0x000ff0000b83ffff */
[----:B------:R-:W-:-:S13]  /*b890*/  R2UR UR4, R149 ;  /* 0x00000000950472ca */ /* 0x000fda00000e0000 */
[----:B------:R-:W-:-:S09]  /*b8a0*/  UISETP.NE.AND UP0, UPT, UR4, URZ, UPT ;  /* 0x000000ff0400728c */ /* 0x000fd2000bf05270 */
[----:B------:R-:W-:Y:S05]  /*b8b0*/  BRA.U !UP0, `(.L_x_144) ;  /* 0x0000000108487547 */ /* 0x000fea000b800000 */
[----:B------:R-:W2:Y:S02]  /*b8c0*/  LDCU.64 UR4, c[0x0][0x890] ;  /* 0x00011200ff0477ac */ /* 0x000ea40008000a00 */
[----:B--2---:R-:W-:-:S04]  /*b8d0*/  UISETP.NE.U32.AND UP0, UPT, UR4, URZ, UPT ;  /* 0x000000ff0400728c */ /* 0x004fc8000bf05070 */
[----:B------:R-:W-:-:S09]  /*b8e0*/  UISETP.NE.AND.EX UP0, UPT, UR5, URZ, UPT, UP0 ;  /* 0x000000ff0500728c */ /* 0x000fd2000bf05300 */
[----:B------:R-:W-:Y:S05]  /*b8f0*/  BRA.U UP0, `(.L_x_145) ;  /* 0x00000001000c7547 */ /* 0x000fea000b800000 */
[----:B------:R-:W-:-:S13]  /*b900*/  FSETP.NEU.AND P0, PT, R73, RZ, PT ;  /* 0x000000ff4900720b */ /* 0x000fda0003f0d000 */
[----:B------:R-:W-:Y:S05]  /*b910*/  @!P0 EXIT ;  /* 0x000000000000894d */ /* 0x000fea0003800000 */
[----:B------:R-:W-:Y:S05]  /*b920*/  BRA `(.L_x_144) ;  /* 0x00000000002c7947 */ /* 0x000fea0003800000 */
.L_x_145:
[----:B------:R-:W-:Y:S01]  /*b930*/  ISETP.NE.AND P0, PT, R151, RZ, PT ;  /* 0x000000ff9700720c */ /* 0x000fe20003f05270 */
[----:B------:R-:W-:-:S12]  /*b940*/  BSSY.RECONVERGENT B0, `(.L_x_144) ;  /* 0x0000009000007945 */ /* 0x000fd80003800200 */
[----:B------:R-:W-:Y:S05]  /*b950*/  @P0 BRA `(.L_x_146) ;  /* 0x0000000000140947 */ /* 0x000fea0003800000 */
[----:B------:R-:W2:Y:S02]  /*b960*/  LDCU.64 UR4, c[0x0][0x888] ;  /* 0x00011100ff0477ac */ /* 0x000ea40008000a00 */
[----:B--2---:R-:W-:-:S04]  /*b970*/  ISETP.NE.U32.AND P0, PT, RZ, UR4, PT ;  /* 0x00000004ff007c0c */ /* 0x004fc8000bf05070 */
[----:B------:R-:W-:-:S13]  /*b980*/  ISETP.NE.AND.EX P0, PT, RZ, UR5, PT, P0 ;  /* 0x00000005ff007c0c */ /* 0x000fda000bf05300 */
[----:B------:R-:W-:Y:S05]  /*b990*/  @!P0 EXIT ;  /* 0x000000000000894d */ /* 0x000fea0003800000 */
[----:B------:R-:W-:Y:S05]  /*b9a0*/  BRA `(.L_x_147) ;  /* 0x0000000000087947 */ /* 0x000fea0003800000 */
.L_x_146:
[----:B------:R-:W-:-:S13]  /*b9b0*/  FSETP.NEU.AND P0, PT, R73, RZ, PT ;  /* 0x000000ff4900720b */ /* 0x000fda0003f0d000 */
[----:B------:R-:W-:Y:S05]  /*b9c0*/  @!P0 EXIT ;  /* 0x000000000000894d */ /* 0x000fea0003800000 */
.L_x_147:
[----:B------:R-:W-:Y:S05]  /*b9d0*/  BSYNC.RECONVERGENT B0 ;  /* 0x0000000000007941 */ /* 0x000fea0003800200 */
.L_x_144:
[----:B------:R-:W-:Y:S01]  /*b9e0*/  ULEA UR4, UR46, UR44, 0x3 ;  /* 0x0000002c2e047291 */ /* 0x000fe2000f8e18ff */
[----:B------:R-:W-:-:S04]  /*b9f0*/  DEPBAR.LE SB0, 0x0 ;  /* 0x000080000000791a */ /* 0x000fc80000000000 */
[----:B------:R-:W-:-:S04]  /*ba00*/  UIADD3 UR4, UPT, UPT, UR4, 0x70, URZ ;  /* 0x0000007004047890 */ /* 0x000fc8000fffe0ff */
[----:B------:R-:W-:-:S09]  /*ba10*/  UPRMT UR4, UR47, 0x654, UR4 ;  /* 0x000006542f047896 */ /* 0x000fd20008000004 */
[----:B------:R-:W-:Y:S01]  /*ba20*/  SYNCS.ARRIVE.TRANS64.RED.A1T0 RZ, [UR4], RZ ;  /* 0x000000ffffff79a7 */ /* 0x000fe20008100404 */
[----:B------:R-:W-:Y:S05]  /*ba30*/  EXIT ;  /* 0x000000000000794d */ /* 0x000fea0003800000 */
.L_x_24:
[----:B--2---:R2:W3:Y:S02]  /*ba40*/  SYNCS.PHASECHK.TRANS64.TRYWAIT P0, [R3+URZ+0xf0], R2 ;  /* 0x0000f002030075a7 */ /* 0x0044e400080011ff */
[----:B---3--:R-:W-:Y:S05]  /*ba50*/  @!P0 NANOSLEEP.SYNCS 0x989680 ;  /* 0x009896800000895d */ /* 0x008fea0003900000 */
[----:B------:R-:W3:Y:S02]  /*ba60*/  @!P0 SYNCS.PHASECHK.TRANS64 P0, [R3+URZ+0xf0], R2 ;  /* 0x0000f002030085a7 */ /* 0x000ee400080010ff */
[----:B---3--:R-:W-:Y:S05]  /*ba70*/  @!P0 BRA `(.L_x_24) ;  /* 0xfffffffc00f08947 */ /* 0x008fea000383ffff */
[----:B------:R-:W-:Y:S05]  /*ba80*/  BRA `(.L_x_148) ;  /* 0xffffff5c00dc7947 */ /* 0x000fea000383ffff */
.L_x_27:
[----:B-1----:R-:W-:-:S07]  /*ba90*/  MOV R0, UR33 ;  /* 0x0000002100007c02 */ /* 0x002fce0008000f00 */
.L_x_149:
[----:B-1----:R1:W2:Y:S02]  /*baa0*/  SYNCS.PHASECHK.TRANS64.TRYWAIT P0, [R0+URZ+0x28], R3 ;  /* 0x00002803000075a7 */ /* 0x0022a400080011ff */
[----:B--2---:R-:W-:Y:S05]  /*bab0*/  @!P0 NANOSLEEP.SYNCS 0x989680 ;  /* 0x009896800000895d */ /* 0x004fea0003900000 */
[----:B------:R-:W2:Y:S02]  /*bac0*/  @!P0 SYNCS.PHASECHK.TRANS64 P0, [R0+URZ+0x28], R3 ;  /* 0x00002803000085a7 */ /* 0x000ea400080010ff */
[----:B--2---:R-:W-:Y:S05]  /*bad0*/  @!P0 BRA `(.L_x_149) ;  /* 0xfffffffc00f08947 */ /* 0x004fea000383ffff */
[----:B------:R-:W-:Y:S05]  /*bae0*/  BRA `(.L_x_26) ;  /* 0xffffff6000347947 */ /* 0x000fea000383ffff */
.L_x_34:
[----:B-1----:R-:W-:-:S07]  /*baf0*/  MOV R0, UR17 ;  /* 0x0000001100007c02 */ /* 0x002fce0008000f00 */
.L_x_150:
[----:B-1----:R1:W2:Y:S02]  /*bb00*/  SYNCS.PHASECHK.TRANS64.TRYWAIT P0, [R0+URZ+0x28], R3 ;  /* 0x00002803000075a7 */ /* 0x0022a400080011ff */
[----:B--2---:R-:W-:Y:S05]  /*bb10*/  @!P0 NANOSLEEP.SYNCS 0x989680 ;  /* 0x009896800000895d */ /* 0x004fea0003900000 */
[----:B------:R-:W2:Y:S02]  /*bb20*/  @!P0 SYNCS.PHASECHK.TRANS64 P0, [R0+URZ+0x28], R3 ;  /* 0x00002803000085a7 */ /* 0x000ea400080010ff */
[----:B--2---:R-:W-:Y:S05]  /*bb30*/  @!P0 BRA `(.L_x_150) ;  /* 0xfffffffc00f08947 */ /* 0x004fea000383ffff */
[----:B------:R-:W-:Y:S05]  /*bb40*/  BRA `(.L_x_33) ;  /* 0xffffff6000f47947 */ /* 0x000fea000383ffff */
.L_x_39:
[----:B-1----:R1:W2:Y:S02]  /*bb50*/  SYNCS.PHASECHK.TRANS64.TRYWAIT P0, [R3+URZ+0xa0], R0 ;  /* 0x0000a000030075a7 */ /* 0x0022a400080011ff */
[----:B--2---:R-:W-:Y:S05]  /*bb60*/  @!P0 NANOSLEEP.SYNCS 0x989680 ;  /* 0x009896800000895d */ /* 0x004fea0003900000 */
[----:B------:R-:W2:Y:S02]  /*bb70*/  @!P0 SYNCS.PHASECHK.TRANS64 P0, [R3+URZ+0xa0], R0 ;  /* 0x0000a000030085a7 */ /* 0x000ea400080010ff */
[----:B--2---:R-:W-:Y:S05]  /*bb80*/  @!P0 BRA `(.L_x_39) ;  /* 0xfffffffc00f08947 */ /* 0x004fea000383ffff */
[----:B------:R-:W-:Y:S05]  /*bb90*/  BRA `(.L_x_151) ;  /* 0xffffff64009c7947 */ /* 0x000fea000383ffff */
.L_x_43:
[----:B-1----:R-:W-:-:S07]  /*bba0*/  MOV R0, UR4 ;  /* 0x0000000400007c02 */ /* 0x002fce0008000f00 */
.L_x_152:
[----:B-1----:R1:W2:Y:S02]  /*bbb0*/  SYNCS.PHASECHK.TRANS64.TRYWAIT P0, [R0+URZ], R3 ;  /* 0x00000003000075a7 */ /* 0x0022a400080011ff */
[----:B--2---:R-:W-:Y:S05]  /*bbc0*/  @!P0 NANOSLEEP.SYNCS 0x989680 ;  /* 0x009896800000895d */ /* 0x004fea0003900000 */
[----:B------:R-:W2:Y:S02]  /*bbd0*/  @!P0 SYNCS.PHASECHK.TRANS64 P0, [R0+URZ], R3 ;  /* 0x00000003000085a7 */ /* 0x000ea400080010ff */
[----:B--2---:R-:W-:Y:S05]  /*bbe0*/  @!P0 BRA `(.L_x_152) ;  /* 0xfffffffc00f08947 */ /* 0x004fea000383ffff */
[----:B------:R-:W-:Y:S05]  /*bbf0*/  BRA `(.L_x_153) ;  /* 0xffffff6c00447947 */ /* 0x000fea000383ffff */
.L_x_44:
[----:B------:R-:W-:-:S07]  /*bc00*/  MOV R0, UR5 ;  /* 0x0000000500007c02 */ /* 0x000fce0008000f00 */
.L_x_154:
[----:B-1----:R1:W2:Y:S02]  /*bc10*/  SYNCS.PHASECHK.TRANS64.TRYWAIT P0, [R0+URZ], R3 ;  /* 0x00000003000075a7 */ /* 0x0022a400080011ff */
[----:B--2---:R-:W-:Y:S05]  /*bc20*/  @!P0 NANOSLEEP.SYNCS 0x989680 ;  /* 0x009896800000895d */ /* 0x004fea0003900000 */
[----:B------:R-:W2:Y:S02]  /*bc30*/  @!P0 SYNCS.PHASECHK.TRANS64 P0, [R0+URZ], R3 ;  /* 0x00000003000085a7 */ /* 0x000ea400080010ff */
[----:B--2---:R-:W-:Y:S05]  /*bc40*/  @!P0 BRA `(.L_x_154) ;  /* 0xfffffffc00f08947 */ /* 0x004fea000383ffff */
[----:B------:R-:W-:Y:S05]  /*bc50*/  BRA `(.L_x_155) ;  /* 0xffffff6c00507947 */ /* 0x000fea000383ffff */
.L_x_45:
[----:B------:R-:W-:-:S07]  /*bc60*/  MOV R0, UR5 ;  /* 0x0000000500007c02 */ /* 0x000fce0008000f00 */
.L_x_156:
[----:B-1----:R1:W2:Y:S02]  /*bc70*/  SYNCS.PHASECHK.TRANS64.TRYWAIT P0, [R0+URZ], R3 ;  /* 0x00000003000075a7 */ /* 0x0022a400080011ff */
[----:B--2---:R-:W-:Y:S05]  /*bc80*/  @!P0 NANOSLEEP.SYNCS 0x989680 ;  /* 0x009896800000895d */ /* 0x004fea0003900000 */
[----:B------:R-:W2:Y:S02]  /*bc90*/  @!P0 SYNCS.PHASECHK.TRANS64 P0, [R0+URZ], R3 ;  /* 0x00000003000085a7 */ /* 0x000ea400080010ff */
[----:B--2---:R-:W-:Y:S05]  /*bca0*/  @!P0 BRA `(.L_x_156) ;  /* 0xfffffffc00f08947 */ /* 0x004fea000383ffff */
[----:B------:R-:W-:Y:S05]  /*bcb0*/  BRA `(.L_x_157) ;  /* 0xffffff6c005c7947 */ /* 0x000fea000383ffff */
.L_x_46:
[----:B------:R-:W-:-:S07]  /*bcc0*/  MOV R0, UR5 ;  /* 0x0000000500007c02 */ /* 0x000fce0008000f00 */
.L_x_158:
[----:B-1----:R1:W2:Y:S02]  /*bcd0*/  SYNCS.PHASECHK.TRANS64.TRYWAIT P0, [R0+URZ], R3 ;  /* 0x00000003000075a7 */ /* 0x0022a400080011ff */
[----:B--2---:R-:W-:Y:S05]  /*bce0*/  @!P0 NANOSLEEP.SYNCS 0x989680 ;  /* 0x009896800000895d */ /* 0x004fea0003900000 */
[----:B------:R-:W2:Y:S02]  /*bcf0*/  @!P0 SYNCS.PHASECHK.TRANS64 P0, [R0+URZ], R3 ;  /* 0x00000003000085a7 */ /* 0x000ea400080010ff */
[----:B--2---:R-:W-:Y:S05]  /*bd00*/  @!P0 BRA `(.L_x_158) ;  /* 0xfffffffc00f08947 */ /* 0x004fea000383ffff */
[----:B------:R-:W-:Y:S05]  /*bd10*/  BRA `(.L_x_159) ;  /* 0xffffff6c00687947 */ /* 0x000fea000383ffff */
.L_x_49:
[----:B-1----:R1:W2:Y:S02]  /*bd20*/  SYNCS.PHASECHK.TRANS64.TRYWAIT P0, [R2+URZ+0xe0], R5 ;  /* 0x0000e005020075a7 */ /* 0x0022a400080011ff */
[----:B--2---:R-:W-:Y:S05]  /*bd30*/  @!P0 NANOSLEEP.SYNCS 0x989680 ;  /* 0x009896800000895d */ /* 0x004fea0003900000 */
[----:B------:R-:W2:Y:S02]  /*bd40*/  @!P0 SYNCS.PHASECHK.TRANS64 P0, [R2+URZ+0xe0], R5 ;  /* 0x0000e005020085a7 */ /* 0x000ea400080010ff */
[----:B--2---:R-:W-:Y:S05]  /*bd50*/  @!P0 BRA `(.L_x_49) ;  /* 0xfffffffc00f08947 */ /* 0x004fea000383ffff */
[----:B------:R-:W-:Y:S05]  /*bd60*/  BRA `(.L_x_160) ;  /* 0xffffff6c00c47947 */ /* 0x000fea000383ffff */
.L_x_50:
[----:B------:R-:W-:-:S07]  /*bd70*/  MOV R2, UR4 ;  /* 0x0000000400027c02 */ /* 0x000fce0008000f00 */
.L_x_161:
[----:B-1----:R1:W2:Y:S02]  /*bd80*/  SYNCS.PHASECHK.TRANS64.TRYWAIT P0, [R2+URZ+0xb0], R5 ;  /* 0x0000b005020075a7 */ /* 0x0022a400080011ff */
[----:B--2---:R-:W-:Y:S05]  /*bd90*/  @!P0 NANOSLEEP.SYNCS 0x989680 ;  /* 0x009896800000895d */ /* 0x004fea0003900000 */
[----:B------:R-:W2:Y:S02]  /*bda0*/  @!P0 SYNCS.PHASECHK.TRANS64 P0, [R2+URZ+0xb0], R5 ;  /* 0x0000b005020085a7 */ /* 0x000ea400080010ff */
[----:B--2---:R-:W-:Y:S05]  /*bdb0*/  @!P0 BRA `(.L_x_161) ;  /* 0xfffffffc00f08947 */ /* 0x004fea000383ffff */
[----:B------:R-:W-:Y:S05]  /*bdc0*/  BRA `(.L_x_162) ;  /* 0xffffff6c00d47947 */ /* 0x000fea000383ffff */
.L_x_51:
[----:B-1----:R1:W2:Y:S02]  /*bdd0*/  SYNCS.PHASECHK.TRANS64.TRYWAIT P1, [R2+URZ+0xa0], R5 ;  /* 0x0000a005020075a7 */ /* 0x0022a400080211ff */
[----:B--2---:R-:W-:Y:S05]  /*bde0*/  @!P1 NANOSLEEP.SYNCS 0x989680 ;  /* 0x009896800000995d */ /* 0x004fea0003900000 */
[----:B------:R-:W2:Y:S02]  /*bdf0*/  @!P1 SYNCS.PHASECHK.TRANS64 P1, [R2+URZ+0xa0], R5 ;  /* 0x0000a005020095a7 */ /* 0x000ea400080210ff */
[----:B--2---:R-:W-:Y:S05]  /*be00*/  @!P1 BRA `(.L_x_51) ;  /* 0xfffffffc00f09947 */ /* 0x004fea000383ffff */
[----:B------:R-:W-:Y:S05]  /*be10*/  BRA `(.L_x_163) ;  /* 0xffffff7000047947 */ /* 0x000fea000383ffff */
.L_x_54:
[----:B------:R-:W-:-:S07]  /*be20*/  MOV R0, UR4 ;  /* 0x0000000400007c02 */ /* 0x000fce0008000f00 */
.L_x_164:
[----:B-1----:R1:W2:Y:S02]  /*be30*/  SYNCS.PHASECHK.TRANS64.TRYWAIT P0, [R0+URZ+0xb0], R3 ;  /* 0x0000b003000075a7 */ /* 0x0022a400080011ff */
[----:B--2---:R-:W-:Y:S05]  /*be40*/  @!P0 NANOSLEEP.SYNCS 0x989680 ;  /* 0x009896800000895d */ /* 0x004fea0003900000 */
[----:B------:R-:W2:Y:S02]  /*be50*/  @!P0 SYNCS.PHASECHK.TRANS64 P0, [R0+URZ+0xb0], R3 ;  /* 0x0000b003000085a7 */ /* 0x000ea400080010ff */
[----:B--2---:R-:W-:Y:S05]  /*be60*/  @!P0 BRA `(.L_x_164) ;  /* 0xfffffffc00f08947 */ /* 0x004fea000383ffff */
[----:B------:R-:W-:Y:S05]  /*be70*/  BRA `(.L_x_53) ;  /* 0xffffff7000587947 */ /* 0x000fea000383ffff */
.L_x_63:
[----:B-1----:R-:W-:-:S04]  /*be80*/  MOV R0, UR5 ;  /* 0x0000000500007c02 */ /* 0x002fc80008000f00 */
[----:B------:R1:W2:Y:S03]  /*be90*/  SYNCS.PHASECHK.TRANS64.TRYWAIT P0, [R0+URZ+0x8], R7 ;  /* 0x00000807000075a7 */ /* 0x0002a600080011ff */
[----:B--2---:R-:W-:Y:S05]  /*bea0*/  @!P0 NANOSLEEP.SYNCS 0x989680 ;  /* 0x009896800000895d */ /* 0x004fea0003900000 */
[----:B------:R-:W2:Y:S02]  /*beb0*/  @!P0 SYNCS.PHASECHK.TRANS64 P0, [R0+URZ+0x8], R7 ;  /* 0x00000807000085a7 */ /* 0x000ea400080010ff */
[----:B--2---:R-:W-:Y:S05]  /*bec0*/  @!P0 BRA `(.L_x_63) ;  /* 0xfffffffc00ec8947 */ /* 0x004fea000383ffff */
[----:B------:R-:W-:Y:S05]  /*bed0*/  BRA `(.L_x_62) ;  /* 0xffffff74000c7947 */ /* 0x000fea000383ffff */
.L_x_65:
[----:B------:R-:W-:Y:S01]  /*bee0*/  BSSY B0, `(.L_x_165) ;  /* 0x0000006000007945 */ /* 0x000fe20003800000 */
[----:B------:R-:W-:-:S07]  /*bef0*/  MOV R15, 0xffffffff ;  /* 0xffffffff000f7802 */ /* 0x000fce0000000f00 */
[----:B-1---5:R-:W-:Y:S05]  /*bf00*/  WARPSYNC.COLLECTIVE R15, `(.L_x_166) ;  /* 0x000000000f0c7348 */ /* 0x022fea0003c00000 */
[----:B------:R-:W-:Y:S02]  /*bf10*/  ELECT P6, UR79, PT ;  /* 0x00000000004f782f */ /* 0x000fe400038c0000 */
[----:B------:R-:W-:Y:S01]  /*bf20*/  MOV R14, UR79 ;  /* 0x0000004f000e7c02 */ /* 0x000fe20008000f00 */
[----:B-1---5:R-:W-:Y:S10]  /*bf30*/  ENDCOLLECTIVE ;  /* 0x000000000000791b */ /* 0x022ff40003800000 */
.L_x_166:
[----:B------:R-:W-:Y:S05]  /*bf40*/  BSYNC B0 ;  /* 0x0000000000007941 */ /* 0x000fea0003800000 */
.L_x_165:
[----:B------:R-:W-:Y:S05]  /*bf50*/  BRA `(.L_x_167) ;  /* 0xffffff74003c7947 */ /* 0x000fea000383ffff */
.L_x_67:
[----:B-1----:R-:W-:-:S04]  /*bf60*/  MOV R0, UR5 ;  /* 0x0000000500007c02 */ /* 0x002fc80008000f00 */
[----:B------:R1:W2:Y:S03]  /*bf70*/  SYNCS.PHASECHK.TRANS64.TRYWAIT P0, [R0+URZ+0x8], R5 ;  /* 0x00000805000075a7 */ /* 0x0002a600080011ff */
[----:B--2---:R-:W-:Y:S05]  /*bf80*/  @!P0 NANOSLEEP.SYNCS 0x989680 ;  /* 0x009896800000895d */ /* 0x004fea0003900000 */
[----:B------:R-:W2:Y:S02]  /*bf90*/  @!P0 SYNCS.PHASECHK.TRANS64 P0, [R0+URZ+0x8], R5 ;  /* 0x00000805000085a7 */ /* 0x000ea400080010ff */
[----:B--2---:R-:W-:Y:S05]  /*bfa0*/  @!P0 BRA `(.L_x_67) ;  /* 0xfffffffc00ec8947 */ /* 0x004fea000383ffff */
[----:B------:R-:W-:Y:S05]  /*bfb0*/  BRA `(.L_x_66) ;  /* 0xffffff7400407947 */ /* 0x000fea000383ffff */
.L_x_68:
[----:B-1----:R1:W2:Y:S02]  /*bfc0*/  SYNCS.PHASECHK.TRANS64.TRYWAIT P0, [R0+URZ+0xa0], R5 ;  /* 0x0000a005000075a7 */ /* 0x0022a400080011ff */
[----:B--2---:R-:W-:Y:S05]  /*bfd0*/  @!P0 NANOSLEEP.SYNCS 0x989680 ;  /* 0x009896800000895d */ /* 0x004fea0003900000 */
[----:B------:R-:W2:Y:S02]  /*bfe0*/  @!P0 SYNCS.PHASECHK.TRANS64 P0, [R0+URZ+0xa0], R5 ;  /* 0x0000a005000085a7 */ /* 0x000ea400080010ff */
[----:B--2---:R-:W-:Y:S05]  /*bff0*/  @!P0 BRA `(.L_x_68) ;  /* 0xfffffffc00f08947 */ /* 0x004fea000383ffff */
[----:B------:R-:W-:Y:S05]  /*c000*/  BRA `(.L_x_168) ;  /* 0xffffff78002c7947 */ /* 0x000fea000383ffff */
.L_x_70:
[----:B------:R-:W-:-:S07]  /*c010*/  MOV R0, UR31 ;  /* 0x0000001f00007c02 */ /* 0x000fce0008000f00 */
.L_x_169:
[----:B-1----:R1:W2:Y:S02]  /*c020*/  SYNCS.PHASECHK.TRANS64.TRYWAIT P0, [R0+URZ+0xd0], R5 ;  /* 0x0000d005000075a7 */ /* 0x0022a400080011ff */
[----:B--2---:R-:W-:Y:S05]  /*c030*/  @!P0 NANOSLEEP.SYNCS 0x989680 ;  /* 0x009896800000895d */ /* 0x004fea0003900000 */
[----:B------:R-:W2:Y:S02]  /*c040*/  @!P0 SYNCS.PHASECHK.TRANS64 P0, [R0+URZ+0xd0], R5 ;  /* 0x0000d005000085a7 */ /* 0x000ea400080010ff */
[----:B--2---:R-:W-:Y:S05]  /*c050*/  @!P0 BRA `(.L_x_169) ;  /* 0xfffffffc00f08947 */ /* 0x004fea000383ffff */
[----:B------:R-:W-:Y:S05]  /*c060*/  BRA `(.L_x_170) ;  /* 0xffffff7800787947 */ /* 0x000fea000383ffff */
.L_x_73:
[----:B------:R-:W-:Y:S07]  /*c070*/  MOV R0, UR5 ;  /* 0x0000000500007c02 */ /* 0x000fee0008000f00 */
.L_x_171:
[----:B-1----:R1:W2:Y:S02]  /*c080*/  SYNCS.PHASECHK.TRANS64.TRYWAIT P0, [R0+URZ], R5 ;  /* 0x00000005000075a7 */ /* 0x0022a400080011ff */
[----:B--2---:R-:W-:Y:S05]  /*c090*/  @!P0 NANOSLEEP.SYNCS 0x989680 ;  /* 0x009896800000895d */ /* 0x004fea0003900000 */
[----:B------:R-:W2:Y:S02]  /*c0a0*/  @!P0 SYNCS.PHASECHK.TRANS64 P0, [R0+URZ], R5 ;  /* 0x00000005000085a7 */ /* 0x000ea400080010ff */
[----:B--2---:R-:W-:Y:S05]  /*c0b0*/  @!P0 BRA `(.L_x_171) ;  /* 0xfffffffc00f08947 */ /* 0x004fea000383ffff */
[----:B------:R-:W-:Y:S05]  /*c0c0*/  BRA `(.L_x_72) ;  /* 0xffffff78008c7947 */ /* 0x000fea000383ffff */
.L_x_77:
[----:B-1----:R-:W-:-:S07]  /*c0d0*/  MOV R0, UR4 ;  /* 0x0000000400007c02 */ /* 0x002fce0008000f00 */
.L_x_172:
[----:B-1----:R1:W2:Y:S02]  /*c0e0*/  SYNCS.PHASECHK.TRANS64.TRYWAIT P0, [R0+URZ], R3 ;  /* 0x00000003000075a7 */ /* 0x0022a400080011ff */
[----:B--2---:R-:W-:Y:S05]  /*c0f0*/  @!P0 NANOSLEEP.SYNCS 0x989680 ;  /* 0x009896800000895d */ /* 0x004fea0003900000 */
[----:B------:R-:W2:Y:S02]  /*c100*/  @!P0 SYNCS.PHASECHK.TRANS64 P0, [R0+URZ], R3 ;  /* 0x00000003000085a7 */ /* 0x000ea400080010ff */
[----:B--2---:R-:W-:Y:S05]  /*c110*/  @!P0 BRA `(.L_x_172) ;  /* 0xfffffffc00f08947 */ /* 0x004fea000383ffff */
[----:B------:R-:W-:Y:S05]  /*c120*/  BRA `(.L_x_173) ;  /* 0xffffff7c00807947 */ /* 0x000fea000383ffff */
.L_x_80:
[----:B------:R-:W-:-:S07]  /*c130*/  MOV R0, UR26 ;  /* 0x0000001a00007c02 */ /* 0x000fce0008000f00 */
.L_x_174:
[----:B-1----:R1:W2:Y:S02]  /*c140*/  SYNCS.PHASECHK.TRANS64.TRYWAIT P1, [R0+URZ+0x100], R3 ;  /* 0x00010003000075a7 */ /* 0x0022a400080211ff */
[----:B--2---:R-:W-:Y:S05]  /*c150*/  @!P1 NANOSLEEP.SYNCS 0x989680 ;  /* 0x009896800000995d */ /* 0x004fea0003900000 */
[----:B------:R-:W2:Y:S02]  /*c160*/  @!P1 SYNCS.PHASECHK.TRANS64 P1, [R0+URZ+0x100], R3 ;  /* 0x00010003000095a7 */ /* 0x000ea400080210ff */
[----:B--2---:R-:W-:Y:S05]  /*c170*/  @!P1 BRA `(.L_x_174) ;  /* 0xfffffffc00f09947 */ /* 0x004fea000383ffff */
[----:B------:R-:W-:Y:S05]  /*c180*/  BRA `(.L_x_175) ;  /* 0xffffff7c00cc7947 */ /* 0x000fea000383ffff */
.L_x_85:
[----:B--2---:R2:W3:Y:S02]  /*c190*/  SYNCS.PHASECHK.TRANS64.TRYWAIT P0, [R12+URZ+0xa0], R9 ;  /* 0x0000a0090c0075a7 */ /* 0x0044e400080011ff */
[----:B---3--:R-:W-:Y:S05]  /*c1a0*/  @!P0 NANOSLEEP.SYNCS 0x989680 ;  /* 0x009896800000895d */ /* 0x008fea0003900000 */
[----:B------:R-:W3:Y:S02]  /*c1b0*/  @!P0 SYNCS.PHASECHK.TRANS64 P0, [R12+URZ+0xa0], R9 ;  /* 0x0000a0090c0085a7 */ /* 0x000ee400080010ff */
[----:B---3--:R-:W-:Y:S05]  /*c1c0*/  @!P0 BRA `(.L_x_85) ;  /* 0xfffffffc00f08947 */ /* 0x008fea000383ffff */
[----:B------:R-:W-:Y:S05]  /*c1d0*/  BRA `(.L_x_176) ;  /* 0xffffff8000f47947 */ /* 0x000fea000383ffff */
.L_x_88:
[----:B------:R-:W-:Y:S07]  /*c1e0*/  MOV R0, UR21 ;  /* 0x0000001500007c02 */ /* 0x000fee0008000f00 */
.L_x_177:
[----:B--2---:R2:W3:Y:S02]  /*c1f0*/  SYNCS.PHASECHK.TRANS64.TRYWAIT P2, [R0+URZ+0x98], R11 ;  /* 0x0000980b000075a7 */ /* 0x0044e400080411ff */
[----:B---3--:R-:W-:Y:S05]  /*c200*/  @!P2 NANOSLEEP.SYNCS 0x989680 ;  /* 0x009896800000a95d */ /* 0x008fea0003900000 */
[----:B------:R-:W3:Y:S02]  /*c210*/  @!P2 SYNCS.PHASECHK.TRANS64 P2, [R0+URZ+0x98], R11 ;  /* 0x0000980b0000a5a7 */ /* 0x000ee400080410ff */
[----:B---3--:R-:W-:Y:S05]  /*c220*/  @!P2 BRA `(.L_x_177) ;  /* 0xfffffffc00f0a947 */ /* 0x008fea000383ffff */
[----:B------:R-:W-:Y:S05]  /*c230*/  BRA `(.L_x_87) ;  /* 0xffffff88005c7947 */ /* 0x000fea000383ffff */
.L_x_91:
[----:B--2---:R-:W-:Y:S07]  /*c240*/  MOV R0, UR21 ;  /* 0x0000001500007c02 */ /* 0x004fee0008000f00 */
.L_x_178:
[----:B--2---:R2:W3:Y:S02]  /*c250*/  SYNCS.PHASECHK.TRANS64.TRYWAIT P0, [R0+URZ+0x70], R9 ;  /* 0x00007009000075a7 */ /* 0x0044e400080011ff */
[----:B---3--:R-:W-:Y:S05]  /*c260*/  @!P0 NANOSLEEP.SYNCS 0x989680 ;  /* 0x009896800000895d */ /* 0x008fea0003900000 */
[----:B------:R-:W3:Y:S02]  /*c270*/  @!P0 SYNCS.PHASECHK.TRANS64 P0, [R0+URZ+0x70], R9 ;  /* 0x00007009000085a7 */ /* 0x000ee400080010ff */
[----:B---3--:R-:W-:Y:S05]  /*c280*/  @!P0 BRA `(.L_x_178) ;  /* 0xfffffffc00f08947 */ /* 0x008fea000383ffff */
[----:B------:R-:W-:Y:S05]  /*c290*/  BRA `(.L_x_179) ;  /* 0xffffff8800b87947 */ /* 0x000fea000383ffff */
.L_x_92:
[----:B------:R-:W-:Y:S07]  /*c2a0*/  MOV R0, UR21 ;  /* 0x0000001500007c02 */ /* 0x000fee0008000f00 */
.L_x_180:
[----:B--2---:R2:W3:Y:S02]  /*c2b0*/  SYNCS.PHASECHK.TRANS64.TRYWAIT P0, [R0+URZ+0x78], R9 ;  /* 0x00007809000075a7 */ /* 0x0044e400080011ff */
[----:B---3--:R-:W-:Y:S05]  /*c2c0*/  @!P0 NANOSLEEP.SYNCS 0x989680 ;  /* 0x009896800000895d */ /* 0x008fea0003900000 */
[----:B------:R-:W3:Y:S02]  /*c2d0*/  @!P0 SYNCS.PHASECHK.TRANS64 P0, [R0+URZ+0x78], R9 ;  /* 0x00007809000085a7 */ /* 0x000ee400080010ff */
[----:B---3--:R-:W-:Y:S05]  /*c2e0*/  @!P0 BRA `(.L_x_180) ;  /* 0xfffffffc00f08947 */ /* 0x008fea000383ffff */
[----:B------:R-:W-:Y:S05]  /*c2f0*/  BRA `(.L_x_181) ;  /* 0xffffff8800f47947 */ /* 0x000fea000383ffff */
.L_x_93:
[----:B------:R-:W-:Y:S07]  /*c300*/  MOV R0, UR21 ;  /* 0x0000001500007c02 */ /* 0x000fee0008000f00 */
.L_x_182:
[----:B--2---:R2:W3:Y:S02]  /*c310*/  SYNCS.PHASECHK.TRANS64.TRYWAIT P0, [R0+URZ+0x80], R9 ;  /* 0x00008009000075a7 */ /* 0x0044e400080011ff */
[----:B---3--:R-:W-:Y:S05]  /*c320*/  @!P0 NANOSLEEP.SYNCS 0x989680 ;  /* 0x009896800000895d */ /* 0x008fea0003900000 */
[----:B------:R-:W3:Y:S02]  /*c330*/  @!P0 SYNCS.PHASECHK.TRANS64 P0, [R0+URZ+0x80], R9 ;  /* 0x00008009000085a7 */ /* 0x000ee400080010ff */
[----:B---3--:R-:W-:Y:S05]  /*c340*/  @!P0 BRA `(.L_x_182) ;  /* 0xfffffffc00f08947 */ /* 0x008fea000383ffff */
[----:B------:R-:W-:Y:S05]  /*c350*/  BRA `(.L_x_183) ;  /* 0xffffff8c003c7947 */ /* 0x000fea000383ffff */
.L_x_94:
[----:B------:R-:W-:Y:S07]  /*c360*/  MOV R0, UR21 ;  /* 0x0000001500007c02 */ /* 0x000fee0008000f00 */
.L_x_184:
[----:B--2---:R2:W3:Y:S02]  /*c370*/  SYNCS.PHASECHK.TRANS64.TRYWAIT P0, [R0+URZ+0x88], R9 ;  /* 0x00008809000075a7 */ /* 0x0044e400080011ff */
[----:B---3--:R-:W-:Y:S05]  /*c380*/  @!P0 NANOSLEEP.SYNCS 0x989680 ;  /* 0x009896800000895d */ /* 0x008fea0003900000 */
[----:B------:R-:W3:Y:S02]  /*c390*/  @!P0 SYNCS.PHASECHK.TRANS64 P0, [R0+URZ+0x88], R9 ;  /* 0x00008809000085a7 */ /* 0x000ee400080010ff */
[----:B---3--:R-:W-:Y:S05]  /*c3a0*/  @!P0 BRA `(.L_x_184) ;  /* 0xfffffffc00f08947 */ /* 0x008fea000383ffff */
[----:B------:R-:W-:Y:S05]  /*c3b0*/  BRA `(.L_x_185) ;  /* 0xffffff8c00807947 */ /* 0x000fea000383ffff */
.L_x_96:
[----:B------:R-:W-:-:S07]  /*c3c0*/  MOV R0, UR21 ;  /* 0x0000001500007c02 */ /* 0x000fce0008000f00 */
.L_x_186:
[----:B---3--:R3:W4:Y:S02]  /*c3d0*/  SYNCS.PHASECHK.TRANS64.TRYWAIT P0, [R0+URZ+0x70], R3 ;  /* 0x00007003000075a7 */ /* 0x00872400080011ff */
[----:B----4-:R-:W-:Y:S05]  /*c3e0*/  @!P0 NANOSLEEP.SYNCS 0x989680 ;  /* 0x009896800000895d */ /* 0x010fea0003900000 */
[----:B------:R-:W4:Y:S02]  /*c3f0*/  @!P0 SYNCS.PHASECHK.TRANS64 P0, [R0+URZ+0x70], R3 ;  /* 0x00007003000085a7 */ /* 0x000f2400080010ff */
[----:B----4-:R-:W-:Y:S05]  /*c400*/  @!P0 BRA `(.L_x_186) ;  /* 0xfffffffc00f08947 */ /* 0x010fea000383ffff */
[----:B------:R-:W-:Y:S05]  /*c410*/  BRA `(.L_x_187) ;  /* 0xffffff8c00f47947 */ /* 0x000fea000383ffff */
.L_x_97:
[----:B---3--:R-:W-:-:S07]  /*c420*/  MOV R0, UR21 ;  /* 0x0000001500007c02 */ /* 0x008fce0008000f00 */
.L_x_188:
[----:B---3--:R3:W4:Y:S02]  /*c430*/  SYNCS.PHASECHK.TRANS64.TRYWAIT P0, [R0+URZ+0x78], R3 ;  /* 0x00007803000075a7 */ /* 0x00872400080011ff */
[----:B----4-:R-:W-:Y:S05]  /*c440*/  @!P0 NANOSLEEP.SYNCS 0x989680 ;  /* 0x009896800000895d */ /* 0x010fea0003900000 */
[----:B------:R-:W4:Y:S02]  /*c450*/  @!P0 SYNCS.PHASECHK.TRANS64 P0, [R0+URZ+0x78], R3 ;  /* 0x00007803000085a7 */ /* 0x000f2400080010ff */
[----:B----4-:R-:W-:Y:S05]  /*c460*/  @!P0 BRA `(.L_x_188) ;  /* 0xfffffffc00f08947 */ /* 0x010fea000383ffff */
[----:B------:R-:W-:Y:S05]  /*c470*/  BRA `(.L_x_189) ;  /* 0xffffff8c00e47947 */ /* 0x000fea000383ffff */
.L_x_98:
[----:B---3--:R-:W-:-:S07]  /*c480*/  MOV R0, UR21 ;  /* 0x0000001500007c02 */ /* 0x008fce0008000f00 */
.L_x_190:
[----:B---3--:R3:W4:Y:S02]  /*c490*/  SYNCS.PHASECHK.TRANS64.TRYWAIT P0, [R0+URZ+0x80], R3 ;  /* 0x00008003000075a7 */ /* 0x00872400080011ff */
[----:B----4-:R-:W-:Y:S05]  /*c4a0*/  @!P0 NANOSLEEP.SYNCS 0x989680 ;  /* 0x009896800000895d */ /* 0x010fea0003900000 */
[----:B------:R-:W4:Y:S02]  /*c4b0*/  @!P0 SYNCS.PHASECHK.TRANS64 P0, [R0+URZ+0x80], R3 ;  /* 0x00008003000085a7 */ /* 0x000f2400080010ff */
[----:B----4-:R-:W-:Y:S05]  /*c4c0*/  @!P0 BRA `(.L_x_190) ;  /* 0xfffffffc00f08947 */ /* 0x010fea000383ffff */
[----:B------:R-:W-:Y:S05]  /*c4d0*/  BRA `(.L_x_191) ;  /* 0xffffff8c00d47947 */ /* 0x000fea000383ffff */
.L_x_100:
[----:B-1----:R1:W2:Y:S02]  /*c4e0*/  SYNCS.PHASECHK.TRANS64.TRYWAIT P0, [R3+URZ+0xa0], R0 ;  /* 0x0000a000030075a7 */ /* 0x0022a400080011ff */
[----:B--2---:R-:W-:Y:S05]  /*c4f0*/  @!P0 NANOSLEEP.SYNCS 0x989680 ;  /* 0x009896800000895d */ /* 0x004fea0003900000 */
[----:B------:R-:W2:Y:S02]  /*c500*/  @!P0 SYNCS.PHASECHK.TRANS64 P0, [R3+URZ+0xa0], R0 ;  /* 0x0000a000030085a7 */ /* 0x000ea400080010ff */
[----:B--2---:R-:W-:Y:S05]  /*c510*/  @!P0 BRA `(.L_x_100) ;  /* 0xfffffffc00f08947 */ /* 0x004fea000383ffff */
[----:B------:R-:W-:Y:S05]  /*c520*/  BRA `(.L_x_192) ;  /* 0xffffff9000a07947 */ /* 0x000fea000383ffff */
.L_x_111:
[----:B-1----:R-:W-:Y:S04]  /*c530*/  MOV R0, UR44 ;  /* 0x0000002c00007c02 */ /* 0x002fe80008000f00 */
[----:B------:R1:W2:Y:S03]  /*c540*/  SYNCS.PHASECHK.TRANS64.TRYWAIT P1, [R0+URZ+0x50], R5 ;  /* 0x00005005000075a7 */ /* 0x0002a600080211ff */
[----:B--2---:R-:W-:Y:S05]  /*c550*/  @!P1 NANOSLEEP.SYNCS 0x989680 ;  /* 0x009896800000995d */ /* 0x004fea0003900000 */
[----:B------:R-:W2:Y:S02]  /*c560*/  @!P1 SYNCS.PHASECHK.TRANS64 P1, [R0+URZ+0x50], R5 ;  /* 0x00005005000095a7 */ /* 0x000ea400080210ff */
[----:B--2---:R-:W-:Y:S05]  /*c570*/  @!P1 BRA `(.L_x_111) ;  /* 0xfffffffc00ec9947 */ /* 0x004fea000383ffff */
[----:B------:R-:W-:Y:S05]  /*c580*/  BRA `(.L_x_110) ;  /* 0xffffffa000847947 */ /* 0x000fea000383ffff */
.L_x_113:
[----:B-1----:R1:W4:Y:S02]  /*c590*/  SYNCS.PHASECHK.TRANS64.TRYWAIT P0, [R170+URZ+0xc0], R3 ;  /* 0x0000c003aa0075a7 */ /* 0x00232400080011ff */
[----:B----4-:R-:W-:Y:S05]  /*c5a0*/  @!P0 NANOSLEEP.SYNCS 0x989680 ;  /* 0x009896800000895d */ /* 0x010fea0003900000 */
[----:B------:R-:W4:Y:S02]  /*c5b0*/  @!P0 SYNCS.PHASECHK.TRANS64 P0, [R170+URZ+0xc0], R3 ;  /* 0x0000c003aa0085a7 */ /* 0x000f2400080010ff */
[----:B----4-:R-:W-:Y:S05]  /*c5c0*/  @!P0 BRA `(.L_x_113) ;  /* 0xfffffffc00f08947 */ /* 0x010fea000383ffff */
[----:B------:R-:W-:Y:S05]  /*c5d0*/  BRA `(.L_x_112) ;  /* 0xffffffa000bc7947 */ /* 0x000fea000383ffff */
.L_x_122:
[----:B---3--:R3:W4:Y:S02]  /*c5e0*/  SYNCS.PHASECHK.TRANS64.TRYWAIT P0, [R3+URZ+0x50], R0 ;  /* 0x00005000030075a7 */ /* 0x00872400080011ff */
[----:B----4-:R-:W-:Y:S05]  /*c5f0*/  @!P0 NANOSLEEP.SYNCS 0x989680 ;  /* 0x009896800000895d */ /* 0x010fea0003900000 */
[----:B------:R-:W4:Y:S02]  /*c600*/  @!P0 SYNCS.PHASECHK.TRANS64 P0, [R3+URZ+0x50], R0 ;  /* 0x00005000030085a7 */ /* 0x000f2400080010ff */
[----:B----4-:R-:W-:Y:S05]  /*c610*/  @!P0 BRA `(.L_x_122) ;  /* 0xfffffffc00f08947 */ /* 0x010fea000383ffff */
[----:B------:R-:W-:Y:S05]  /*c620*/  BRA `(.L_x_121) ;  /* 0xffffffb400687947 */ /* 0x000fea000383ffff */
.L_x_130:
[----:B-1----:R1:W4:Y:S02]  /*c630*/  SYNCS.PHASECHK.TRANS64.TRYWAIT P0, [R0+URZ+0x50], R7 ;  /* 0x00005007000075a7 */ /* 0x00232400080011ff */
[----:B----4-:R-:W-:Y:S05]  /*c640*/  @!P0 NANOSLEEP.SYNCS 0x989680 ;  /* 0x009896800000895d */ /* 0x010fea0003900000 */
[----:B------:R-:W4:Y:S02]  /*c650*/  @!P0 SYNCS.PHASECHK.TRANS64 P0, [R0+URZ+0x50], R7 ;  /* 0x00005007000085a7 */ /* 0x000f2400080010ff */
[----:B----4-:R-:W-:Y:S05]  /*c660*/  @!P0 BRA `(.L_x_130) ;  /* 0xfffffffc00f08947 */ /* 0x010fea000383ffff */
[----:B------:R-:W-:Y:S05]  /*c670*/  BRA `(.L_x_129) ;  /* 0xffffffc800607947 */ /* 0x000fea000383ffff */
.L_x_138:
[----:B--2---:R2:W3:Y:S02]  /*c680*/  SYNCS.PHASECHK.TRANS64.TRYWAIT P0, [R3+URZ+0x50], R0 ;  /* 0x00005000030075a7 */ /* 0x0044e400080011ff */
[----:B---3--:R-:W-:Y:S05]  /*c690*/  @!P0 NANOSLEEP.SYNCS 0x989680 ;  /* 0x009896800000895d */ /* 0x008fea0003900000 */
[----:B------:R-:W3:Y:S02]  /*c6a0*/  @!P0 SYNCS.PHASECHK.TRANS64 P0, [R3+URZ+0x50], R0 ;  /* 0x00005000030085a7 */ /* 0x000ee400080010ff */
[----:B---3--:R-:W-:Y:S05]  /*c6b0*/  @!P0 BRA `(.L_x_138) ;  /* 0xfffffffc00f08947 */ /* 0x008fea000383ffff */
[----:B------:R-:W-:Y:S05]  /*c6c0*/  BRA `(.L_x_137) ;  /* 0xffffffdc00587947 */ /* 0x000fea000383ffff */
        .weak           $__internal_0_$__cuda_sm10x_tcgen05_guardrail_trap_col_being_dealloced_not_returned_by_alloc
        .type           $__internal_0_$__cuda_sm10x_tcgen05_guardrail_trap_col_being_dealloced_not_returned_by_alloc,@function
        .size           $__internal_0_$__cuda_sm10x_tcgen05_guardrail_trap_col_being_dealloced_not_returned_by_alloc,($__internal_1_$__cuda_sm10x_tcgen05_guardrail_trap_phase_invalid_during_alloc - $__internal_0_$__cuda_sm10x_tcgen05_guardrail_trap_col_being_dealloced_not_returned_by_alloc)
$__internal_0_$__cuda_sm10x_tcgen05_guardrail_trap_col_being_dealloced_not_returned_by_alloc:
[----:B------:R-:W-:Y:S05]  /*c6d0*/  BPT.TRAP 0x1 ;  /* 0x000000040000795c */ /* 0x000fea0000300000 */
[----:B------:R-:W-:-:S04]  /*c6e0*/  HFMA2 R3, -RZ, RZ, 0, 0 ;  /* 0x00000000ff037431 */ /* 0x000fc800000001ff */
[----:B------:R-:W-:Y:S05]  /*c6f0*/  RET.REL.NODEC R2 `(_ZN7cutlass13device_kernelINS_4gemm6kernel13GemmUniversalIN4cute5tupleIJiiiiEEENS1_10collective13CollectiveMmaINS1_35MainloopSm100TmaUmmaWarpSpecializedILi5ELi2ELi2ENS5_IJNS4_1CILi2EEESB_NSA_ILi1EEEEEEEENS5_IJNSA_ILi256EEESF_NSA_ILi64EEEEEENS_10bfloat16_tENS5_IJlSC_lEEESI_SJ_NS4_8TiledMMAINS4_8MMA_AtomIJNS4_26SM100_MMA_F16BF16_2x1SM_SSISI_SI_fLi256ELi256ELNS4_4UMMA5MajorE0ELSO_0ELNSN_7ScaleInE0ELSP_0EEEEEENS4_6LayoutINS5_IJSC_SC_SC_EEENS5_IJNSA_ILi0EEESU_SU_EEEEENS5_IJNS4_10UnderscoreESX_SX_EEEEENS4_28SM100_TMA_2SM_LOAD_MULTICASTENS4_14ComposedLayoutINS4_7SwizzleILi3ELi4ELi3EEENS4_18smem_ptr_flag_bitsILi16EEENSS_INS5_IJNSA_ILi8EEESG_EEENS5_IJSG_SC_EEEEEEEvNS4_8identityENS4_18SM100_TMA_2SM_LOADES1A_vS1B_EENS_8epilogue10collective18CollectiveEpilogueINS1E_23Sm100TmaWarpSpecializedILi4ELi2ELi64ELb1ELb0EEEJNS5_IJNSA_ILi128EEESF_SG_EEENS5_IJNSS_IS1J_SC_EENSS_ISG_SC_EEEEESI_SJ_SI_SJ_NS1E_6fusion15FusionCallbacksIS1I_NS1O_17LinearCombinationISI_fSI_fLNS_15FloatRoundStyleE2EEES1K_S1N_JEEENS4_5SM1004TMEM4LOAD26SM100_TMEM_LOAD_32dp32b64xENS4_13SM90_TMA_LOADES1A_NS4_39AutoVectorizingCopyWithAssumedAlignmentILi128EEENS4_14SM90_TMA_STOREES1A_S20_S20_EEEvvEEEEvNT_6ParamsE) ;  /* 0xffffff3802407950 */ /* 0x000fea0003c3ffff */
        .weak           $__internal_1_$__cuda_sm10x_tcgen05_guardrail_trap_phase_invalid_during_alloc
        .type           $__internal_1_$__cuda_sm10x_tcgen05_guardrail_trap_phase_invalid_during_alloc,@function
        .size           $__internal_1_$__cuda_sm10x_tcgen05_guardrail_trap_phase_invalid_during_alloc,($__internal_2_$__cuda_sm10x_tcgen05_guardrail_trap_unallocated_columns_being_dealloced - $__internal_1_$__cuda_sm10x_tcgen05_guardrail_trap_phase_invalid_during_alloc)
$__internal_1_$__cuda_sm10x_tcgen05_guardrail_trap_phase_invalid_during_alloc:
[----:B------:R-:W-:Y:S05]  /*c700*/  BPT.TRAP 0x1 ;  /* 0x000000040000795c */ /* 0x000fea0000300000 */
[----:B------:R-:W-:-:S04]  /*c710*/  MOV R5, 0x0 ;  /* 0x0000000000057802 */ /* 0x000fc80000000f00 */
[----:B------:R-:W-:Y:S05]  /*c720*/  RET.REL.NODEC R4 `(_ZN7cutlass13device_kernelINS_4gemm6kernel13GemmUniversalIN4cute5tupleIJiiiiEEENS1_10collective13CollectiveMmaINS1_35MainloopSm100TmaUmmaWarpSpecializedILi5ELi2ELi2ENS5_IJNS4_1CILi2EEESB_NSA_ILi1EEEEEEEENS5_IJNSA_ILi256EEESF_NSA_ILi64EEEEEENS_10bfloat16_tENS5_IJlSC_lEEESI_SJ_NS4_8TiledMMAINS4_8MMA_AtomIJNS4_26SM100_MMA_F16BF16_2x1SM_SSISI_SI_fLi256ELi256ELNS4_4UMMA5MajorE0ELSO_0ELNSN_7ScaleInE0ELSP_0EEEEEENS4_6LayoutINS5_IJSC_SC_SC_EEENS5_IJNSA_ILi0EEESU_SU_EEEEENS5_IJNS4_10UnderscoreESX_SX_EEEEENS4_28SM100_TMA_2SM_LOAD_MULTICASTENS4_14ComposedLayoutINS4_7SwizzleILi3ELi4ELi3EEENS4_18smem_ptr_flag_bitsILi16EEENSS_INS5_IJNSA_ILi8EEESG_EEENS5_IJSG_SC_EEEEEEEvNS4_8identityENS4_18SM100_TMA_2SM_LOADES1A_vS1B_EENS_8epilogue10collective18CollectiveEpilogueINS1E_23Sm100TmaWarpSpecializedILi4ELi2ELi64ELb1ELb0EEEJNS5_IJNSA_ILi128EEESF_SG_EEENS5_IJNSS_IS1J_SC_EENSS_ISG_SC_EEEEESI_SJ_SI_SJ_NS1E_6fusion15FusionCallbacksIS1I_NS1O_17LinearCombinationISI_fSI_fLNS_15FloatRoundStyleE2EEES1K_S1N_JEEENS4_5SM1004TMEM4LOAD26SM100_TMEM_LOAD_32dp32b64xENS4_13SM90_TMA_LOADES1A_NS4_39AutoVectorizingCopyWithAssumedAlignmentILi128EEENS4_14SM90_TMA_STOREES1A_S20_S20_EEEvvEEEEvNT_6ParamsE) ;  /* 0xffffff3804347950 */ /* 0x000fea0003c3ffff */
        .weak           $__internal_2_$__cuda_sm10x_tcgen05_guardrail_trap_unallocated_columns_being_dealloced
        .type           $__internal_2_$__cuda_sm10x_tcgen05_guardrail_trap_unallocated_columns_being_dealloced,@function
        .size           $__internal_2_$__cuda_sm10x_tcgen05_guardrail_trap_unallocated_columns_being_dealloced,(.L_x_194 - $__internal_2_$__cuda_sm10x_tcgen05_guardrail_trap_unallocated_columns_being_dealloced)
$__internal_2_$__cuda_sm10x_tcgen05_guardrail_trap_unallocated_columns_being_dealloced:
[----:B------:R-:W-:Y:S05]  /*c730*/  BPT.TRAP 0x1 ;  /* 0x000000040000795c */ /* 0x000fea0000300000 */
[----:B------:R-:W-:-:S04]  /*c740*/  HFMA2 R3, -RZ, RZ, 0, 0 ;  /* 0x00000000ff037431 */ /* 0x000fc800000001ff */
[----:B------:R-:W-:Y:S05]  /*c750*/  RET.REL.NODEC R2 `(_ZN7cutlass13device_kernelINS_4gemm6kernel13GemmUniversalIN4cute5tupleIJiiiiEEENS1_10collective13CollectiveMmaINS1_35MainloopSm100TmaUmmaWarpSpecializedILi5ELi2ELi2ENS5_IJNS4_1CILi2EEESB_NSA_ILi1EEEEEEEENS5_IJNSA_ILi256EEESF_NSA_ILi64EEEEEENS_10bfloat16_tENS5_IJlSC_lEEESI_SJ_NS4_8TiledMMAINS4_8MMA_AtomIJNS4_26SM100_MMA_F16BF16_2x1SM_SSISI_SI_fLi256ELi256ELNS4_4UMMA5MajorE0ELSO_0ELNSN_7ScaleInE0ELSP_0EEEEEENS4_6LayoutINS5_IJSC_SC_SC_EEENS5_IJNSA_ILi0EEESU_SU_EEEEENS5_IJNS4_10UnderscoreESX_SX_EEEEENS4_28SM100_TMA_2SM_LOAD_MULTICASTENS4_14ComposedLayoutINS4_7SwizzleILi3ELi4ELi3EEENS4_18smem_ptr_flag_bitsILi16EEENSS_INS5_IJNSA_ILi8EEESG_EEENS5_IJSG_SC_EEEEEEEvNS4_8identityENS4_18SM100_TMA_2SM_LOADES1A_vS1B_EENS_8epilogue10collective18CollectiveEpilogueINS1E_23Sm100TmaWarpSpecializedILi4ELi2ELi64ELb1ELb0EEEJNS5_IJNSA_ILi128EEESF_SG_EEENS5_IJNSS_IS1J_SC_EENSS_ISG_SC_EEEEESI_SJ_SI_SJ_NS1E_6fusion15FusionCallbacksIS1I_NS1O_17LinearCombinationISI_fSI_fLNS_15FloatRoundStyleE2EEES1K_S1N_JEEENS4_5SM1004TMEM4LOAD26SM100_TMEM_LOAD_32dp32b64xENS4_13SM90_TMA_LOADES1A_NS4_39AutoVectorizingCopyWithAssumedAlignmentILi128EEENS4_14SM90_TMA_STOREES1A_S20_S20_EEEvvEEEEvNT_6ParamsE) ;  /* 0xffffff3802287950 */ /* 0x000fea0003c3ffff */
.L_x_193:
[----:B------:R-:W-:-:S00]  /*c760*/  BRA `(.L_x_193) ;  /* 0xfffffffc00fc7947 */ /* 0x000fc0000383ffff */
[----:B------:R-:W-:-:S00]  /*c770*/  NOP ;  /* 0x0000000000007918 */ /* 0x000fc00000000000 */
        /* <DEDUP_REMOVED lines=8> */
.L_x_194:


//--------------------- .nv.global.init           --------------------------
	.section	.nv.global.init,"aw",@progbits
.nv.global.init:
	.type		$str$27,@object
	.size		$str$27,($str$28 - $str$27)
$str$27:
        /*0000*/ 	.byte	0x28, 0x61, 0x64, 0x64, 0x72, 0x65, 0x73, 0x73, 0x20, 0x26, 0x20, 0x6d, 0x61, 0x73, 0x6b, 0x29
        /*0010*/ 	.byte	0x20, 0x3d, 0x3d, 0x20, 0x30, 0x00
	.type		$str$28,@object
	.size		$str$28,($str$26 - $str$28)
$str$28:
        /*0016*/ 	.byte	0x2f, 0x74, 0x6d, 0x70, 0x2f, 0x63, 0x75, 0x74, 0x6c, 0x61, 0x73, 0x73, 0x5f, 0x73, 0x77, 0x65
        /*0026*/ 	.byte	0x65, 0x70, 0x5f, 0x73, 0x72, 0x63, 0x2f, 0x69, 0x6e, 0x63, 0x6c, 0x75, 0x64, 0x65, 0x2f, 0x63
        /*0036*/ 	.byte	0x75, 0x74, 0x65, 0x2f, 0x70, 0x6f, 0x69, 0x6e, 0x74, 0x65, 0x72, 0x5f, 0x66, 0x6c, 0x61, 0x67
        /*0046*/ 	.byte	0x67, 0x65, 0x64, 0x2e, 0x68, 0x70, 0x70, 0x00
	.type		$str$26,@object
	.size		$str$26,($str$25 - $str$26)
$str$26:
        /*004e*/ 	.byte	0x2f, 0x74, 0x6d, 0x70, 0x2f, 0x63, 0x75, 0x74, 0x6c, 0x61, 0x73, 0x73, 0x5f, 0x73, 0x77, 0x65
        /*005e*/ 	.byte	0x65, 0x70, 0x5f, 0x73, 0x72, 0x63, 0x2f, 0x69, 0x6e, 0x63, 0x6c, 0x75, 0x64, 0x65, 0x2f, 0x63
        /*006e*/ 	.byte	0x75, 0x74, 0x65, 0x2f, 0x61, 0x74, 0x6f, 0x6d, 0x2f, 0x63, 0x6f, 0x70, 0x79, 0x5f, 0x74, 0x72
        /*007e*/ 	.byte	0x61, 0x69, 0x74, 0x73, 0x5f, 0x73, 0x6d, 0x31, 0x30, 0x30, 0x2e, 0x68, 0x70, 0x70, 0x00
	.type		$str$25,@object
	.size		$str$25,(__unnamed_1 - $str$25)
$str$25:
        /*008d*/ 	.byte	0x28, 0x28, 0x75, 0x69, 0x6e, 0x74, 0x33, 0x32, 0x5f, 0x74, 0x28, 0x74, 0x68, 0x72, 0x65, 0x61
        /*009d*/ 	.byte	0x64, 0x49, 0x64, 0x78, 0x2e, 0x78, 0x29, 0x20, 0x2f, 0x20, 0x33, 0x32, 0x29, 0x20, 0x25, 0x20
        /*00ad*/ 	.byte	0x34, 0x29, 0x20, 0x3d, 0x3d, 0x20, 0x28, 0x28, 0x28, 0x74, 0x6d, 0x65, 0x6d, 0x5f, 0x61, 0x64
        /*00bd*/ 	.byte	0x64, 0x72, 0x20, 0x3e, 0x3e, 0x20, 0x31, 0x36, 0x29, 0x20, 0x2f, 0x20, 0x33, 0x32, 0x29, 0x20
        /*00cd*/ 	.byte	0x25, 0x20, 0x34, 0x29, 0x00
	.type		__unnamed_1,@object
	.size		__unnamed_1,(__unnamed_2 - __unnamed_1)
__unnamed_1:
        /*00d2*/ 	.byte	0x61, 0x75, 0x74, 0x6f, 0x20, 0x63, 0x75, 0x74, 0x65, 0x3a, 0x3a, 0x61, 0x73, 0x5f, 0x70, 0x6f
        /* <DEDUP_REMOVED lines=24> */
        /*0262*/ 	.byte	0x38, 0x31, 0x39, 0x32, 0x3e, 0x3e, 0x3e, 0x3e, 0x5d, 0x00
	.type		__unnamed_2,@object
	.size		__unnamed_2,(.L_2 - __unnamed_2)
__unnamed_2:
        /* <DEDUP_REMOVED lines=43> */
        /*051c*/ 	.byte	0x74, 0x65, 0x3a, 0x3a, 0x43, 0x3c, 0x30, 0x3e, 0x3e, 0x3e, 0x3e, 0x5d, 0x00
.L_2:


//--------------------- .nv.shared._ZN7cutlass13device_kernelINS_4gemm6kernel13GemmUniversalIN4cute5tupleIJiiiiEEENS1_10collective13CollectiveMmaINS1_35MainloopSm100TmaUmmaWarpSpecializedILi5ELi2ELi2ENS5_IJNS4_1CILi2EEESB_NSA_ILi1EEEEEEEENS5_IJNSA_ILi256EEESF_NSA_ILi64EEEEEENS_10bfloat16_tENS5_IJlSC_lEEESI_SJ_NS4_8TiledMMAINS4_8MMA_AtomIJNS4_26SM100_MMA_F16BF16_2x1SM_SSISI_SI_fLi256ELi256ELNS4_4UMMA5MajorE0ELSO_0ELNSN_7ScaleInE0ELSP_0EEEEEENS4_6LayoutINS5_IJSC_SC_SC_EEENS5_IJNSA_ILi0EEESU_SU_EEEEENS5_IJNS4_10UnderscoreESX_SX_EEEEENS4_28SM100_TMA_2SM_LOAD_MULTICASTENS4_14ComposedLayoutINS4_7SwizzleILi3ELi4ELi3EEENS4_18smem_ptr_flag_bitsILi16EEENSS_INS5_IJNSA_ILi8EEESG_EEENS5_IJSG_SC_EEEEEEEvNS4_8identityENS4_18SM100_TMA_2SM_LOADES1A_vS1B_EENS_8epilogue10collective18CollectiveEpilogueINS1E_23Sm100TmaWarpSpecializedILi4ELi2ELi64ELb1ELb0EEEJNS5_IJNSA_ILi128EEESF_SG_EEENS5_IJNSS_IS1J_SC_EENSS_ISG_SC_EEEEESI_SJ_SI_SJ_NS1E_6fusion15FusionCallbacksIS1I_NS1O_17LinearCombinationISI_fSI_fLNS_15FloatRoundStyleE2EEES1K_S1N_JEEENS4_5SM1004TMEM4LOAD26SM100_TMEM_LOAD_32dp32b64xENS4_13SM90_TMA_LOADES1A_NS4_39AutoVectorizingCopyWithAssumedAlignmentILi128EEENS4_14SM90_TMA_STOREES1A_S20_S20_EEEvvEEEEvNT_6ParamsE --------------------------
	.section	.nv.shared._ZN7cutlass13device_kernelINS_4gemm6kernel13GemmUniversalIN4cute5tupleIJiiiiEEENS1_10collective13CollectiveMmaINS1_35MainloopSm100TmaUmmaWarpSpecializedILi5ELi2ELi2ENS5_IJNS4_1CILi2EEESB_NSA_ILi1EEEEEEEENS5_IJNSA_ILi256EEESF_NSA_ILi64EEEEEENS_10bfloat16_tENS5_IJlSC_lEEESI_SJ_NS4_8TiledMMAINS4_8MMA_AtomIJNS4_26SM100_MMA_F16BF16_2x1SM_SSISI_SI_fLi256ELi256ELNS4_4UMMA5MajorE0ELSO_0ELNSN_7ScaleInE0ELSP_0EEEEEENS4_6LayoutINS5_IJSC_SC_SC_EEENS5_IJNSA_ILi0EEESU_SU_EEEEENS5_IJNS4_10UnderscoreESX_SX_EEEEENS4_28SM100_TMA_2SM_LOAD_MULTICASTENS4_14ComposedLayoutINS4_7SwizzleILi3ELi4ELi3EEENS4_18smem_ptr_flag_bitsILi16EEENSS_INS5_IJNSA_ILi8EEESG_EEENS5_IJSG_SC_EEEEEEEvNS4_8identityENS4_18SM100_TMA_2SM_LOADES1A_vS1B_EENS_8epilogue10collective18CollectiveEpilogueINS1E_23Sm100TmaWarpSpecializedILi4ELi2ELi64ELb1ELb0EEEJNS5_IJNSA_ILi128EEESF_SG_EEENS5_IJNSS_IS1J_SC_EENSS_ISG_SC_EEEEESI_SJ_SI_SJ_NS1E_6fusion15FusionCallbacksIS1I_NS1O_17LinearCombinationISI_fSI_fLNS_15FloatRoundStyleE2EEES1K_S1N_JEEENS4_5SM1004TMEM4LOAD26SM100_TMEM_LOAD_32dp32b64xENS4_13SM90_TMA_LOADES1A_NS4_39AutoVectorizingCopyWithAssumedAlignmentILi128EEENS4_14SM90_TMA_STOREES1A_S20_S20_EEEvvEEEEvNT_6ParamsE,"aw",@nobits
	.sectionflags	@""
	.align	16
	.zero		1024


//--------------------- .nv.shared.reserved.0     --------------------------
	.section	.nv.shared.reserved.0,"aw",@nobits
	.weak		__nv_reservedSMEM_offset_0_alias
	.size		__nv_reservedSMEM_offset_0_alias, 0, 64
	.other		__nv_reservedSMEM_offset_0_alias,@"STO_CUDA_RESERVED_SHARED STV_DEFAULT"
__nv_reservedSMEM_offset_0_alias:
	.zero		0
.nv.shared.reserved.0:
	.zero		64
	.weak		__nv_reservedSMEM_tcgen05_partition
	.type		__nv_reservedSMEM_tcgen05_partition,@object
	.size		__nv_reservedSMEM_tcgen05_partition,(.L_0 - __nv_reservedSMEM_tcgen05_partition)
__nv_reservedSMEM_tcgen05_partition:
	.zero		32
.L_0:


//--------------------- .nv.global                --------------------------
	.section	.nv.global,"aw",@nobits
.nv.global:
	.type		_ZN39_INTERNAL_90364ced_4_k_cu_3592c8bf_82844cute1_E,@object
	.size		_ZN39_INTERNAL_90364ced_4_k_cu_3592c8bf_82844cute1_E,(_ZN39_INTERNAL_90364ced_4_k_cu_3592c8bf_82844cuda3std3__45__cpo6cbeginE - _ZN39_INTERNAL_90364ced_4_k_cu_3592c8bf_82844cute1_E)
_ZN39_INTERNAL_90364ced_4_k_cu_3592c8bf_82844cute1_E:
	.zero		1
	.type		_ZN39_INTERNAL_90364ced_4_k_cu_3592c8bf_82844cuda3std3__45__cpo6cbeginE,@object
	.size		_ZN39_INTERNAL_90364ced_4_k_cu_3592c8bf_82844cuda3std3__45__cpo6cbeginE,(_ZN39_INTERNAL_90364ced_4_k_cu_3592c8bf_82844cuda3std3__48in_placeE - _ZN39_INTERNAL_90364ced_4_k_cu_3592c8bf_82844cuda3std3__45__cpo6cbeginE)
_ZN39_INTERNAL_90364ced_4_k_cu_3592c8bf_82844cuda3std3__45__cpo6cbeginE:
	.zero		1
	.type		_ZN39_INTERNAL_90364ced_4_k_cu_3592c8bf_82844cuda3std3__48in_placeE,@object
	.size		_ZN39_INTERNAL_90364ced_4_k_cu_3592c8bf_82844cuda3std3__48in_placeE,(_ZN39_INTERNAL_90364ced_4_k_cu_3592c8bf_82844cuda3std6ranges3__45__cpo9iter_moveE - _ZN39_INTERNAL_90364ced_4_k_cu_3592c8bf_82844cuda3std3__48in_placeE)
_ZN39_INTERNAL_90364ced_4_k_cu_3592c8bf_82844cuda3std3__48in_placeE:
	.zero		1
	.type		_ZN39_INTERNAL_90364ced_4_k_cu_3592c8bf_82844cuda3std6ranges3__45__cpo9iter_moveE,@object
	.size		_ZN39_INTERNAL_90364ced_4_k_cu_3592c8bf_82844cuda3std6ranges3__45__cpo9iter_moveE,(_ZN39_INTERNAL_90364ced_4_k_cu_3592c8bf_82844cuda3std3__45__cpo5beginE - _ZN39_INTERNAL_90364ced_4_k_cu_3592c8bf_82844cuda3std6ranges3__45__cpo9iter_moveE)
_ZN39_INTERNAL_90364ced_4_k_cu_3592c8bf_82844cuda3std6ranges3__45__cpo9iter_moveE:
	.zero		1
	.type		_ZN39_INTERNAL_90364ced_4_k_cu_3592c8bf_82844cuda3std3__45__cpo5beginE,@object
	.size		_ZN39_INTERNAL_90364ced_4_k_cu_3592c8bf_82844cuda3std3__45__cpo5beginE,(_ZN39_INTERNAL_90364ced_4_k_cu_3592c8bf_82844cuda3std3__441_GLOBAL__N__90364ced_4_k_cu_3592c8bf_82846ignoreE - _ZN39_INTERNAL_90364ced_4_k_cu_3592c8bf_82844cuda3std3__45__cpo5beginE)
_ZN39_INTERNAL_90364ced_4_k_cu_3592c8bf_82844cuda3std3__45__cpo5beginE:
	.zero		1
	.type		_ZN39_INTERNAL_90364ced_4_k_cu_3592c8bf_82844cuda3std3__441_GLOBAL__N__90364ced_4_k_cu_3592c8bf_82846ignoreE,@object
	.size		_ZN39_INTERNAL_90364ced_4_k_cu_3592c8bf_82844cuda3std3__441_GLOBAL__N__90364ced_4_k_cu_3592c8bf_82846ignoreE,(_ZN39_INTERNAL_90364ced_4_k_cu_3592c8bf_82844cute7productE - _ZN39_INTERNAL_90364ced_4_k_cu_3592c8bf_82844cuda3std3__441_GLOBAL__N__90364ced_4_k_cu_3592c8bf_82846ignoreE)
_ZN39_INTERNAL_90364ced_4_k_cu_3592c8bf_82844cuda3std3__441_GLOBAL__N__90364ced_4_k_cu_3592c8bf_82846ignoreE:
	.zero		1
	.type		_ZN39_INTERNAL_90364ced_4_k_cu_3592c8bf_82844cute7productE,@object
	.size		_ZN39_INTERNAL_90364ced_4_k_cu_3592c8bf_82844cute7productE,(_ZN39_INTERNAL_90364ced_4_k_cu_3592c8bf_82844cuda3std3__45__cpo3endE - _ZN39_INTERNAL_90364ced_4_k_cu_3592c8bf_82844cute7productE)
_ZN39_INTERNAL_90364ced_4_k_cu_3592c8bf_82844cute7productE:
	.zero		1
	.type		_ZN39_INTERNAL_90364ced_4_k_cu_3592c8bf_82844cuda3std3__45__cpo3endE,@object
	.size		_ZN39_INTERNAL_90364ced_4_k_cu_3592c8bf_82844cuda3std3__45__cpo3endE,(_ZN39_INTERNAL_90364ced_4_k_cu_3592c8bf_82844cuda3std3__419piecewise_constructE - _ZN39_INTERNAL_90364ced_4_k_cu_3592c8bf_82844cuda3std3__45__cpo3endE)
_ZN39_INTERNAL_90364ced_4_k_cu_3592c8bf_82844cuda3std3__45__cpo3endE:
	.zero		1
	.type		_ZN39_INTERNAL_90364ced_4_k_cu_3592c8bf_82844cuda3std3__419piecewise_constructE,@object
	.size		_ZN39_INTERNAL_90364ced_4_k_cu_3592c8bf_82844cuda3std3__419piecewise_constructE,(_ZN39_INTERNAL_90364ced_4_k_cu_3592c8bf_82844cuda3std3__45__cpo4cendE - _ZN39_INTERNAL_90364ced_4_k_cu_3592c8bf_82844cuda3std3__419piecewise_constructE)
_ZN39_INTERNAL_90364ced_4_k_cu_3592c8bf_82844cuda3std3__419piecewise_constructE:
	.zero		1
	.type		_ZN39_INTERNAL_90364ced_4_k_cu_3592c8bf_82844cuda3std3__45__cpo4cendE,@object
	.size		_ZN39_INTERNAL_90364ced_4_k_cu_3592c8bf_82844cuda3std3__45__cpo4cendE,(_ZN39_INTERNAL_90364ced_4_k_cu_3592c8bf_82844cuda3std6ranges3__45__cpo4swapE - _ZN39_INTERNAL_90364ced_4_k_cu_3592c8bf_82844cuda3std3__45__cpo4cendE)
_ZN39_INTERNAL_90364ced_4_k_cu_3592c8bf_82844cuda3std3__45__cpo4cendE:
	.zero		1
	.type		_ZN39_INTERNAL_90364ced_4_k_cu_3592c8bf_82844cuda3std6ranges3__45__cpo4swapE,@object
	.size		_ZN39_INTERNAL_90364ced_4_k_cu_3592c8bf_82844cuda3std6ranges3__45__cpo4swapE,(.L_10 - _ZN39_INTERNAL_90364ced_4_k_cu_3592c8bf_82844cuda3std6ranges3__45__cpo4swapE)
_ZN39_INTERNAL_90364ced_4_k_cu_3592c8bf_82844cuda3std6ranges3__45__cpo4swapE:
	.zero		1
.L_10:


//--------------------- .nv.constant0._ZN7cutlass13device_kernelINS_4gemm6kernel13GemmUniversalIN4cute5tupleIJiiiiEEENS1_10collective13CollectiveMmaINS1_35MainloopSm100TmaUmmaWarpSpecializedILi5ELi2ELi2ENS5_IJNS4_1CILi2EEESB_NSA_ILi1EEEEEEEENS5_IJNSA_ILi256EEESF_NSA_ILi64EEEEEENS_10bfloat16_tENS5_IJlSC_lEEESI_SJ_NS4_8TiledMMAINS4_8MMA_AtomIJNS4_26SM100_MMA_F16BF16_2x1SM_SSISI_SI_fLi256ELi256ELNS4_4UMMA5MajorE0ELSO_0ELNSN_7ScaleInE0ELSP_0EEEEEENS4_6LayoutINS5_IJSC_SC_SC_EEENS5_IJNSA_ILi0EEESU_SU_EEEEENS5_IJNS4_10UnderscoreESX_SX_EEEEENS4_28SM100_TMA_2SM_LOAD_MULTICASTENS4_14ComposedLayoutINS4_7SwizzleILi3ELi4ELi3EEENS4_18smem_ptr_flag_bitsILi16EEENSS_INS5_IJNSA_ILi8EEESG_EEENS5_IJSG_SC_EEEEEEEvNS4_8identityENS4_18SM100_TMA_2SM_LOADES1A_vS1B_EENS_8epilogue10collective18CollectiveEpilogueINS1E_23Sm100TmaWarpSpecializedILi4ELi2ELi64ELb1ELb0EEEJNS5_IJNSA_ILi128EEESF_SG_EEENS5_IJNSS_IS1J_SC_EENSS_ISG_SC_EEEEESI_SJ_SI_SJ_NS1E_6fusion15FusionCallbacksIS1I_NS1O_17LinearCombinationISI_fSI_fLNS_15FloatRoundStyleE2EEES1K_S1N_JEEENS4_5SM1004TMEM4LOAD26SM100_TMEM_LOAD_32dp32b64xENS4_13SM90_TMA_LOADES1A_NS4_39AutoVectorizingCopyWithAssumedAlignmentILi128EEENS4_14SM90_TMA_STOREES1A_S20_S20_EEEvvEEEEvNT_6ParamsE --------------------------
	.section	.nv.constant0._ZN7cutlass13device_kernelINS_4gemm6kernel13GemmUniversalIN4cute5tupleIJiiiiEEENS1_10collective13CollectiveMmaINS1_35MainloopSm100TmaUmmaWarpSpecializedILi5ELi2ELi2ENS5_IJNS4_1CILi2EEESB_NSA_ILi1EEEEEEEENS5_IJNSA_ILi256EEESF_NSA_ILi64EEEEEENS_10bfloat16_tENS5_IJlSC_lEEESI_SJ_NS4_8TiledMMAINS4_8MMA_AtomIJNS4_26SM100_MMA_F16BF16_2x1SM_SSISI_SI_fLi256ELi256ELNS4_4UMMA5MajorE0ELSO_0ELNSN_7ScaleInE0ELSP_0EEEEEENS4_6LayoutINS5_IJSC_SC_SC_EEENS5_IJNSA_ILi0EEESU_SU_EEEEENS5_IJNS4_10UnderscoreESX_SX_EEEEENS4_28SM100_TMA_2SM_LOAD_MULTICASTENS4_14ComposedLayoutINS4_7SwizzleILi3ELi4ELi3EEENS4_18smem_ptr_flag_bitsILi16EEENSS_INS5_IJNSA_ILi8EEESG_EEENS5_IJSG_SC_EEEEEEEvNS4_8identityENS4_18SM100_TMA_2SM_LOADES1A_vS1B_EENS_8epilogue10collective18CollectiveEpilogueINS1E_23Sm100TmaWarpSpecializedILi4ELi2ELi64ELb1ELb0EEEJNS5_IJNSA_ILi128EEESF_SG_EEENS5_IJNSS_IS1J_SC_EENSS_ISG_SC_EEEEESI_SJ_SI_SJ_NS1E_6fusion15FusionCallbacksIS1I_NS1O_17LinearCombinationISI_fSI_fLNS_15FloatRoundStyleE2EEES1K_S1N_JEEENS4_5SM1004TMEM4LOAD26SM100_TMEM_LOAD_32dp32b64xENS4_13SM90_TMA_LOADES1A_NS4_39AutoVectorizingCopyWithAssumedAlignmentILi128EEENS4_14SM90_TMA_STOREES1A_S20_S20_EEEvvEEEEvNT_6ParamsE,"a",@progbits
	.sectionflags	@""
	.align	4
.nv.constant0._ZN7cutlass13device_kernelINS_4gemm6kernel13GemmUniversalIN4cute5tupleIJiiiiEEENS1_10collective13CollectiveMmaINS1_35MainloopSm100TmaUmmaWarpSpecializedILi5ELi2ELi2ENS5_IJNS4_1CILi2EEESB_NSA_ILi1EEEEEEEENS5_IJNSA_ILi256EEESF_NSA_ILi64EEEEEENS_10bfloat16_tENS5_IJlSC_lEEESI_SJ_NS4_8TiledMMAINS4_8MMA_AtomIJNS4_26SM100_MMA_F16BF16_2x1SM_SSISI_SI_fLi256ELi256ELNS4_4UMMA5MajorE0ELSO_0ELNSN_7ScaleInE0ELSP_0EEEEEENS4_6LayoutINS5_IJSC_SC_SC_EEENS5_IJNSA_ILi0EEESU_SU_EEEEENS5_IJNS4_10UnderscoreESX_SX_EEEEENS4_28SM100_TMA_2SM_LOAD_MULTICASTENS4_14ComposedLayoutINS4_7SwizzleILi3ELi4ELi3EEENS4_18smem_ptr_flag_bitsILi16EEENSS_INS5_IJNSA_ILi8EEESG_EEENS5_IJSG_SC_EEEEEEEvNS4_8identityENS4_18SM100_TMA_2SM_LOADES1A_vS1B_EENS_8epilogue10collective18CollectiveEpilogueINS1E_23Sm100TmaWarpSpecializedILi4ELi2ELi64ELb1ELb0EEEJNS5_IJNSA_ILi128EEESF_SG_EEENS5_IJNSS_IS1J_SC_EENSS_ISG_SC_EEEEESI_SJ_SI_SJ_NS1E_6fusion15FusionCallbacksIS1I_NS1O_17LinearCombinationISI_fSI_fLNS_15FloatRoundStyleE2EEES1K_S1N_JEEENS4_5SM1004TMEM4LOAD26SM100_TMEM_LOAD_32dp32b64xENS4_13SM90_TMA_LOADES1A_NS4_39AutoVectorizingCopyWithAssumedAlignmentILi128EEENS4_14SM90_TMA_STOREES1A_S20_S20_EEEvvEEEEvNT_6ParamsE:
	.zero		2944


//--------------------- SYMBOLS --------------------------

	.type		.nv.reservedSmem.offset0,@object
	.size		.nv.reservedSmem.offset0,0x4
	.type		.nv.reservedSmem.cap,@object
	.size		.nv.reservedSmem.cap,0x4
	.type		__assertfail,@function
